	.target	sm_90a

	.elftype	@"ET_EXEC"


//--------------------- .note.nv.tkinfo           --------------------------
	.section	.note.nv.tkinfo,"",@"SHT_NOTE"
	.sectionflags	@"SHF_NOTE_NV_TKINFO"
	.tkinfo
        /*0018*/ 	.word	0x00000002
        /*0030*/ 	.string	""
        /*0030*/ 	.string	"ptxas"
        /*0030*/ 	.string	"Cuda compilation tools, release 13.0, V13.0.88"
        /*0030*/ 	.string	"Build cuda_13.0.r13.0/compiler.36424714_0"
        /*0030*/ 	.string	"-v  -suppress-debug-info  -lineinfo  -arch sm_90a "



//--------------------- .note.nv.cuinfo           --------------------------
	.section	.note.nv.cuinfo,"",@"SHT_NOTE"
	.sectionflags	@"SHF_NOTE_NV_CUINFO"
        /*0018*/ 	.short	0x0002
        /*001a*/ 	.short	0x005a
        /*001c*/ 	.short	0x0082
	.zero		2


//--------------------- .nv.info                  --------------------------
	.section	.nv.info,"",@"SHT_CUDA_INFO"
	.align	4


	//----- nvinfo : EIATTR_REGCOUNT
	.align		4
        /*0000*/ 	.byte	0x04, 0x2f
        /*0002*/ 	.short	(.L_1 - .L_0)
	.align		4
.L_0:
        /*0004*/ 	.word	index@(matmul_kernel)
        /*0008*/ 	.word	0x000000ff


	//----- nvinfo : EIATTR_FRAME_SIZE
	.align		4
.L_1:
        /*000c*/ 	.byte	0x04, 0x11
        /*000e*/ 	.short	(.L_3 - .L_2)
	.align		4
.L_2:
        /*0010*/ 	.word	index@(matmul_kernel)
        /*0014*/ 	.word	0x00000428


	//----- nvinfo : EIATTR_MIN_STACK_SIZE
	.align		4
.L_3:
        /*0018*/ 	.byte	0x04, 0x12
        /*001a*/ 	.short	(.L_5 - .L_4)
	.align		4
.L_4:
        /*001c*/ 	.word	index@(matmul_kernel)
        /*0020*/ 	.word	0x00000428
.L_5:


//--------------------- .nv.compat                --------------------------
	.section	.nv.compat,"",@"SHT_CUDA_COMPAT_INFO"
	.align	4
        /*0000*/ 	.byte	0x02, 0x09, 0x01, 0x00, 0x02, 0x02, 0x04, 0x00, 0x02, 0x05, 0x05, 0x00, 0x03, 0x07, 0x01, 0x01
        /*0010*/ 	.byte	0x02, 0x03, 0x00, 0x00, 0x02, 0x06, 0x01, 0x00, 0x04, 0x0b, 0x08, 0x00, 0x00, 0x00, 0x00, 0x00
        /*0020*/ 	.byte	0x00, 0x00, 0x00, 0x00


//--------------------- .nv.info.matmul_kernel    --------------------------
	.section	.nv.info.matmul_kernel,"",@"SHT_CUDA_INFO"
	.sectionflags	@""
	.align	4


	//----- nvinfo : EIATTR_CUDA_API_VERSION
	.align		4
        /*0000*/ 	.byte	0x04, 0x37
        /*0002*/ 	.short	(.L_7 - .L_6)
.L_6:
        /*0004*/ 	.word	0x00000082


	//----- nvinfo : EIATTR_KPARAM_INFO
	.align		4
.L_7:
        /*0008*/ 	.byte	0x04, 0x17
        /*000a*/ 	.short	(.L_9 - .L_8)
.L_8:
        /*000c*/ 	.word	0x00000000
        /*0010*/ 	.short	0x000d
        /*0012*/ 	.short	0x0048
        /*0014*/ 	.byte	0x00, 0xf4, 0x21, 0x00


	//----- nvinfo : EIATTR_KPARAM_INFO
	.align		4
.L_9:
        /*0018*/ 	.byte	0x04, 0x17
        /*001a*/ 	.short	(.L_11 - .L_10)
.L_10:
        /*001c*/ 	.word	0x00000000
        /*0020*/ 	.short	0x000c
        /*0022*/ 	.short	0x0040
        /*0024*/ 	.byte	0x00, 0xf4, 0x21, 0x00


	//----- nvinfo : EIATTR_KPARAM_INFO
	.align		4
.L_11:
        /*0028*/ 	.byte	0x04, 0x17
        /*002a*/ 	.short	(.L_13 - .L_12)
.L_12:
        /*002c*/ 	.word	0x00000000
        /*0030*/ 	.short	0x000b
        /*0032*/ 	.short	0x0038
        /*0034*/ 	.byte	0x00, 0xf0, 0x11, 0x00


	//----- nvinfo : EIATTR_KPARAM_INFO
	.align		4
.L_13:
        /*0038*/ 	.byte	0x04, 0x17
        /*003a*/ 	.short	(.L_15 - .L_14)
.L_14:
        /*003c*/ 	.word	0x00000000
        /*0040*/ 	.short	0x000a
        /*0042*/ 	.short	0x0034
        /*0044*/ 	.byte	0x00, 0xf0, 0x11, 0x00


	//----- nvinfo : EIATTR_KPARAM_INFO
	.align		4
.L_15:
        /*0048*/ 	.byte	0x04, 0x17
        /*004a*/ 	.short	(.L_17 - .L_16)
.L_16:
        /*004c*/ 	.word	0x00000000
        /*0050*/ 	.short	0x0009
        /*0052*/ 	.short	0x0030
        /*0054*/ 	.byte	0x00, 0xf0, 0x11, 0x00


	//----- nvinfo : EIATTR_KPARAM_INFO
	.align		4
.L_17:
        /*0058*/ 	.byte	0x04, 0x17
        /*005a*/ 	.short	(.L_19 - .L_18)
.L_18:
        /*005c*/ 	.word	0x00000000
        /*0060*/ 	.short	0x0008
        /*0062*/ 	.short	0x002c
        /*0064*/ 	.byte	0x00, 0xf0, 0x11, 0x00


	//----- nvinfo : EIATTR_KPARAM_INFO
	.align		4
.L_19:
        /*0068*/ 	.byte	0x04, 0x17
        /*006a*/ 	.short	(.L_21 - .L_20)
.L_20:
        /*006c*/ 	.word	0x00000000
        /*0070*/ 	.short	0x0007
        /*0072*/ 	.short	0x0028
        /*0074*/ 	.byte	0x00, 0xf0, 0x11, 0x00


	//----- nvinfo : EIATTR_KPARAM_INFO
	.align		4
.L_21:
        /*0078*/ 	.byte	0x04, 0x17
        /*007a*/ 	.short	(.L_23 - .L_22)
.L_22:
        /*007c*/ 	.word	0x00000000
        /*0080*/ 	.short	0x0006
        /*0082*/ 	.short	0x0024
        /*0084*/ 	.byte	0x00, 0xf0, 0x11, 0x00


	//----- nvinfo : EIATTR_KPARAM_INFO
	.align		4
.L_23:
        /*0088*/ 	.byte	0x04, 0x17
        /*008a*/ 	.short	(.L_25 - .L_24)
.L_24:
        /*008c*/ 	.word	0x00000000
        /*0090*/ 	.short	0x0005
        /*0092*/ 	.short	0x0020
        /*0094*/ 	.byte	0x00, 0xf0, 0x11, 0x00


	//----- nvinfo : EIATTR_KPARAM_INFO
	.align		4
.L_25:
        /*0098*/ 	.byte	0x04, 0x17
        /*009a*/ 	.short	(.L_27 - .L_26)
.L_26:
        /*009c*/ 	.word	0x00000000
        /*00a0*/ 	.short	0x0004
        /*00a2*/ 	.short	0x001c
        /*00a4*/ 	.byte	0x00, 0xf0, 0x11, 0x00


	//----- nvinfo : EIATTR_KPARAM_INFO
	.align		4
.L_27:
        /*00a8*/ 	.byte	0x04, 0x17
        /*00aa*/ 	.short	(.L_29 - .L_28)
.L_28:
        /*00ac*/ 	.word	0x00000000
        /*00b0*/ 	.short	0x0003
        /*00b2*/ 	.short	0x0018
        /*00b4*/ 	.byte	0x00, 0xf0, 0x11, 0x00


	//----- nvinfo : EIATTR_KPARAM_INFO
	.align		4
.L_29:
        /*00b8*/ 	.byte	0x04, 0x17
        /*00ba*/ 	.short	(.L_31 - .L_30)
.L_30:
        /*00bc*/ 	.word	0x00000000
        /*00c0*/ 	.short	0x0002
        /*00c2*/ 	.short	0x0010
        /*00c4*/ 	.byte	0x00, 0xf4, 0x21, 0x00


	//----- nvinfo : EIATTR_KPARAM_INFO
	.align		4
.L_31:
        /*00c8*/ 	.byte	0x04, 0x17
        /*00ca*/ 	.short	(.L_33 - .L_32)
.L_32:
        /*00cc*/ 	.word	0x00000000
        /*00d0*/ 	.short	0x0001
        /*00d2*/ 	.short	0x0008
        /*00d4*/ 	.byte	0x00, 0xf4, 0x21, 0x00


	//----- nvinfo : EIATTR_KPARAM_INFO
	.align		4
.L_33:
        /*00d8*/ 	.byte	0x04, 0x17
        /*00da*/ 	.short	(.L_35 - .L_34)
.L_34:
        /*00dc*/ 	.word	0x00000000
        /*00e0*/ 	.short	0x0000
        /*00e2*/ 	.short	0x0000
        /*00e4*/ 	.byte	0x00, 0xf4, 0x21, 0x00


	//----- nvinfo : EIATTR_EXPLICIT_CLUSTER
	.align		4
.L_35:
        /*00e8*/ 	.byte	0x01, 0x3e
	.zero		2


	//----- nvinfo : EIATTR_CTA_PER_CLUSTER
	.align		4
        /*00ec*/ 	.byte	0x04, 0x3d
        /*00ee*/ 	.short	(.L_37 - .L_36)
.L_36:
        /*00f0*/ 	.word	0x00000004
        /*00f4*/ 	.word	0x00000001
        /*00f8*/ 	.word	0x00000001


	//----- nvinfo : EIATTR_SPARSE_MMA_MASK
	.align		4
.L_37:
        /*00fc*/ 	.byte	0x03, 0x50
        /*00fe*/ 	.short	0x0000


	//----- nvinfo : EIATTR_MAXREG_COUNT
	.align		4
        /*0100*/ 	.byte	0x03, 0x1b
        /*0102*/ 	.short	0x00ff


	//----- nvinfo : EIATTR_NUM_BARRIERS
	.align		4
        /*0104*/ 	.byte	0x02, 0x4c
        /*0106*/ 	.byte	0x01
	.zero		1


	//----- nvinfo : EIATTR_ANNOTATIONS
	.align		4
        /*0108*/ 	.byte	0x04, 0x55
        /*010a*/ 	.short	(.L_39 - .L_38)


	//   ....[0]....
.L_38:
        /*010c*/ 	.word	0x00000001
        /*0110*/ 	.byte	0x20, 0x0c, 0x00, 0x00, 0x01, 0x00, 0x00, 0x00, 0xe0, 0x0c, 0x00, 0x00, 0x01, 0x00, 0x00, 0x00
        /* <DEDUP_REMOVED lines=440> */
        /*1ca0*/ 	.byte	0xb0, 0x1b, 0x01, 0x00, 0x01, 0x00, 0x00, 0x00, 0x80, 0x1d, 0x01, 0x00


	//----- nvinfo : EIATTR_MERCURY_ISA_VERSION
	.align		4
.L_39:
        /*1cac*/ 	.byte	0x03, 0x5f
        /*1cae*/ 	.short	0x0101


	//----- nvinfo : EIATTR_EXIT_INSTR_OFFSETS
	.align		4
        /*1cb0*/ 	.byte	0x04, 0x1c
        /*1cb2*/ 	.short	(.L_41 - .L_40)


	//   ....[0]....
.L_40:
        /*1cb4*/ 	.word	0x00016470


	//   ....[1]....
        /*1cb8*/ 	.word	0x00016490


	//----- nvinfo : EIATTR_REQNTID
	.align		4
.L_41:
        /*1cbc*/ 	.byte	0x04, 0x10
        /*1cbe*/ 	.short	(.L_43 - .L_42)
.L_42:
        /*1cc0*/ 	.word	0x00000080
        /*1cc4*/ 	.word	0x00000001
        /*1cc8*/ 	.word	0x00000001


	//----- nvinfo : EIATTR_CBANK_PARAM_SIZE
	.align		4
.L_43:
        /*1ccc*/ 	.byte	0x03, 0x19
        /*1cce*/ 	.short	0x0050


	//----- nvinfo : EIATTR_PARAM_CBANK
	.align		4
        /*1cd0*/ 	.byte	0x04, 0x0a
        /*1cd2*/ 	.short	(.L_45 - .L_44)
	.align		4
.L_44:
        /*1cd4*/ 	.word	index@(.nv.constant0.matmul_kernel)
        /*1cd8*/ 	.short	0x0210
        /*1cda*/ 	.short	0x0050


	//----- nvinfo : EIATTR_SW_WAR
	.align		4
.L_45:
        /*1cdc*/ 	.byte	0x04, 0x36
        /*1cde*/ 	.short	(.L_47 - .L_46)
.L_46:
        /*1ce0*/ 	.word	0x00000008
.L_47:


//--------------------- .nv.callgraph             --------------------------
	.section	.nv.callgraph,"",@"SHT_CUDA_CALLGRAPH"
	.align	4
	.sectionentsize	8
	.align		4
        /*0000*/ 	.word	0x00000000
	.align		4
        /*0004*/ 	.word	0xffffffff
	.align		4
        /*0008*/ 	.word	0x00000000
	.align		4
        /*000c*/ 	.word	0xfffffffe
	.align		4
        /*0010*/ 	.word	0x00000000
	.align		4
        /*0014*/ 	.word	0xfffffffd
	.align		4
        /*0018*/ 	.word	0x00000000
	.align		4
        /*001c*/ 	.word	0xfffffffc


//--------------------- .text.matmul_kernel       --------------------------
	.section	.text.matmul_kernel,"ax",@progbits
	.align	128
        .global         matmul_kernel
        .type           matmul_kernel,@function
        .size           matmul_kernel,(.L_x_3 - matmul_kernel)
        .other          matmul_kernel,@"STO_CUDA_ENTRY STV_DEFAULT"
matmul_kernel:
.text.matmul_kernel:
[----:B------:R-:W1:Y:S08]  /*0000*/  LDC R1, c[0x0][0x28] ;  /* 0x00000a00ff017b82 */ /* 0x000e700000000800 */
[----:B------:R-:W2:Y:S01]  /*0010*/  LDC.64 R110, c[0x0][0x228] ;  /* 0x00008a00ff6e7b82 */ /* 0x000ea20000000a00 */
[----:B------:R-:W3:Y:S01]  /*0020*/  S2R R242, SR_CgaCtaId ;  /* 0x0000000000f27919 */ /* 0x000ee20000008800 */
[----:B-1----:R-:W-:Y:S01]  /*0030*/  VIADD R1, R1, 0xfffffbd8 ;  /* 0xfffffbd801017836 */ /* 0x002fe20000000000 */
[----:B------:R-:W-:Y:S01]  /*0040*/  ULDC UR8, c[0x0][0x240] ;  /* 0x0000900000087ab9 */ /* 0x000fe20000000800 */
[----:B------:R-:W-:Y:S01]  /*0050*/  ULDC.64 UR6, c[0x0][0x218] ;  /* 0x0000860000067ab9 */ /* 0x000fe20000000a00 */
[----:B------:R-:W-:-:S03]  /*0060*/  ULDC UR9, c[0x0][0x230] ;  /* 0x00008c0000097ab9 */ /* 0x000fc60000000800 */
[----:B------:R-:W1:Y:S08]  /*0070*/  S2UR UR4, SR_CTAID.X ;  /* 0x00000000000479c3 */ /* 0x000e700000002500 */
[----:B------:R-:W4:Y:S01]  /*0080*/  LDC.64 R182, c[0x0][0x238] ;  /* 0x00008e00ffb67b82 */ /* 0x000f220000000a00 */
[----:B--2---:R-:W-:Y:S01]  /*0090*/  VIADD R0, R111, 0xff ;  /* 0x000000ff6f007836 */ /* 0x004fe20000000000 */
[----:B------:R-:W-:-:S04]  /*00a0*/  IABS R8, R110 ;  /* 0x0000006e00087213 */ /* 0x000fc80000000000 */
[----:B------:R-:W-:Y:S02]  /*00b0*/  SHF.R.S32.HI R3, RZ, 0x1f, R0 ;  /* 0x0000001fff037819 */ /* 0x000fe40000011400 */
[----:B-1----:R-:W-:Y:S01]  /*00c0*/  I2FP.F32.U32 R5, UR4 ;  /* 0x0000000400057c45 */ /* 0x002fe20008201000 */
[----:B------:R-:W-:Y:S01]  /*00d0*/  ULDC UR4, c[0x0][0x150] ;  /* 0x0000540000047ab9 */ /* 0x000fe20000000800 */
[----:B------:R-:W-:-:S03]  /*00e0*/  LEA.HI R3, R3, R0, RZ, 0x8 ;  /* 0x0000000003037211 */ /* 0x000fc600078f40ff */
[----:B------:R-:W-:Y:S01]  /*00f0*/  FMUL R5, R5, UR4 ;  /* 0x0000000405057c20 */ /* 0x000fe20008400000 */
[----:B------:R-:W-:Y:S01]  /*0100*/  SHF.R.S32.HI R3, RZ, 0x8, R3 ;  /* 0x00000008ff037819 */ /* 0x000fe20000011403 */
[----:B------:R-:W-:Y:S01]  /*0110*/  ULDC.64 UR4, c[0x0][0x210] ;  /* 0x0000840000047ab9 */ /* 0x000fe20000000a00 */
[C---:B----4-:R-:W-:Y:S01]  /*0120*/  IMAD.SHL.U32 R197, R182.reuse, 0x4, RZ ;  /* 0x00000004b6c57824 */ /* 0x050fe200078e00ff */
[----:B------:R-:W1:Y:S01]  /*0130*/  F2I.U32.TRUNC.NTZ R7, R5 ;  /* 0x0000000500077305 */ /* 0x000e62000020f000 */
[C---:B------:R-:W-:Y:S02]  /*0140*/  IMAD.SHL.U32 R207, R182.reuse, 0x2, RZ ;  /* 0x00000002b6cf7824 */ /* 0x040fe400078e00ff */
[----:B------:R-:W-:Y:S02]  /*0150*/  IMAD.SHL.U32 R4, R3, 0x8, RZ ;  /* 0x0000000803047824 */ /* 0x000fe400078e00ff */
[C---:B------:R-:W-:Y:S02]  /*0160*/  IMAD R206, R182.reuse, 0x3, RZ ;  /* 0x00000003b6ce7824 */ /* 0x040fe400078e02ff */
[C---:B------:R-:W-:Y:S01]  /*0170*/  IMAD R179, R182.reuse, 0xc, RZ ;  /* 0x0000000cb6b37824 */ /* 0x040fe200078e02ff */
[----:B------:R-:W-:Y:S01]  /*0180*/  IABS R9, R4 ;  /* 0x0000000400097213 */ /* 0x000fe20000000000 */
[----:B------:R-:W-:-:S02]  /*0190*/  IMAD R196, R182, 0x5, RZ ;  /* 0x00000005b6c47824 */ /* 0x000fc400078e02ff */
[C---:B------:R-:W-:Y:S01]  /*01a0*/  IMAD R195, R182.reuse, 0x6, RZ ;  /* 0x00000006b6c37824 */ /* 0x040fe200078e02ff */
[----:B------:R-:W2:Y:S01]  /*01b0*/  I2F.RP R0, R9 ;  /* 0x0000000900007306 */ /* 0x000ea20000209400 */
[C---:B------:R-:W-:Y:S01]  /*01c0*/  IMAD R157, R182.reuse, 0x14, RZ ;  /* 0x00000014b69d7824 */ /* 0x040fe200078e02ff */
[----:B-1----:R-:W-:Y:S01]  /*01d0*/  IABS R13, R7 ;  /* 0x00000007000d7213 */ /* 0x002fe20000000000 */
[C---:B------:R-:W-:Y:S02]  /*01e0*/  IMAD R194, R182.reuse, 0x7, RZ ;  /* 0x00000007b6c27824 */ /* 0x040fe400078e02ff */
[C---:B------:R-:W-:Y:S02]  /*01f0*/  IMAD R237, R182.reuse, 0x1c, RZ ;  /* 0x0000001cb6ed7824 */ /* 0x040fe400078e02ff */
[C---:B------:R-:W-:Y:S02]  /*0200*/  IMAD.SHL.U32 R193, R182.reuse, 0x8, RZ ;  /* 0x00000008b6c17824 */ /* 0x040fe400078e00ff */
[----:B------:R-:W-:-:S02]  /*0210*/  IMAD R192, R182, 0x9, RZ ;  /* 0x00000009b6c07824 */ /* 0x000fc400078e02ff */
[C---:B------:R-:W-:Y:S02]  /*0220*/  IMAD R215, R182.reuse, 0x24, RZ ;  /* 0x00000024b6d77824 */ /* 0x040fe400078e02ff */
[C---:B------:R-:W-:Y:S01]  /*0230*/  IMAD R191, R182.reuse, 0xa, RZ ;  /* 0x0000000ab6bf7824 */ /* 0x040fe200078e02ff */
[----:B--2---:R-:W1:Y:S01]  /*0240*/  MUFU.RCP R0, R0 ;  /* 0x0000000000007308 */ /* 0x004e620000001000 */
[C---:B------:R-:W-:Y:S02]  /*0250*/  IMAD R190, R182.reuse, 0xb, RZ ;  /* 0x0000000bb6be7824 */ /* 0x040fe400078e02ff */
[C---:B------:R-:W-:Y:S02]  /*0260*/  IMAD R199, R182.reuse, 0x28, RZ ;  /* 0x00000028b6c77824 */ /* 0x040fe400078e02ff */
[C---:B------:R-:W-:Y:S02]  /*0270*/  IMAD R181, R182.reuse, 0x2c, RZ ;  /* 0x0000002cb6b57824 */ /* 0x040fe400078e02ff */
[----:B------:R-:W-:-:S02]  /*0280*/  IMAD R178, R182, 0xd, RZ ;  /* 0x0000000db6b27824 */ /* 0x000fc400078e02ff */
[C---:B------:R-:W-:Y:S02]  /*0290*/  IMAD R165, R182.reuse, 0x30, RZ ;  /* 0x00000030b6a57824 */ /* 0x040fe400078e02ff */
[C---:B------:R-:W-:Y:S02]  /*02a0*/  IMAD R177, R182.reuse, 0xe, RZ ;  /* 0x0000000eb6b17824 */ /* 0x040fe400078e02ff */
[C---:B------:R-:W-:Y:S02]  /*02b0*/  IMAD R248, R182.reuse, 0x38, RZ ;  /* 0x00000038b6f87824 */ /* 0x040fe400078e02ff */
[----:B------:R-:W-:Y:S02]  /*02c0*/  IMAD R175, R182, 0xf, RZ ;  /* 0x0000000fb6af7824 */ /* 0x000fe400078e02ff */
[----:B-1----:R-:W-:Y:S01]  /*02d0*/  VIADD R2, R0, 0xffffffe ;  /* 0x0ffffffe00027836 */ /* 0x002fe20000000000 */
[----:B------:R-:W-:Y:S01]  /*02e0*/  IABS R0, R4 ;  /* 0x0000000400007213 */ /* 0x000fe20000000000 */
[----:B------:R-:W-:-:S02]  /*02f0*/  IMAD R176, R182, 0x44, RZ ;  /* 0x00000044b6b07824 */ /* 0x000fc400078e02ff */
[----:B------:R1:W2:Y:S01]  /*0300*/  F2I.FTZ.U32.TRUNC.NTZ R3, R2 ;  /* 0x0000000200037305 */ /* 0x0002a2000021f000 */
[C---:B------:R-:W-:Y:S02]  /*0310*/  IMAD.SHL.U32 R173, R182.reuse, 0x10, RZ ;  /* 0x00000010b6ad7824 */ /* 0x040fe400078e00ff */
[----:B------:R-:W-:Y:S02]  /*0320*/  IMAD.MOV R0, RZ, RZ, -R0 ;  /* 0x000000ffff007224 */ /* 0x000fe400078e0a00 */
[C---:B------:R-:W-:Y:S02]  /*0330*/  IMAD R244, R182.reuse, 0x3c, RZ ;  /* 0x0000003cb6f47824 */ /* 0x040fe400078e02ff */
[C---:B------:R-:W-:Y:S02]  /*0340*/  IMAD R163, R182.reuse, 0x11, RZ ;  /* 0x00000011b6a37824 */ /* 0x040fe400078e02ff */
[----:B-1----:R-:W-:Y:S02]  /*0350*/  IMAD.MOV.U32 R2, RZ, RZ, RZ ;  /* 0x000000ffff027224 */ /* 0x002fe400078e00ff */
[----:B------:R-:W-:-:S02]  /*0360*/  IMAD R174, R182, 0x48, RZ ;  /* 0x00000048b6ae7824 */ /* 0x000fc400078e02ff */
[C---:B------:R-:W-:Y:S02]  /*0370*/  IMAD R172, R182.reuse, 0x4c, RZ ;  /* 0x0000004cb6ac7824 */ /* 0x040fe400078e02ff */
[--C-:B--2---:R-:W-:Y:S02]  /*0380*/  IMAD.MOV R6, RZ, RZ, -R3.reuse ;  /* 0x000000ffff067224 */ /* 0x104fe400078e0a03 */
[----:B------:R-:W-:Y:S02]  /*0390*/  IMAD R161, R182, 0x12, RZ ;  /* 0x00000012b6a17824 */ /* 0x000fe400078e02ff */
[----:B------:R-:W-:Y:S02]  /*03a0*/  IMAD R11, R6, R9, RZ ;  /* 0x00000009060b7224 */ /* 0x000fe400078e02ff */
[----:B------:R-:W-:Y:S02]  /*03b0*/  IMAD R159, R182, 0x13, RZ ;  /* 0x00000013b69f7824 */ /* 0x000fe400078e02ff */
[----:B------:R-:W-:-:S04]  /*03c0*/  IMAD.HI.U32 R2, R3, R11, R2 ;  /* 0x0000000b03027227 */ /* 0x000fc800078e0002 */
[----:B------:R-:W-:Y:S02]  /*03d0*/  IMAD R236, R182, 0x1d, RZ ;  /* 0x0000001db6ec7824 */ /* 0x000fe400078e02ff */
[----:B------:R-:W-:-:S04]  /*03e0*/  IMAD.HI.U32 R2, R2, R13, RZ ;  /* 0x0000000d02027227 */ /* 0x000fc800078e00ff */
[----:B------:R-:W-:Y:S02]  /*03f0*/  IMAD R0, R2, R0, R13 ;  /* 0x0000000002007224 */ /* 0x000fe400078e020d */
[C---:B------:R-:W-:Y:S02]  /*0400*/  IMAD R235, R182.reuse, 0x1e, RZ ;  /* 0x0000001eb6eb7824 */ /* 0x040fe400078e02ff */
[C---:B------:R-:W-:Y:S01]  /*0410*/  IMAD R233, R182.reuse, 0x1f, RZ ;  /* 0x0000001fb6e97824 */ /* 0x040fe200078e02ff */
[----:B------:R-:W-:Y:S01]  /*0420*/  ISETP.GT.U32.AND P1, PT, R9, R0, PT ;  /* 0x000000000900720c */ /* 0x000fe20003f24070 */
[C---:B------:R-:W-:Y:S02]  /*0430*/  IMAD.SHL.U32 R231, R182.reuse, 0x20, RZ ;  /* 0x00000020b6e77824 */ /* 0x040fe400078e00ff */
[C---:B------:R-:W-:Y:S02]  /*0440*/  IMAD R221, R182.reuse, 0x21, RZ ;  /* 0x00000021b6dd7824 */ /* 0x040fe400078e02ff */
[----:B------:R-:W-:-:S02]  /*0450*/  IMAD R219, R182, 0x22, RZ ;  /* 0x00000022b6db7824 */ /* 0x000fc400078e02ff */
[C---:B------:R-:W-:Y:S02]  /*0460*/  IMAD R217, R182.reuse, 0x23, RZ ;  /* 0x00000023b6d97824 */ /* 0x040fe400078e02ff */
[C---:B------:R-:W-:Y:S02]  /*0470*/  IMAD R205, R182.reuse, 0x25, RZ ;  /* 0x00000025b6cd7824 */ /* 0x040fe400078e02ff */
[----:B------:R-:W-:Y:S02]  /*0480*/  IMAD R203, R182, 0x26, RZ ;  /* 0x00000026b6cb7824 */ /* 0x000fe400078e02ff */
[----:B------:R-:W-:Y:S02]  /*0490*/  @!P1 IMAD.IADD R0, R0, 0x1, -R9 ;  /* 0x0000000100009824 */ /* 0x000fe400078e0a09 */
[----:B------:R-:W-:Y:S01]  /*04a0*/  @!P1 VIADD R2, R2, 0x1 ;  /* 0x0000000102029836 */ /* 0x000fe20000000000 */
[----:B------:R-:W-:Y:S01]  /*04b0*/  ISETP.NE.AND P1, PT, R4, RZ, PT ;  /* 0x000000ff0400720c */ /* 0x000fe20003f25270 */
[----:B------:R-:W-:Y:S01]  /*04c0*/  IMAD R201, R182, 0x27, RZ ;  /* 0x00000027b6c97824 */ /* 0x000fe200078e02ff */
[----:B------:R-:W-:Y:S01]  /*04d0*/  ISETP.GE.U32.AND P0, PT, R0, R9, PT ;  /* 0x000000090000720c */ /* 0x000fe20003f06070 */
[C---:B------:R-:W-:Y:S01]  /*04e0*/  IMAD R189, R182.reuse, 0x29, RZ ;  /* 0x00000029b6bd7824 */ /* 0x040fe200078e02ff */
[----:B------:R-:W-:Y:S01]  /*04f0*/  LOP3.LUT R0, R7, R4, RZ, 0x3c, !PT ;  /* 0x0000000407007212 */ /* 0x000fe200078e3cff */
[----:B------:R-:W-:-:S02]  /*0500*/  IMAD R187, R182, 0x2a, RZ ;  /* 0x0000002ab6bb7824 */ /* 0x000fc400078e02ff */
[----:B------:R-:W-:Y:S01]  /*0510*/  IMAD R185, R182, 0x2b, RZ ;  /* 0x0000002bb6b97824 */ /* 0x000fe200078e02ff */
[----:B------:R-:W-:Y:S01]  /*0520*/  ISETP.GE.AND P2, PT, R0, RZ, PT ;  /* 0x000000ff0000720c */ /* 0x000fe20003f46270 */
[----:B------:R-:W-:Y:S02]  /*0530*/  VIADD R0, R110, 0xff ;  /* 0x000000ff6e007836 */ /* 0x000fe40000000000 */
[C---:B------:R-:W-:Y:S02]  /*0540*/  IMAD R171, R182.reuse, 0x2d, RZ ;  /* 0x0000002db6ab7824 */ /* 0x040fe400078e02ff */
[----:B------:R-:W-:Y:S01]  /*0550*/  IMAD R169, R182, 0x2e, RZ ;  /* 0x0000002eb6a97824 */ /* 0x000fe200078e02ff */
[----:B------:R-:W-:Y:S01]  /*0560*/  SHF.R.S32.HI R3, RZ, 0x1f, R0 ;  /* 0x0000001fff037819 */ /* 0x000fe20000011400 */
[----:B------:R-:W-:Y:S02]  /*0570*/  @P0 VIADD R2, R2, 0x1 ;  /* 0x0000000102020836 */ /* 0x000fe40000000000 */
[C---:B------:R-:W-:Y:S01]  /*0580*/  IMAD R167, R182.reuse, 0x2f, RZ ;  /* 0x0000002fb6a77824 */ /* 0x040fe200078e02ff */
[----:B------:R-:W-:Y:S01]  /*0590*/  LEA.HI R3, R3, R0, RZ, 0x8 ;  /* 0x0000000003037211 */ /* 0x000fe200078f40ff */
[----:B------:R-:W-:-:S02]  /*05a0*/  IMAD R155, R182, 0x31, RZ ;  /* 0x00000031b69b7824 */ /* 0x000fc400078e02ff */
[----:B------:R-:W-:Y:S01]  /*05b0*/  @!P2 IMAD.MOV R2, RZ, RZ, -R2 ;  /* 0x000000ffff02a224 */ /* 0x000fe200078e0a02 */
[----:B------:R-:W-:Y:S01]  /*05c0*/  @!P1 LOP3.LUT R2, RZ, R4, RZ, 0x33, !PT ;  /* 0x00000004ff029212 */ /* 0x000fe200078e33ff */
[C---:B------:R-:W-:Y:S02]  /*05d0*/  IMAD R153, R182.reuse, 0x32, RZ ;  /* 0x00000032b6997824 */ /* 0x040fe400078e02ff */
[----:B------:R-:W-:Y:S02]  /*05e0*/  IMAD R249, R182, 0x37, RZ ;  /* 0x00000037b6f97824 */ /* 0x000fe400078e02ff */
[----:B------:R-:W-:Y:S02]  /*05f0*/  IMAD.SHL.U32 R12, R2, 0x8, RZ ;  /* 0x00000008020c7824 */ /* 0x000fe400078e00ff */
[----:B------:R-:W-:Y:S02]  /*0600*/  IMAD.MOV R2, RZ, RZ, -R2 ;  /* 0x000000ffff027224 */ /* 0x000fe400078e0a02 */
[----:B------:R-:W-:Y:S01]  /*0610*/  IMAD R247, R182, 0x39, RZ ;  /* 0x00000039b6f77824 */ /* 0x000fe200078e02ff */
[----:B------:R-:W-:Y:S01]  /*0620*/  LEA.HI.SX32 R3, R3, -R12, 0x18 ;  /* 0x8000000c03037211 */ /* 0x000fe200078fc2ff */
[----:B------:R-:W-:-:S02]  /*0630*/  IMAD R14, R4, R2, R7 ;  /* 0x00000002040e7224 */ /* 0x000fc400078e0207 */
[----:B------:R-:W-:Y:S01]  /*0640*/  IMAD.MOV.U32 R4, RZ, RZ, RZ ;  /* 0x000000ffff047224 */ /* 0x000fe200078e00ff */
[----:B------:R-:W-:Y:S01]  /*0650*/  VIMNMX R13, R3, 0x8, PT ;  /* 0x00000008030d7848 */ /* 0x000fe20003fe0100 */
[C---:B------:R-:W-:Y:S01]  /*0660*/  IMAD R246, R182.reuse, 0x3a, RZ ;  /* 0x0000003ab6f67824 */ /* 0x040fe200078e02ff */
[----:B------:R-:W-:Y:S01]  /*0670*/  IABS R3, R111 ;  /* 0x0000006f00037213 */ /* 0x000fe20000000000 */
[C---:B------:R-:W-:Y:S01]  /*0680*/  IMAD R245, R182.reuse, 0x3b, RZ ;  /* 0x0000003bb6f57824 */ /* 0x040fe200078e02ff */
[-C--:B------:R-:W-:Y:S01]  /*0690*/  IABS R9, R13.reuse ;  /* 0x0000000d00097213 */ /* 0x080fe20000000000 */
[C---:B------:R-:W-:Y:S01]  /*06a0*/  IMAD R243, R182.reuse, 0x3d, RZ ;  /* 0x0000003db6f37824 */ /* 0x040fe200078e02ff */
[----:B------:R-:W-:Y:S01]  /*06b0*/  IABS R2, R13 ;  /* 0x0000000d00027213 */ /* 0x000fe20000000000 */
[----:B------:R-:W1:Y:S01]  /*06c0*/  I2F.RP R7, R3 ;  /* 0x0000000300077306 */ /* 0x000e620000209400 */
[C---:B------:R-:W-:Y:S02]  /*06d0*/  IMAD R160, R182.reuse, 0x54, RZ ;  /* 0x00000054b6a07824 */ /* 0x040fe400078e02ff */
[----:B------:R-:W-:-:S02]  /*06e0*/  IMAD R162, R182, 0x50, RZ ;  /* 0x00000050b6a27824 */ /* 0x000fc400078e02ff */
[----:B------:R-:W-:Y:S02]  /*06f0*/  IMAD.MOV R2, RZ, RZ, -R2 ;  /* 0x000000ffff027224 */ /* 0x000fe400078e0a02 */
[C---:B------:R-:W-:Y:S01]  /*0700*/  IMAD R156, R182.reuse, 0x5c, RZ ;  /* 0x0000005cb69c7824 */ /* 0x040fe200078e02ff */
[----:B------:R-:W2:Y:S01]  /*0710*/  I2F.RP R0, R9 ;  /* 0x0000000900007306 */ /* 0x000ea20000209400 */
[C---:B------:R-:W-:Y:S02]  /*0720*/  IMAD R158, R182.reuse, 0x58, RZ ;  /* 0x00000058b69e7824 */ /* 0x040fe400078e02ff */
[C---:B------:R-:W-:Y:S02]  /*0730*/  IMAD R144, R182.reuse, 0x64, RZ ;  /* 0x00000064b6907824 */ /* 0x040fe400078e02ff */
[C---:B------:R-:W-:Y:S02]  /*0740*/  IMAD R146, R182.reuse, 0x60, RZ ;  /* 0x00000060b6927824 */ /* 0x040fe400078e02ff */
[C---:B------:R-:W-:Y:S01]  /*0750*/  IMAD R140, R182.reuse, 0x6c, RZ ;  /* 0x0000006cb68c7824 */ /* 0x040fe200078e02ff */
[----:B-1----:R-:W-:Y:S01]  /*0760*/  MUFU.RCP R7, R7 ;  /* 0x0000000700077308 */ /* 0x002fe20000001000 */
[----:B------:R-:W-:-:S02]  /*0770*/  IMAD R142, R182, 0x68, RZ ;  /* 0x00000068b68e7824 */ /* 0x000fc400078e02ff */
[C---:B------:R-:W-:Y:S02]  /*0780*/  IMAD R120, R182.reuse, 0x78, RZ ;  /* 0x00000078b6787824 */ /* 0x040fe400078e02ff */
[C---:B------:R-:W-:Y:S02]  /*0790*/  IMAD R130, R182.reuse, 0x74, RZ ;  /* 0x00000074b6827824 */ /* 0x040fe400078e02ff */
[C---:B------:R-:W-:Y:S01]  /*07a0*/  IMAD R128, R182.reuse, 0x70, RZ ;  /* 0x00000070b6807824 */ /* 0x040fe200078e02ff */
[----:B--2---:R-:W1:Y:S01]  /*07b0*/  MUFU.RCP R0, R0 ;  /* 0x0000000000007308 */ /* 0x004e620000001000 */
[C---:B------:R-:W-:Y:S02]  /*07c0*/  IMAD R234, R182.reuse, 0x84, RZ ;  /* 0x00000084b6ea7824 */ /* 0x040fe400078e02ff */
[C---:B------:R-:W-:Y:S02]  /*07d0*/  IMAD R220, R182.reuse, 0x90, RZ ;  /* 0x00000090b6dc7824 */ /* 0x040fe400078e02ff */
[----:B------:R-:W-:-:S02]  /*07e0*/  IMAD R230, R182, 0x8c, RZ ;  /* 0x0000008cb6e67824 */ /* 0x000fc400078e02ff */
[C---:B------:R-:W-:Y:S02]  /*07f0*/  IMAD R214, R182.reuse, 0x9c, RZ ;  /* 0x0000009cb6d67824 */ /* 0x040fe400078e02ff */
[C---:B------:R-:W-:Y:S02]  /*0800*/  IMAD R216, R182.reuse, 0x98, RZ ;  /* 0x00000098b6d87824 */ /* 0x040fe400078e02ff */
[C---:B------:R-:W-:Y:S02]  /*0810*/  IMAD R200, R182.reuse, 0xa8, RZ ;  /* 0x000000a8b6c87824 */ /* 0x040fe400078e02ff */
[C---:B------:R-:W-:Y:S02]  /*0820*/  IMAD R202, R182.reuse, 0xa4, RZ ;  /* 0x000000a4b6ca7824 */ /* 0x040fe400078e02ff */
[----:B------:R-:W-:Y:S02]  /*0830*/  IMAD R186, R182, 0xb4, RZ ;  /* 0x000000b4b6ba7824 */ /* 0x000fe400078e02ff */
[----:B-1----:R-:W-:Y:S01]  /*0840*/  VIADD R5, R0, 0xffffffe ;  /* 0x0ffffffe00057836 */ /* 0x002fe20000000000 */
[----:B------:R-:W-:Y:S01]  /*0850*/  IABS R0, R14 ;  /* 0x0000000e00007213 */ /* 0x000fe20000000000 */
[----:B------:R-:W-:-:S02]  /*0860*/  IMAD R188, R182, 0xb0, RZ ;  /* 0x000000b0b6bc7824 */ /* 0x000fc400078e02ff */
[C---:B------:R-:W-:Y:S02]  /*0870*/  IMAD R170, R182.reuse, 0xc0, RZ ;  /* 0x000000c0b6aa7824 */ /* 0x040fe400078e02ff */
[----:B------:R-:W1:Y:S01]  /*0880*/  F2I.FTZ.U32.TRUNC.NTZ R5, R5 ;  /* 0x0000000500057305 */ /* 0x000e62000021f000 */
[C---:B------:R-:W-:Y:S02]  /*0890*/  IMAD R122, R182.reuse, 0x7c, RZ ;  /* 0x0000007cb67a7824 */ /* 0x040fe400078e02ff */
[C---:B------:R-:W-:Y:S02]  /*08a0*/  IMAD R180, R182.reuse, 0xbc, RZ ;  /* 0x000000bcb6b47824 */ /* 0x040fe400078e02ff */
[C---:B------:R-:W-:Y:S02]  /*08b0*/  IMAD R164, R182.reuse, 0xcc, RZ ;  /* 0x000000ccb6a47824 */ /* 0x040fe400078e02ff */
[C---:B------:R-:W-:Y:S02]  /*08c0*/  IMAD R232, R182.reuse, 0x88, RZ ;  /* 0x00000088b6e87824 */ /* 0x040fe400078e02ff */
[----:B------:R-:W-:-:S02]  /*08d0*/  IMAD R166, R182, 0xc8, RZ ;  /* 0x000000c8b6a67824 */ /* 0x000fc400078e02ff */
[C---:B------:R-:W-:Y:S02]  /*08e0*/  IMAD R218, R182.reuse, 0x94, RZ ;  /* 0x00000094b6da7824 */ /* 0x040fe400078e02ff */
[C---:B------:R-:W-:Y:S02]  /*08f0*/  IMAD R204, R182.reuse, 0xa0, RZ ;  /* 0x000000a0b6cc7824 */ /* 0x040fe400078e02ff */
[----:B-1----:R-:W-:Y:S02]  /*0900*/  IMAD.MOV R6, RZ, RZ, -R5 ;  /* 0x000000ffff067224 */ /* 0x002fe400078e0a05 */
[----:B------:R-:W-:Y:S02]  /*0910*/  IMAD R198, R182, 0xac, RZ ;  /* 0x000000acb6c67824 */ /* 0x000fe400078e02ff */
[----:B------:R-:W-:Y:S02]  /*0920*/  IMAD R11, R6, R9, RZ ;  /* 0x00000009060b7224 */ /* 0x000fe400078e02ff */
[----:B------:R-:W-:-:S02]  /*0930*/  IMAD R184, R182, 0xb8, RZ ;  /* 0x000000b8b6b87824 */ /* 0x000fc400078e02ff */
[----:B------:R-:W-:-:S04]  /*0940*/  IMAD.HI.U32 R5, R5, R11, R4 ;  /* 0x0000000b05057227 */ /* 0x000fc800078e0004 */
[----:B------:R-:W-:Y:S02]  /*0950*/  IMAD.MOV.U32 R4, RZ, RZ, R8 ;  /* 0x000000ffff047224 */ /* 0x000fe400078e0008 */
[----:B------:R-:W-:Y:S02]  /*0960*/  IMAD.HI.U32 R5, R5, R0, RZ ;  /* 0x0000000005057227 */ /* 0x000fe400078e00ff */
[----:B------:R-:W1:Y:S02]  /*0970*/  I2F.RP R10, R4 ;  /* 0x00000004000a7306 */ /* 0x000e640000209400 */
[----:B------:R-:W-:Y:S02]  /*0980*/  IMAD R0, R5, R2, R0 ;  /* 0x0000000205007224 */ /* 0x000fe400078e0200 */
[----:B------:R-:W2:Y:S01]  /*0990*/  S2R R2, SR_TID.X ;  /* 0x0000000000027919 */ /* 0x000ea20000002100 */
[----:B------:R-:W-:Y:S02]  /*09a0*/  VIADD R8, R7, 0xffffffe ;  /* 0x0ffffffe07087836 */ /* 0x000fe40000000000 */
[----:B------:R-:W-:Y:S01]  /*09b0*/  ISETP.GT.U32.AND P1, PT, R9, R0, PT ;  /* 0x000000000900720c */ /* 0x000fe20003f24070 */
[----:B---3--:R-:W-:-:S02]  /*09c0*/  IMAD.SHL.U32 R11, R242, 0x80, RZ ;  /* 0x00000080f20b7824 */ /* 0x008fc400078e00ff */
[C---:B------:R-:W-:Y:S02]  /*09d0*/  IMAD R168, R182.reuse, 0xc4, RZ ;  /* 0x000000c4b6a87824 */ /* 0x040fe400078e02ff */
[C---:B------:R-:W-:Y:S02]  /*09e0*/  IMAD R138, R182.reuse, 0xe0, RZ ;  /* 0x000000e0b68a7824 */ /* 0x040fe400078e02ff */
[C---:B------:R-:W-:Y:S01]  /*09f0*/  IMAD R154, R182.reuse, 0xd0, RZ ;  /* 0x000000d0b69a7824 */ /* 0x040fe200078e02ff */
[----:B-1----:R-:W1:Y:S01]  /*0a00*/  MUFU.RCP R10, R10 ;  /* 0x0000000a000a7308 */ /* 0x002e620000001000 */
[C---:B------:R-:W-:Y:S02]  /*0a10*/  IMAD R134, R182.reuse, 0xe8, RZ ;  /* 0x000000e8b6867824 */ /* 0x040fe400078e02ff */
[----:B------:R-:W-:Y:S02]  /*0a20*/  IMAD R150, R182, 0xd8, RZ ;  /* 0x000000d8b6967824 */ /* 0x000fe400078e02ff */
[----:B------:R-:W-:-:S02]  /*0a30*/  @!P1 IMAD.IADD R0, R0, 0x1, -R9 ;  /* 0x0000000100009824 */ /* 0x000fc400078e0a09 */
[----:B------:R-:W-:Y:S01]  /*0a40*/  @!P1 VIADD R5, R5, 0x1 ;  /* 0x0000000105059836 */ /* 0x000fe20000000000 */
[----:B------:R-:W-:Y:S01]  /*0a50*/  ISETP.NE.AND P1, PT, R13, RZ, PT ;  /* 0x000000ff0d00720c */ /* 0x000fe20003f25270 */
[----:B------:R-:W-:Y:S01]  /*0a60*/  IMAD R148, R182, 0xdc, RZ ;  /* 0x000000dcb6947824 */ /* 0x000fe200078e02ff */
[----:B------:R-:W-:Y:S01]  /*0a70*/  ISETP.GE.U32.AND P0, PT, R0, R9, PT ;  /* 0x000000090000720c */ /* 0x000fe20003f06070 */
[----:B------:R-:W-:Y:S01]  /*0a80*/  IMAD R132, R182, 0xec, RZ ;  /* 0x000000ecb6847824 */ /* 0x000fe200078e02ff */
[----:B------:R-:W-:Y:S01]  /*0a90*/  LOP3.LUT R0, R14, R13, RZ, 0x3c, !PT ;  /* 0x0000000d0e007212 */ /* 0x000fe200078e3cff */
[----:B------:R3:W4:Y:S01]  /*0aa0*/  F2I.FTZ.U32.TRUNC.NTZ R9, R8 ;  /* 0x0000000800097305 */ /* 0x000722000021f000 */
[----:B------:R-:W-:Y:S02]  /*0ab0*/  IMAD R136, R182, 0xe4, RZ ;  /* 0x000000e4b6887824 */ /* 0x000fe400078e02ff */
[----:B------:R-:W-:Y:S01]  /*0ac0*/  ISETP.GE.AND P2, PT, R0, RZ, PT ;  /* 0x000000ff0000720c */ /* 0x000fe20003f46270 */
[----:B-1----:R-:W-:-:S02]  /*0ad0*/  VIADD R6, R10, 0xffffffe ;  /* 0x0ffffffe0a067836 */ /* 0x002fc40000000000 */
[----:B------:R-:W-:Y:S02]  /*0ae0*/  IMAD R114, R182, 0xf4, RZ ;  /* 0x000000f4b6727824 */ /* 0x000fe400078e02ff */
[----:B------:R4:W1:Y:S01]  /*0af0*/  F2I.FTZ.U32.TRUNC.NTZ R7, R6 ;  /* 0x0000000600077305 */ /* 0x000862000021f000 */
[----:B--2---:R-:W-:Y:S01]  /*0b00*/  SHF.R.S32.HI R0, RZ, 0x6, R2 ;  /* 0x00000006ff007819 */ /* 0x004fe20000011402 */
[----:B------:R-:W-:Y:S01]  /*0b10*/  @P0 VIADD R5, R5, 0x1 ;  /* 0x0000000105050836 */ /* 0x000fe20000000000 */
[----:B------:R-:W-:Y:S01]  /*0b20*/  LEA.HI R10, R2, R11, RZ, 0x1a ;  /* 0x0000000b020a7211 */ /* 0x000fe200078fd0ff */
[----:B---3--:R-:W-:Y:S01]  /*0b30*/  IMAD.MOV.U32 R8, RZ, RZ, RZ ;  /* 0x000000ffff087224 */ /* 0x008fe200078e00ff */
[----:B------:R-:W-:Y:S01]  /*0b40*/  SGXT R0, R0, 0x1 ;  /* 0x000000010000781a */ /* 0x000fe20000000200 */
[----:B------:R-:W-:Y:S02]  /*0b50*/  IMAD.MOV.U32 R15, RZ, RZ, R5 ;  /* 0x000000ffff0f7224 */ /* 0x000fe400078e0005 */
[----:B------:R-:W-:Y:S01]  /*0b60*/  IMAD.SHL.U32 R5, R2, 0x4, RZ ;  /* 0x0000000402057824 */ /* 0x000fe200078e00ff */
[----:B------:R-:W-:Y:S01]  /*0b70*/  LOP3.LUT R0, R0, 0x90, RZ, 0xc0, !PT ;  /* 0x0000009000007812 */ /* 0x000fe200078ec0ff */
[----:B------:R-:W-:Y:S01]  /*0b80*/  @!P2 IMAD.MOV R15, RZ, RZ, -R15 ;  /* 0x000000ffff0fa224 */ /* 0x000fe200078e0a0f */
[----:B------:R-:W-:Y:S01]  /*0b90*/  @!P1 LOP3.LUT R15, RZ, R13, RZ, 0x33, !PT ;  /* 0x0000000dff0f9212 */ /* 0x000fe200078e33ff */
[----:B----4-:R-:W-:Y:S01]  /*0ba0*/  IMAD.MOV R6, RZ, RZ, -R9 ;  /* 0x000000ffff067224 */ /* 0x010fe200078e0a09 */
[----:B------:R-:W-:Y:S01]  /*0bb0*/  LOP3.LUT R5, R0, 0x7c, R5, 0x78, !PT ;  /* 0x0000007c00057812 */ /* 0x000fe200078e7805 */
[----:B------:R-:W-:-:S02]  /*0bc0*/  IMAD R116, R182, 0xf8, RZ ;  /* 0x000000f8b6747824 */ /* 0x000fc400078e02ff */
[----:B------:R-:W-:Y:S02]  /*0bd0*/  IMAD.SHL.U32 R16, R15, 0x100, RZ ;  /* 0x000001000f107824 */ /* 0x000fe400078e00ff */
[----:B------:R-:W-:Y:S02]  /*0be0*/  IMAD R11, R6, R3, RZ ;  /* 0x00000003060b7224 */ /* 0x000fe400078e02ff */
[----:B-1----:R-:W-:Y:S01]  /*0bf0*/  IMAD.MOV R17, RZ, RZ, -R7 ;  /* 0x000000ffff117224 */ /* 0x002fe200078e0a07 */
[----:B------:R-:W-:Y:S01]  /*0c00*/  LOP3.LUT R10, R16, 0x81, R10, 0xf8, !PT ;  /* 0x00000081100a7812 */ /* 0x000fe200078ef80a */
[----:B------:R-:W-:Y:S01]  /*0c10*/  IMAD.MOV R0, RZ, RZ, -R15 ;  /* 0x000000ffff007224 */ /* 0x000fe200078e0a0f */
[----:B------:R1:W-:Y:S01]  /*0c20*/  STL [R1+0x50], R16 ;  /* 0x0000501001007387 */ /* 0x0003e20000100800 */
[----:B------:R-:W-:Y:S01]  /*0c30*/  IMAD.HI.U32 R8, R9, R11, R8 ;  /* 0x0000000b09087227 */ /* 0x000fe200078e0008 */
[C---:B------:R-:W-:Y:S02]  /*0c40*/  LOP3.LUT R15, R10.reuse, 0x7e, RZ, 0xfc, !PT ;  /* 0x0000007e0a0f7812 */ /* 0x040fe400078efcff */
[----:B------:R-:W-:Y:S01]  /*0c50*/  IABS R11, R10 ;  /* 0x0000000a000b7213 */ /* 0x000fe20000000000 */
[----:B------:R-:W-:Y:S01]  /*0c60*/  IMAD R9, R17, R4, RZ ;  /* 0x0000000411097224 */ /* 0x000fe200078e02ff */
[C---:B------:R-:W-:Y:S01]  /*0c70*/  LOP3.LUT R18, R10.reuse, 0x2, RZ, 0xfc, !PT ;  /* 0x000000020a127812 */ /* 0x040fe200078efcff */
[----:B------:R-:W-:Y:S01]  /*0c80*/  IMAD.MOV.U32 R6, RZ, RZ, RZ ;  /* 0x000000ffff067224 */ /* 0x000fe200078e00ff */
[----:B------:R-:W-:Y:S01]  /*0c90*/  LOP3.LUT R19, R10, 0x4, RZ, 0xfc, !PT ;  /* 0x000000040a137812 */ /* 0x000fe200078efcff */
[----:B------:R-:W-:Y:S01]  /*0ca0*/  IMAD R0, R13, R0, R14 ;  /* 0x000000000d007224 */ /* 0x000fe200078e020e */
[----:B-1----:R-:W-:Y:S01]  /*0cb0*/  IABS R16, R15 ;  /* 0x0000000f00107213 */ /* 0x002fe20000000000 */
[----:B------:R-:W-:Y:S01]  /*0cc0*/  IMAD.HI.U32 R6, R7, R9, R6 ;  /* 0x0000000907067227 */ /* 0x000fe200078e0006 */
[----:B------:R-:W-:Y:S01]  /*0cd0*/  ISETP.GE.AND P4, PT, R15, RZ, PT ;  /* 0x000000ff0f00720c */ /* 0x000fe20003f86270 */
[----:B------:R-:W-:Y:S01]  /*0ce0*/  STL [R1+0x2e0], R242 ;  /* 0x0002e0f201007387 */ /* 0x000fe20000100800 */
[----:B------:R-:W-:Y:S01]  /*0cf0*/  IABS R13, R18 ;  /* 0x00000012000d7213 */ /* 0x000fe20000000000 */
[----:B------:R-:W-:Y:S01]  /*0d00*/  IMAD.HI.U32 R7, R8, R11, RZ ;  /* 0x0000000b08077227 */ /* 0x000fe200078e00ff */
[----:B------:R-:W-:-:S02]  /*0d10*/  IABS R14, R19 ;  /* 0x00000013000e7213 */ /* 0x000fc40000000000 */
[----:B------:R-:W-:Y:S01]  /*0d20*/  LOP3.LUT R20, R10, 0x6, RZ, 0xfc, !PT ;  /* 0x000000060a147812 */ /* 0x000fe200078efcff */
[----:B------:R-:W-:Y:S01]  /*0d30*/  IMAD.IADD R0, R12, 0x1, R0 ;  /* 0x000000010c007824 */ /* 0x000fe200078e0200 */
[----:B------:R-:W-:Y:S01]  /*0d40*/  LOP3.LUT R21, R10, 0x8, RZ, 0xfc, !PT ;  /* 0x000000080a157812 */ /* 0x000fe200078efcff */
[----:B------:R-:W-:Y:S01]  /*0d50*/  IMAD.HI.U32 R9, R8, R16, RZ ;  /* 0x0000001008097227 */ /* 0x000fe200078e00ff */
[----:B------:R-:W-:Y:S02]  /*0d60*/  IABS R17, R20 ;  /* 0x0000001400117213 */ /* 0x000fe40000000000 */
[----:B------:R-:W-:Y:S01]  /*0d70*/  ISETP.GE.AND P2, PT, R19, RZ, PT ;  /* 0x000000ff1300720c */ /* 0x000fe20003f46270 */
[----:B------:R-:W-:Y:S01]  /*0d80*/  IMAD.MOV R12, RZ, RZ, -R7 ;  /* 0x000000ffff0c7224 */ /* 0x000fe200078e0a07 */
[C---:B------:R-:W-:Y:S01]  /*0d90*/  LOP3.LUT R22, R10.reuse, 0x10, RZ, 0xfc, !PT ;  /* 0x000000100a167812 */ /* 0x040fe200078efcff */
[----:B------:R-:W-:Y:S01]  /*0da0*/  IMAD.MOV R15, RZ, RZ, -R9 ;  /* 0x000000ffff0f7224 */ /* 0x000fe200078e0a09 */
[----:B------:R-:W-:Y:S01]  /*0db0*/  LOP3.LUT R26, R10, 0x14, RZ, 0xfc, !PT ;  /* 0x000000140a1a7812 */ /* 0x000fe200078efcff */
[----:B------:R-:W-:Y:S01]  /*0dc0*/  IMAD R9, R3, R12, R11 ;  /* 0x0000000c03097224 */ /* 0x000fe200078e020b */
[----:B------:R-:W-:Y:S01]  /*0dd0*/  IABS R19, R22 ;  /* 0x0000001600137213 */ /* 0x000fe20000000000 */
[----:B------:R-:W-:Y:S01]  /*0de0*/  IMAD.HI.U32 R7, R8, R13, RZ ;  /* 0x0000000d08077227 */ /* 0x000fe200078e00ff */
[----:B------:R-:W-:-:S02]  /*0df0*/  LOP3.LUT R28, R10, 0x18, RZ, 0xfc, !PT ;  /* 0x000000180a1c7812 */ /* 0x000fc400078efcff */
[C---:B------:R-:W-:Y:S01]  /*0e00*/  ISETP.GT.U32.AND P0, PT, R3.reuse, R9, PT ;  /* 0x000000090300720c */ /* 0x040fe20003f04070 */
[----:B------:R-:W-:Y:S01]  /*0e10*/  IMAD.HI.U32 R11, R8, R14, RZ ;  /* 0x0000000e080b7227 */ /* 0x000fe200078e00ff */
[C---:B------:R-:W-:Y:S02]  /*0e20*/  LOP3.LUT R27, R10.reuse, 0x16, RZ, 0xfc, !PT ;  /* 0x000000160a1b7812 */ /* 0x040fe400078efcff */
[----:B------:R-:W-:Y:S01]  /*0e30*/  IABS R25, R28 ;  /* 0x0000001c00197213 */ /* 0x000fe20000000000 */
[C---:B------:R-:W-:Y:S01]  /*0e40*/  IMAD R16, R3.reuse, R15, R16 ;  /* 0x0000000f03107224 */ /* 0x040fe200078e0210 */
[----:B------:R-:W-:Y:S01]  /*0e50*/  IABS R23, R27 ;  /* 0x0000001b00177213 */ /* 0x000fe20000000000 */
[----:B------:R-:W-:Y:S01]  /*0e60*/  IMAD.MOV R12, RZ, RZ, -R7 ;  /* 0x000000ffff0c7224 */ /* 0x000fe200078e0a07 */
[C---:B------:R-:W-:Y:S01]  /*0e70*/  LOP3.LUT R29, R10.reuse, 0x1a, RZ, 0xfc, !PT ;  /* 0x0000001a0a1d7812 */ /* 0x040fe200078efcff */
[----:B------:R-:W-:Y:S01]  /*0e80*/  IMAD.MOV R15, RZ, RZ, -R11 ;  /* 0x000000ffff0f7224 */ /* 0x000fe200078e0a0b */
[C---:B------:R-:W-:Y:S01]  /*0e90*/  ISETP.GT.U32.AND P1, PT, R3.reuse, R16, PT ;  /* 0x000000100300720c */ /* 0x040fe20003f24070 */
[C---:B------:R-:W-:Y:S01]  /*0ea0*/  IMAD R11, R3.reuse, R12, R13 ;  /* 0x0000000c030b7224 */ /* 0x040fe200078e020d */
[----:B------:R-:W-:Y:S01]  /*0eb0*/  LOP3.LUT R31, R10, 0x24, RZ, 0xfc, !PT ;  /* 0x000000240a1f7812 */ /* 0x000fe200078efcff */
[----:B------:R-:W-:Y:S01]  /*0ec0*/  IMAD R12, R3, R15, R14 ;  /* 0x0000000f030c7224 */ /* 0x000fe200078e020e */
[----:B------:R-:W-:Y:S01]  /*0ed0*/  IABS R14, R21 ;  /* 0x00000015000e7213 */ /* 0x000fe20000000000 */
[----:B------:R-:W-:Y:S01]  /*0ee0*/  @!P0 IMAD.IADD R9, R9, 0x1, -R3 ;  /* 0x0000000109098824 */ /* 0x000fe200078e0a03 */
[C---:B------:R-:W-:Y:S01]  /*0ef0*/  ISETP.GT.U32.AND P3, PT, R3.reuse, R11, PT ;  /* 0x0000000b0300720c */ /* 0x040fe20003f64070 */
[----:B------:R-:W-:Y:S01]  /*0f00*/  IMAD.SHL.U32 R7, R242, 0x40, RZ ;  /* 0x00000040f2077824 */ /* 0x000fe200078e00ff */
[C---:B------:R-:W-:Y:S01]  /*0f10*/  ISETP.GT.U32.AND P5, PT, R3.reuse, R12, PT ;  /* 0x0000000c0300720c */ /* 0x040fe20003fa4070 */
[----:B------:R-:W-:Y:S01]  /*0f20*/  IMAD.HI.U32 R13, R8, R17, RZ ;  /* 0x00000011080d7227 */ /* 0x000fe200078e00ff */
[----:B------:R-:W-:-:S02]  /*0f30*/  ISETP.GT.U32.AND P6, PT, R3, R9, PT ;  /* 0x000000090300720c */ /* 0x000fc40003fc4070 */
[----:B------:R-:W-:Y:S01]  /*0f40*/  LOP3.LUT R7, R7, 0x80, RZ, 0xc0, !PT ;  /* 0x0000008007077812 */ /* 0x000fe200078ec0ff */
[----:B------:R-:W-:Y:S01]  /*0f50*/  @!P1 IMAD.IADD R16, R16, 0x1, -R3 ;  /* 0x0000000110109824 */ /* 0x000fe200078e0a03 */
[----:B------:R-:W-:Y:S01]  /*0f60*/  ISETP.GE.AND P1, PT, R18, RZ, PT ;  /* 0x000000ff1200720c */ /* 0x000fe20003f26270 */
[----:B------:R-:W-:Y:S01]  /*0f70*/  IMAD R112, R182, 0xf0, RZ ;  /* 0x000000f0b6707824 */ /* 0x000fe200078e02ff */
[----:B------:R-:W-:Y:S01]  /*0f80*/  LOP3.LUT R32, R10, 0x26, RZ, 0xfc, !PT ;  /* 0x000000260a207812 */ /* 0x000fe200078efcff */
[----:B------:R-:W-:Y:S01]  /*0f90*/  IMAD R34, R0, 0x100, R7 ;  /* 0x0000010000227824 */ /* 0x000fe200078e0207 */
[----:B------:R-:W-:Y:S01]  /*0fa0*/  ISETP.GT.U32.AND P0, PT, R3, R16, PT ;  /* 0x000000100300720c */ /* 0x000fe20003f04070 */
[----:B------:R-:W-:Y:S01]  /*0fb0*/  IMAD.MOV R0, RZ, RZ, -R13 ;  /* 0x000000ffff007224 */ /* 0x000fe200078e0a0d */
[----:B------:R-:W-:Y:S01]  /*0fc0*/  LOP3.LUT R7, R10, 0xa, RZ, 0xfc, !PT ;  /* 0x0000000a0a077812 */ /* 0x000fe200078efcff */
[--C-:B------:R-:W-:Y:S01]  /*0fd0*/  @!P5 IMAD.IADD R12, R12, 0x1, -R3.reuse ;  /* 0x000000010c0cd824 */ /* 0x100fe200078e0a03 */
[----:B------:R-:W-:Y:S01]  /*0fe0*/  IABS R30, R32 ;  /* 0x00000020001e7213 */ /* 0x000fe20000000000 */
[----:B------:R-:W-:Y:S01]  /*0ff0*/  @!P6 IMAD.IADD R9, R9, 0x1, -R3 ;  /* 0x000000010909e824 */ /* 0x000fe200078e0a03 */
[----:B------:R-:W-:Y:S01]  /*1000*/  IABS R15, R7 ;  /* 0x00000007000f7213 */ /* 0x000fe20000000000 */
[C---:B------:R-:W-:Y:S01]  /*1010*/  IMAD R13, R3.reuse, R0, R17 ;  /* 0x00000000030d7224 */ /* 0x040fe200078e0211 */
[----:B------:R-:W-:Y:S01]  /*1020*/  ISETP.GT.U32.AND P6, PT, R3, R12, PT ;  /* 0x0000000c0300720c */ /* 0x000fe20003fc4070 */
[----:B------:R-:W-:Y:S01]  /*1030*/  IMAD.HI.U32 R0, R8, R14, RZ ;  /* 0x0000000e08007227 */ /* 0x000fe200078e00ff */
[----:B------:R-:W-:-:S02]  /*1040*/  LOP3.LUT R33, R10, 0x28, RZ, 0xfc, !PT ;  /* 0x000000280a217812 */ /* 0x000fc400078efcff */
[C---:B------:R-:W-:Y:S01]  /*1050*/  LOP3.LUT R36, R10.reuse, 0x2a, RZ, 0xfc, !PT ;  /* 0x0000002a0a247812 */ /* 0x040fe200078efcff */
[----:B------:R-:W-:Y:S01]  /*1060*/  IMAD.MOV R0, RZ, RZ, -R0 ;  /* 0x000000ffff007224 */ /* 0x000fe200078e0a00 */
[----:B------:R-:W-:Y:S01]  /*1070*/  LOP3.LUT R37, R10, 0x2c, RZ, 0xfc, !PT ;  /* 0x0000002c0a257812 */ /* 0x000fe200078efcff */
[--C-:B------:R-:W-:Y:S01]  /*1080*/  @!P0 IMAD.IADD R16, R16, 0x1, -R3.reuse ;  /* 0x0000000110108824 */ /* 0x100fe200078e0a03 */
[C---:B------:R-:W-:Y:S01]  /*1090*/  ISETP.GT.U32.AND P0, PT, R3.reuse, R13, PT ;  /* 0x0000000d0300720c */ /* 0x040fe20003f04070 */
[----:B------:R-:W-:Y:S01]  /*10a0*/  IMAD R14, R3, R0, R14 ;  /* 0x00000000030e7224 */ /* 0x000fe200078e020e */
[----:B------:R-:W-:Y:S01]  /*10b0*/  IABS R35, R37 ;  /* 0x0000002500237213 */ /* 0x000fe20000000000 */
[--C-:B------:R-:W-:Y:S01]  /*10c0*/  @!P3 IMAD.IADD R11, R11, 0x1, -R3.reuse ;  /* 0x000000010b0bb824 */ /* 0x100fe200078e0a03 */
[----:B------:R-:W-:Y:S01]  /*10d0*/  ISETP.GE.AND P3, PT, R10, RZ, PT ;  /* 0x000000ff0a00720c */ /* 0x000fe20003f66270 */
[----:B------:R-:W-:Y:S01]  /*10e0*/  @!P6 IMAD.IADD R12, R12, 0x1, -R3 ;  /* 0x000000010c0ce824 */ /* 0x000fe200078e0a03 */
[C---:B------:R-:W-:Y:S01]  /*10f0*/  ISETP.GT.U32.AND P6, PT, R3.reuse, R14, PT ;  /* 0x0000000e0300720c */ /* 0x040fe20003fc4070 */
[----:B------:R-:W-:Y:S01]  /*1100*/  IMAD.HI.U32 R0, R8, R15, RZ ;  /* 0x0000000f08007227 */ /* 0x000fe200078e00ff */
[----:B------:R-:W-:-:S02]  /*1110*/  ISETP.GT.U32.AND P5, PT, R3, R11, PT ;  /* 0x0000000b0300720c */ /* 0x000fc40003fa4070 */
[C---:B------:R-:W-:Y:S01]  /*1120*/  LOP3.LUT R39, R10.reuse, 0x32, RZ, 0xfc, !PT ;  /* 0x000000320a277812 */ /* 0x040fe200078efcff */
[----:B------:R-:W-:Y:S01]  /*1130*/  IMAD.MOV R0, RZ, RZ, -R0 ;  /* 0x000000ffff007224 */ /* 0x000fe200078e0a00 */
[----:B------:R-:W-:Y:S01]  /*1140*/  LOP3.LUT R42, R10, 0x34, RZ, 0xfc, !PT ;  /* 0x000000340a2a7812 */ /* 0x000fe200078efcff */
[----:B------:R-:W-:Y:S01]  /*1150*/  @!P0 IMAD.IADD R13, R13, 0x1, -R3 ;  /* 0x000000010d0d8824 */ /* 0x000fe200078e0a03 */
[----:B------:R-:W-:Y:S01]  /*1160*/  ISETP.GE.AND P0, PT, R7, RZ, PT ;  /* 0x000000ff0700720c */ /* 0x000fe20003f06270 */
[C---:B------:R-:W-:Y:S01]  /*1170*/  IMAD R15, R3.reuse, R0, R15 ;  /* 0x00000000030f7224 */ /* 0x040fe200078e020f */
[----:B------:R-:W-:Y:S01]  /*1180*/  IABS R38, R39 ;  /* 0x0000002700267213 */ /* 0x000fe20000000000 */
[----:B------:R-:W-:Y:S01]  /*1190*/  IMAD.MOV.U32 R7, RZ, RZ, R16 ;  /* 0x000000ffff077224 */ /* 0x000fe200078e0010 */
[----:B------:R-:W-:Y:S01]  /*11a0*/  IABS R40, R42 ;  /* 0x0000002a00287213 */ /* 0x000fe20000000000 */
[----:B------:R-:W-:Y:S01]  /*11b0*/  @!P3 IMAD.MOV R9, RZ, RZ, -R9 ;  /* 0x000000ffff09b224 */ /* 0x000fe200078e0a09 */
[----:B------:R-:W-:Y:S01]  /*11c0*/  ISETP.GE.AND P3, PT, R20, RZ, PT ;  /* 0x000000ff1400720c */ /* 0x000fe20003f66270 */
[----:B------:R-:W-:Y:S01]  /*11d0*/  @!P6 IMAD.IADD R14, R14, 0x1, -R3 ;  /* 0x000000010e0ee824 */ /* 0x000fe200078e0a03 */
[----:B------:R-:W-:Y:S01]  /*11e0*/  LOP3.LUT R20, R10, 0xc, RZ, 0xfc, !PT ;  /* 0x0000000c0a147812 */ /* 0x000fe200078efcff */
[----:B------:R-:W-:Y:S01]  /*11f0*/  @!P4 IMAD.MOV R7, RZ, RZ, -R7 ;  /* 0x000000ffff07c224 */ /* 0x000fe200078e0a07 */
[----:B------:R-:W-:Y:S01]  /*1200*/  ISETP.GT.U32.AND P6, PT, R3, R13, PT ;  /* 0x0000000d0300720c */ /* 0x000fe20003fc4070 */
[----:B------:R-:W-:Y:S01]  /*1210*/  @!P5 IMAD.IADD R11, R11, 0x1, -R3 ;  /* 0x000000010b0bd824 */ /* 0x000fe200078e0a03 */
[----:B------:R-:W-:Y:S01]  /*1220*/  ISETP.GT.U32.AND P4, PT, R3, R15, PT ;  /* 0x0000000f0300720c */ /* 0x000fe20003f84070 */
[----:B------:R-:W-:Y:S01]  /*1230*/  @!P2 IMAD.MOV R12, RZ, RZ, -R12 ;  /* 0x000000ffff0ca224 */ /* 0x000fe200078e0a0c */
[----:B------:R-:W-:Y:S01]  /*1240*/  IABS R17, R20 ;  /* 0x0000001400117213 */ /* 0x000fe20000000000 */
[----:B------:R-:W-:Y:S01]  /*1250*/  @!P1 IMAD.MOV R11, RZ, RZ, -R11 ;  /* 0x000000ffff0b9224 */ /* 0x000fe200078e0a0b */
[----:B------:R-:W-:-:S02]  /*1260*/  ISETP.GE.AND P5, PT, R21, RZ, PT ;  /* 0x000000ff1500720c */ /* 0x000fc40003fa6270 */
[----:B------:R-:W-:Y:S01]  /*1270*/  LOP3.LUT R21, R10, 0xe, RZ, 0xfc, !PT ;  /* 0x0000000e0a157812 */ /* 0x000fe200078efcff */
[----:B------:R-:W-:Y:S01]  /*1280*/  IMAD.HI.U32 R0, R8, R17, RZ ;  /* 0x0000001108007227 */ /* 0x000fe200078e00ff */
[----:B------:R-:W-:Y:S02]  /*1290*/  ISETP.GT.U32.AND P1, PT, R3, R14, PT ;  /* 0x0000000e0300720c */ /* 0x000fe40003f24070 */
[----:B------:R-:W-:Y:S01]  /*12a0*/  IABS R18, R21 ;  /* 0x0000001500127213 */ /* 0x000fe20000000000 */
[----:B------:R-:W-:Y:S01]  /*12b0*/  IMAD.MOV R0, RZ, RZ, -R0 ;  /* 0x000000ffff007224 */ /* 0x000fe200078e0a00 */
[----:B------:R-:W-:Y:S01]  /*12c0*/  ISETP.GE.AND P2, PT, R20, RZ, PT ;  /* 0x000000ff1400720c */ /* 0x000fe20003f46270 */
[--C-:B------:R-:W-:Y:S01]  /*12d0*/  @!P6 IMAD.IADD R13, R13, 0x1, -R3.reuse ;  /* 0x000000010d0de824 */ /* 0x100fe200078e0a03 */
[----:B------:R-:W-:Y:S01]  /*12e0*/  LOP3.LUT R48, R10, 0x38, RZ, 0xfc, !PT ;  /* 0x000000380a307812 */ /* 0x000fe200078efcff */
[----:B------:R-:W-:Y:S01]  /*12f0*/  @!P4 IMAD.IADD R15, R15, 0x1, -R3 ;  /* 0x000000010f0fc824 */ /* 0x000fe200078e0a03 */
[----:B------:R-:W-:Y:S01]  /*1300*/  ISETP.GE.AND P4, PT, R22, RZ, PT ;  /* 0x000000ff1600720c */ /* 0x000fe20003f86270 */
[C---:B------:R-:W-:Y:S01]  /*1310*/  IMAD R16, R3.reuse, R0, R17 ;  /* 0x0000000003107224 */ /* 0x040fe200078e0211 */
[----:B------:R-:W-:Y:S01]  /*1320*/  IABS R22, R26 ;  /* 0x0000001a00167213 */ /* 0x000fe20000000000 */
[----:B------:R-:W-:Y:S01]  /*1330*/  @!P3 IMAD.MOV R13, RZ, RZ, -R13 ;  /* 0x000000ffff0db224 */ /* 0x000fe200078e0a0d */
[C---:B------:R-:W-:Y:S01]  /*1340*/  ISETP.GT.U32.AND P3, PT, R3.reuse, R15, PT ;  /* 0x0000000f0300720c */ /* 0x040fe20003f64070 */
[----:B------:R-:W-:Y:S01]  /*1350*/  IMAD.HI.U32 R0, R8, R18, RZ ;  /* 0x0000001208007227 */ /* 0x000fe200078e00ff */
[----:B------:R-:W-:-:S02]  /*1360*/  ISETP.GT.U32.AND P6, PT, R3, R16, PT ;  /* 0x000000100300720c */ /* 0x000fc40003fc4070 */
[----:B------:R-:W-:Y:S01]  /*1370*/  LOP3.LUT R49, R10, 0x3a, RZ, 0xfc, !PT ;  /* 0x0000003a0a317812 */ /* 0x000fe200078efcff */
[----:B------:R-:W-:Y:S01]  /*1380*/  IMAD.HI.U32 R17, R8, R19, RZ ;  /* 0x0000001308117227 */ /* 0x000fe200078e00ff */
[C---:B------:R-:W-:Y:S02]  /*1390*/  LOP3.LUT R50, R10.reuse, 0x3c, RZ, 0xfc, !PT ;  /* 0x0000003c0a327812 */ /* 0x040fe400078efcff */
[----:B------:R-:W-:Y:S01]  /*13a0*/  IABS R44, R49 ;  /* 0x00000031002c7213 */ /* 0x000fe20000000000 */
[----:B------:R-:W-:Y:S01]  /*13b0*/  IMAD.MOV R0, RZ, RZ, -R0 ;  /* 0x000000ffff007224 */ /* 0x000fe200078e0a00 */
[----:B------:R-:W-:Y:S01]  /*13c0*/  IABS R46, R50 ;  /* 0x00000032002e7213 */ /* 0x000fe20000000000 */
[----:B------:R-:W-:Y:S01]  /*13d0*/  IMAD.MOV R20, RZ, RZ, -R17 ;  /* 0x000000ffff147224 */ /* 0x000fe200078e0a11 */
[C---:B------:R-:W-:Y:S01]  /*13e0*/  LOP3.LUT R51, R10.reuse, 0x3e, RZ, 0xfc, !PT ;  /* 0x0000003e0a337812 */ /* 0x040fe200078efcff */
[----:B------:R-:W-:Y:S01]  /*13f0*/  IMAD R17, R3, R0, R18 ;  /* 0x0000000003117224 */ /* 0x000fe200078e0212 */
[----:B------:R-:W-:Y:S01]  /*1400*/  LOP3.LUT R52, R10, 0x40, RZ, 0xfc, !PT ;  /* 0x000000400a347812 */ /* 0x000fe200078efcff */
[----:B------:R-:W-:Y:S01]  /*1410*/  @!P1 IMAD.IADD R14, R14, 0x1, -R3 ;  /* 0x000000010e0e9824 */ /* 0x000fe200078e0a03 */
[----:B------:R-:W-:Y:S01]  /*1420*/  ISETP.GE.AND P1, PT, R21, RZ, PT ;  /* 0x000000ff1500720c */ /* 0x000fe20003f26270 */
[----:B------:R-:W-:Y:S01]  /*1430*/  IMAD R18, R3, R20, R19 ;  /* 0x0000001403127224 */ /* 0x000fe200078e0213 */
[C---:B------:R-:W-:Y:S01]  /*1440*/  LOP3.LUT R21, R10.reuse, 0x12, RZ, 0xfc, !PT ;  /* 0x000000120a157812 */ /* 0x040fe200078efcff */
[--C-:B------:R-:W-:Y:S01]  /*1450*/  @!P3 IMAD.IADD R15, R15, 0x1, -R3.reuse ;  /* 0x000000010f0fb824 */ /* 0x100fe200078e0a03 */
[----:B------:R-:W-:Y:S01]  /*1460*/  LOP3.LUT R53, R10, 0x42, RZ, 0xfc, !PT ;  /* 0x000000420a357812 */ /* 0x000fe200078efcff */
[----:B------:R-:W-:Y:S01]  /*1470*/  @!P6 IMAD.IADD R16, R16, 0x1, -R3 ;  /* 0x000000011010e824 */ /* 0x000fe200078e0a03 */
[C---:B------:R-:W-:Y:S01]  /*1480*/  ISETP.GT.U32.AND P3, PT, R3.reuse, R18, PT ;  /* 0x000000120300720c */ /* 0x040fe20003f64070 */
[----:B------:R-:W-:Y:S01]  /*1490*/  @!P5 IMAD.MOV R14, RZ, RZ, -R14 ;  /* 0x000000ffff0ed224 */ /* 0x000fe200078e0a0e */
        /* <DEDUP_REMOVED lines=8> */
[C---:B------:R-:W-:Y:S01]  /*1520*/  LOP3.LUT R57, R10.reuse, 0x56, RZ, 0xfc, !PT ;  /* 0x000000560a397812 */ /* 0x040fe200078efcff */
[----:B------:R-:W-:Y:S01]  /*1530*/  IMAD.MOV R0, RZ, RZ, -R0 ;  /* 0x000000ffff007224 */ /* 0x000fe200078e0a00 */
[----:B------:R-:W-:Y:S01]  /*1540*/  LOP3.LUT R59, R10, 0x5a, RZ, 0xfc, !PT ;  /* 0x0000005a0a3b7812 */ /* 0x000fe200078efcff */
[----:B------:R-:W-:Y:S01]  /*1550*/  @!P3 IMAD.IADD R18, R18, 0x1, -R3 ;  /* 0x000000011212b824 */ /* 0x000fe200078e0a03 */
[----:B------:R-:W-:Y:S01]  /*1560*/  IABS R56, R57 ;  /* 0x0000003900387213 */ /* 0x000fe20000000000 */
[----:B------:R-:W-:Y:S01]  /*1570*/  IMAD R19, R3, R0, R19 ;  /* 0x0000000003137224 */ /* 0x000fe200078e0213 */
[----:B------:R-:W-:Y:S01]  /*1580*/  IABS R60, R59 ;  /* 0x0000003b003c7213 */ /* 0x000fe20000000000 */
[--C-:B------:R-:W-:Y:S01]  /*1590*/  @!P5 IMAD.IADD R17, R17, 0x1, -R3.reuse ;  /* 0x000000011111d824 */ /* 0x100fe200078e0a03 */
[C---:B------:R-:W-:Y:S01]  /*15a0*/  ISETP.GT.U32.AND P0, PT, R3.reuse, R18, PT ;  /* 0x000000120300720c */ /* 0x040fe20003f04070 */
[----:B------:R-:W-:Y:S01]  /*15b0*/  @!P6 IMAD.IADD R16, R16, 0x1, -R3 ;  /* 0x000000011010e824 */ /* 0x000fe200078e0a03 */
[----:B------:R-:W-:Y:S01]  /*15c0*/  ISETP.GT.U32.AND P5, PT, R3, R19, PT ;  /* 0x000000130300720c */ /* 0x000fe20003fa4070 */
[----:B------:R-:W-:Y:S01]  /*15d0*/  IMAD.HI.U32 R0, R8, R22, RZ ;  /* 0x0000001608007227 */ /* 0x000fe200078e00ff */
[----:B------:R-:W-:-:S02]  /*15e0*/  ISETP.GE.AND P6, PT, R21, RZ, PT ;  /* 0x000000ff1500720c */ /* 0x000fc40003fc6270 */
[C---:B------:R-:W-:Y:S01]  /*15f0*/  ISETP.GT.U32.AND P3, PT, R3.reuse, R17, PT ;  /* 0x000000110300720c */ /* 0x040fe20003f64070 */
[----:B------:R-:W-:Y:S01]  /*1600*/  IMAD.HI.U32 R21, R8, R25, RZ ;  /* 0x0000001908157227 */ /* 0x000fe200078e00ff */
[C---:B------:R-:W-:Y:S02]  /*1610*/  LOP3.LUT R61, R10.reuse, 0x5c, RZ, 0xfc, !PT ;  /* 0x0000005c0a3d7812 */ /* 0x040fe400078efcff */
[----:B------:R-:W-:Y:S01]  /*1620*/  LOP3.LUT R67, R10, 0x68, RZ, 0xfc, !PT ;  /* 0x000000680a437812 */ /* 0x000fe200078efcff */
[----:B------:R-:W-:Y:S01]  /*1630*/  @!P2 IMAD.MOV R16, RZ, RZ, -R16 ;  /* 0x000000ffff10a224 */ /* 0x000fe200078e0a10 */
[----:B------:R-:W-:Y:S01]  /*1640*/  ISETP.GE.AND P2, PT, R26, RZ, PT ;  /* 0x000000ff1a00720c */ /* 0x000fe20003f46270 */
[----:B------:R-:W-:Y:S01]  /*1650*/  IMAD.MOV R0, RZ, RZ, -R0 ;  /* 0x000000ffff007224 */ /* 0x000fe200078e0a00 */
[----:B------:R-:W-:Y:S01]  /*1660*/  IABS R62, R61 ;  /* 0x0000003d003e7213 */ /* 0x000fe20000000000 */
[----:B------:R-:W-:Y:S01]  /*1670*/  IMAD.MOV R26, RZ, RZ, -R21 ;  /* 0x000000ffff1a7224 */ /* 0x000fe200078e0a15 */
[----:B------:R-:W-:Y:S01]  /*1680*/  IABS R72, R67 ;  /* 0x0000004300487213 */ /* 0x000fe20000000000 */
[----:B------:R-:W-:Y:S01]  /*1690*/  IMAD.MOV R24, RZ, RZ, -R20 ;  /* 0x000000ffff187224 */ /* 0x000fe200078e0a14 */
[C---:B------:R-:W-:Y:S01]  /*16a0*/  LOP3.LUT R69, R10.reuse, 0x6a, RZ, 0xfc, !PT ;  /* 0x0000006a0a457812 */ /* 0x040fe200078efcff */
[C---:B------:R-:W-:Y:S01]  /*16b0*/  IMAD R20, R3.reuse, R0, R22 ;  /* 0x0000000003147224 */ /* 0x040fe200078e0216 */
[----:B------:R-:W-:Y:S01]  /*16c0*/  LOP3.LUT R73, R10, 0x6c, RZ, 0xfc, !PT ;  /* 0x0000006c0a497812 */ /* 0x000fe200078efcff */
[----:B------:R-:W-:Y:S01]  /*16d0*/  IMAD R22, R3, R26, R25 ;  /* 0x0000001a03167224 */ /* 0x000fe200078e0219 */
[----:B------:R-:W-:Y:S01]  /*16e0*/  IABS R74, R69 ;  /* 0x00000045004a7213 */ /* 0x000fe20000000000 */
[--C-:B------:R-:W-:Y:S01]  /*16f0*/  @!P0 IMAD.IADD R18, R18, 0x1, -R3.reuse ;  /* 0x0000000112128824 */ /* 0x100fe200078e0a03 */
[----:B------:R-:W-:Y:S01]  /*1700*/  LOP3.LUT R77, R10, 0x70, RZ, 0xfc, !PT ;  /* 0x000000700a4d7812 */ /* 0x000fe200078efcff */
[----:B------:R-:W-:Y:S01]  /*1710*/  @!P5 IMAD.IADD R19, R19, 0x1, -R3 ;  /* 0x000000011313d824 */ /* 0x000fe200078e0a03 */
[----:B------:R-:W-:Y:S01]  /*1720*/  IABS R76, R73 ;  /* 0x00000049004c7213 */ /* 0x000fe20000000000 */
[----:B------:R-:W-:Y:S01]  /*1730*/  @!P4 IMAD.MOV R18, RZ, RZ, -R18 ;  /* 0x000000ffff12c224 */ /* 0x000fe200078e0a12 */
[C---:B------:R-:W-:Y:S01]  /*1740*/  ISETP.GT.U32.AND P4, PT, R3.reuse, R22, PT ;  /* 0x000000160300720c */ /* 0x040fe20003f84070 */
[C---:B------:R-:W-:Y:S01]  /*1750*/  IMAD R21, R3.reuse, R24, R23 ;  /* 0x0000001803157224 */ /* 0x040fe200078e0217 */
[----:B------:R-:W-:Y:S01]  /*1760*/  ISETP.GT.U32.AND P5, PT, R3, R19, PT ;  /* 0x000000130300720c */ /* 0x000fe20003fa4070 */
[----:B------:R-:W-:Y:S01]  /*1770*/  @!P3 IMAD.IADD R17, R17, 0x1, -R3 ;  /* 0x000000011111b824 */ /* 0x000fe200078e0a03 */
[----:B------:R-:W-:-:S02]  /*1780*/  IABS R23, R29 ;  /* 0x0000001d00177213 */ /* 0x000fc40000000000 */
[C---:B------:R-:W-:Y:S01]  /*1790*/  ISETP.GT.U32.AND P3, PT, R3.reuse, R20, PT ;  /* 0x000000140300720c */ /* 0x040fe20003f64070 */
[----:B------:R-:W-:Y:S01]  /*17a0*/  @!P1 IMAD.MOV R17, RZ, RZ, -R17 ;  /* 0x000000ffff119224 */ /* 0x000fe200078e0a11 */
[----:B------:R-:W-:Y:S01]  /*17b0*/  ISETP.GT.U32.AND P0, PT, R3, R21, PT ;  /* 0x000000150300720c */ /* 0x000fe20003f04070 */
[----:B------:R-:W-:Y:S01]  /*17c0*/  IMAD.HI.U32 R0, R8, R23, RZ ;  /* 0x0000001708007227 */ /* 0x000fe200078e00ff */
[----:B------:R-:W-:Y:S02]  /*17d0*/  ISETP.GE.AND P1, PT, R27, RZ, PT ;  /* 0x000000ff1b00720c */ /* 0x000fe40003f26270 */
[----:B------:R-:W-:Y:S01]  /*17e0*/  LOP3.LUT R27, R10, 0x1c, RZ, 0xfc, !PT ;  /* 0x0000001c0a1b7812 */ /* 0x000fe200078efcff */
[----:B------:R-:W-:Y:S01]  /*17f0*/  IMAD.MOV R0, RZ, RZ, -R0 ;  /* 0x000000ffff007224 */ /* 0x000fe200078e0a00 */
[----:B------:R-:W-:Y:S01]  /*1800*/  IABS R80, R77 ;  /* 0x0000004d00507213 */ /* 0x000fe20000000000 */
[--C-:B------:R-:W-:Y:S01]  /*1810*/  @!P4 IMAD.IADD R22, R22, 0x1, -R3.reuse ;  /* 0x000000011616c824 */ /* 0x100fe200078e0a03 */
[----:B------:R-:W-:Y:S01]  /*1820*/  IABS R24, R27 ;  /* 0x0000001b00187213 */ /* 0x000fe20000000000 */
[--C-:B------:R-:W-:Y:S01]  /*1830*/  @!P5 IMAD.IADD R19, R19, 0x1, -R3.reuse ;  /* 0x000000011313d824 */ /* 0x100fe200078e0a03 */
[----:B------:R-:W-:Y:S01]  /*1840*/  ISETP.GE.AND P5, PT, R28, RZ, PT ;  /* 0x000000ff1c00720c */ /* 0x000fe20003fa6270 */
[----:B------:R-:W-:Y:S01]  /*1850*/  @!P3 IMAD.IADD R20, R20, 0x1, -R3 ;  /* 0x000000011414b824 */ /* 0x000fe200078e0a03 */
[----:B------:R-:W-:Y:S01]  /*1860*/  LOP3.LUT R28, R10, 0x1e, RZ, 0xfc, !PT ;  /* 0x0000001e0a1c7812 */ /* 0x000fe200078efcff */
[C---:B------:R-:W-:Y:S01]  /*1870*/  IMAD R23, R3.reuse, R0, R23 ;  /* 0x0000000003177224 */ /* 0x040fe200078e0217 */
[C---:B------:R-:W-:Y:S01]  /*1880*/  ISETP.GT.U32.AND P4, PT, R3.reuse, R22, PT ;  /* 0x000000160300720c */ /* 0x040fe20003f84070 */
[----:B------:R-:W-:Y:S01]  /*1890*/  @!P6 IMAD.MOV R19, RZ, RZ, -R19 ;  /* 0x000000ffff13e224 */ /* 0x000fe200078e0a13 */
[----:B------:R-:W-:Y:S01]  /*18a0*/  ISETP.GT.U32.AND P3, PT, R3, R20, PT ;  /* 0x000000140300720c */ /* 0x000fe20003f64070 */
[----:B------:R-:W-:Y:S01]  /*18b0*/  @!P0 IMAD.IADD R21, R21, 0x1, -R3 ;  /* 0x0000000115158824 */ /* 0x000fe200078e0a03 */
[----:B------:R-:W-:Y:S01]  /*18c0*/  ISETP.GT.U32.AND P6, PT, R3, R23, PT ;  /* 0x000000170300720c */ /* 0x000fe20003fc4070 */
[----:B------:R-:W-:Y:S01]  /*18d0*/  IMAD.HI.U32 R0, R8, R24, RZ ;  /* 0x0000001808007227 */ /* 0x000fe200078e00ff */
[----:B------:R-:W-:-:S02]  /*18e0*/  IABS R26, R28 ;  /* 0x0000001c001a7213 */ /* 0x000fc40000000000 */
[C---:B------:R-:W-:Y:S01]  /*18f0*/  ISETP.GT.U32.AND P0, PT, R3.reuse, R21, PT ;  /* 0x000000150300720c */ /* 0x040fe20003f04070 */
[----:B------:R-:W-:Y:S01]  /*1900*/  IMAD.MOV R25, RZ, RZ, -R0 ;  /* 0x000000ffff197224 */ /* 0x000fe200078e0a00 */
[----:B------:R-:W-:Y:S01]  /*1910*/  LOP3.LUT R75, R10, 0x6e, RZ, 0xfc, !PT ;  /* 0x0000006e0a4b7812 */ /* 0x000fe200078efcff */
[----:B------:R-:W-:Y:S01]  /*1920*/  IMAD.HI.U32 R0, R8, R26, RZ ;  /* 0x0000001a08007227 */ /* 0x000fe200078e00ff */
[C---:B------:R-:W-:Y:S02]  /*1930*/  LOP3.LUT R87, R10.reuse, 0x7a, RZ, 0xfc, !PT ;  /* 0x0000007a0a577812 */ /* 0x040fe400078efcff */
[----:B------:R-:W-:Y:S01]  /*1940*/  IABS R78, R75 ;  /* 0x0000004b004e7213 */ /* 0x000fe20000000000 */
[C---:B------:R-:W-:Y:S01]  /*1950*/  IMAD R24, R3.reuse, R25, R24 ;  /* 0x0000001903187224 */ /* 0x040fe200078e0218 */
[C---:B------:R-:W-:Y:S01]  /*1960*/  LOP3.LUT R79, R10.reuse, 0x72, RZ, 0xfc, !PT ;  /* 0x000000720a4f7812 */ /* 0x040fe200078efcff */
[----:B------:R-:W-:Y:S01]  /*1970*/  IMAD.MOV R0, RZ, RZ, -R0 ;  /* 0x000000ffff007224 */ /* 0x000fe200078e0a00 */
[----:B------:R-:W-:Y:S01]  /*1980*/  LOP3.LUT R83, R10, 0x76, RZ, 0xfc, !PT ;  /* 0x000000760a537812 */ /* 0x000fe200078efcff */
[--C-:B------:R-:W-:Y:S01]  /*1990*/  @!P4 IMAD.IADD R22, R22, 0x1, -R3.reuse ;  /* 0x000000011616c824 */ /* 0x100fe200078e0a03 */
[----:B------:R-:W-:Y:S01]  /*19a0*/  ISETP.GT.U32.AND P4, PT, R3, R24, PT ;  /* 0x000000180300720c */ /* 0x000fe20003f84070 */
[--C-:B------:R-:W-:Y:S01]  /*19b0*/  @!P3 IMAD.IADD R20, R20, 0x1, -R3.reuse ;  /* 0x000000011414b824 */ /* 0x100fe200078e0a03 */
[----:B------:R-:W-:Y:S01]  /*19c0*/  ISETP.GE.AND P3, PT, R29, RZ, PT ;  /* 0x000000ff1d00720c */ /* 0x000fe20003f66270 */
[--C-:B------:R-:W-:Y:S01]  /*19d0*/  @!P6 IMAD.IADD R23, R23, 0x1, -R3.reuse ;  /* 0x000000011717e824 */ /* 0x100fe200078e0a03 */
[C---:B------:R-:W-:Y:S01]  /*19e0*/  LOP3.LUT R29, R10.reuse, 0x20, RZ, 0xfc, !PT ;  /* 0x000000200a1d7812 */ /* 0x040fe200078efcff */
[C---:B------:R-:W-:Y:S01]  /*19f0*/  IMAD R25, R3.reuse, R0, R26 ;  /* 0x0000000003197224 */ /* 0x040fe200078e021a */
[----:B------:R-:W-:Y:S01]  /*1a00*/  LOP3.LUT R26, R10, 0x22, RZ, 0xfc, !PT ;  /* 0x000000220a1a7812 */ /* 0x000fe200078efcff */
[----:B------:R-:W-:Y:S01]  /*1a10*/  @!P2 IMAD.MOV R20, RZ, RZ, -R20 ;  /* 0x000000ffff14a224 */ /* 0x000fe200078e0a14 */
[----:B------:R-:W-:Y:S01]  /*1a20*/  ISETP.GT.U32.AND P2, PT, R3, R23, PT ;  /* 0x000000170300720c */ /* 0x000fe20003f44070 */
[--C-:B------:R-:W-:Y:S01]  /*1a30*/  @!P0 IMAD.IADD R21, R21, 0x1, -R3.reuse ;  /* 0x0000000115158824 */ /* 0x100fe200078e0a03 */
[----:B------:R-:W-:Y:S01]  /*1a40*/  ISETP.GE.AND P0, PT, R27, RZ, PT ;  /* 0x000000ff1b00720c */ /* 0x000fe20003f06270 */
[----:B------:R-:W-:Y:S01]  /*1a50*/  @!P5 IMAD.MOV R22, RZ, RZ, -R22 ;  /* 0x000000ffff16d224 */ /* 0x000fe200078e0a16 */
[----:B------:R-:W-:Y:S01]  /*1a60*/  IABS R27, R29 ;  /* 0x0000001d001b7213 */ /* 0x000fe20000000000 */
[----:B------:R-:W-:Y:S01]  /*1a70*/  @!P4 IMAD.IADD R24, R24, 0x1, -R3 ;  /* 0x000000011818c824 */ /* 0x000fe200078e0a03 */
[----:B------:R-:W-:Y:S01]  /*1a80*/  ISETP.GT.U32.AND P5, PT, R3, R25, PT ;  /* 0x000000190300720c */ /* 0x000fe20003fa4070 */
[----:B------:R-:W-:Y:S01]  /*1a90*/  @!P1 IMAD.MOV R21, RZ, RZ, -R21 ;  /* 0x000000ffff159224 */ /* 0x000fe200078e0a15 */
[----:B------:R-:W-:Y:S01]  /*1aa0*/  ISETP.GE.AND P6, PT, R28, RZ, PT ;  /* 0x000000ff1c00720c */ /* 0x000fe20003fc6270 */
[----:B------:R-:W-:Y:S01]  /*1ab0*/  IMAD.HI.U32 R0, R8, R27, RZ ;  /* 0x0000001b08007227 */ /* 0x000fe200078e00ff */
[----:B------:R-:W-:-:S02]  /*1ac0*/  IABS R28, R26 ;  /* 0x0000001a001c7213 */ /* 0x000fc40000000000 */
[----:B------:R-:W-:Y:S01]  /*1ad0*/  ISETP.GT.U32.AND P4, PT, R3, R24, PT ;  /* 0x000000180300720c */ /* 0x000fe20003f84070 */
[----:B------:R-:W-:Y:S01]  /*1ae0*/  IMAD.MOV R0, RZ, RZ, -R0 ;  /* 0x000000ffff007224 */ /* 0x000fe200078e0a00 */
[----:B------:R-:W-:Y:S01]  /*1af0*/  ISETP.GE.AND P1, PT, R29, RZ, PT ;  /* 0x000000ff1d00720c */ /* 0x000fe20003f26270 */
[----:B------:R-:W-:Y:S01]  /*1b00*/  @!P2 IMAD.IADD R23, R23, 0x1, -R3 ;  /* 0x000000011717a824 */ /* 0x000fe200078e0a03 */
[----:B------:R-:W-:Y:S01]  /*1b10*/  ISETP.GE.AND P2, PT, R26, RZ, PT ;  /* 0x000000ff1a00720c */ /* 0x000fe20003f46270 */
[----:B------:R-:W-:Y:S01]  /*1b20*/  IMAD R26, R3, R0, R27 ;  /* 0x00000000031a7224 */ /* 0x000fe200078e021b */
[----:B------:R-:W-:Y:S01]  /*1b30*/  IABS R29, R31 ;  /* 0x0000001f001d7213 */ /* 0x000fe20000000000 */
[----:B------:R-:W-:Y:S01]  /*1b40*/  @!P5 IMAD.IADD R25, R25, 0x1, -R3 ;  /* 0x000000011919d824 */ /* 0x000fe200078e0a03 */
[----:B------:R-:W-:Y:S01]  /*1b50*/  IABS R82, R79 ;  /* 0x0000004f00527213 */ /* 0x000fe20000000000 */
[----:B------:R-:W-:Y:S01]  /*1b60*/  IMAD.MOV.U32 R27, RZ, RZ, R28 ;  /* 0x000000ffff1b7224 */ /* 0x000fe200078e001c */
[----:B------:R-:W-:Y:S01]  /*1b70*/  IABS R84, R83 ;  /* 0x0000005300547213 */ /* 0x000fe20000000000 */
[----:B------:R-:W-:Y:S01]  /*1b80*/  @!P3 IMAD.MOV R23, RZ, RZ, -R23 ;  /* 0x000000ffff17b224 */ /* 0x000fe200078e0a17 */
[----:B------:R-:W-:Y:S01]  /*1b90*/  ISETP.GT.U32.AND P5, PT, R3, R25, PT ;  /* 0x000000190300720c */ /* 0x000fe20003fa4070 */
[----:B------:R-:W-:Y:S01]  /*1ba0*/  IMAD.HI.U32 R0, R8, R27, RZ ;  /* 0x0000001b08007227 */ /* 0x000fe200078e00ff */
[----:B------:R-:W-:-:S02]  /*1bb0*/  ISETP.GE.AND P3, PT, R31, RZ, PT ;  /* 0x000000ff1f00720c */ /* 0x000fc40003f66270 */
[----:B------:R-:W-:Y:S01]  /*1bc0*/  IABS R31, R33 ;  /* 0x00000021001f7213 */ /* 0x000fe20000000000 */
[----:B------:R-:W-:Y:S01]  /*1bd0*/  IMAD.MOV R28, RZ, RZ, -R0 ;  /* 0x000000ffff1c7224 */ /* 0x000fe200078e0a00 */
[----:B------:R-:W-:Y:S01]  /*1be0*/  LOP3.LUT R81, R10, 0x74, RZ, 0xfc, !PT ;  /* 0x000000740a517812 */ /* 0x000fe200078efcff */
[----:B------:R-:W-:Y:S01]  /*1bf0*/  IMAD.HI.U32 R0, R8, R29, RZ ;  /* 0x0000001d08007227 */ /* 0x000fe200078e00ff */
[----:B------:R-:W-:-:S03]  /*1c00*/  LOP3.LUT R85, R10, 0x78, RZ, 0xfc, !PT ;  /* 0x000000780a557812 */ /* 0x000fc600078efcff */
[----:B------:R-:W-:Y:S01]  /*1c10*/  @!P4 IMAD.IADD R24, R24, 0x1, -R3 ;  /* 0x000000011818c824 */ /* 0x000fe200078e0a03 */
[C---:B------:R-:W-:Y:S01]  /*1c20*/  ISETP.GT.U32.AND P4, PT, R3.reuse, R26, PT ;  /* 0x0000001a0300720c */ /* 0x040fe20003f84070 */
[----:B------:R-:W-:Y:S01]  /*1c30*/  IMAD R27, R3, R28, R27 ;  /* 0x0000001c031b7224 */ /* 0x000fe200078e021b */
[----:B------:R-:W-:Y:S01]  /*1c40*/  IABS R86, R85 ;  /* 0x0000005500567213 */ /* 0x000fe20000000000 */
[----:B------:R-:W-:Y:S02]  /*1c50*/  IMAD.MOV R28, RZ, RZ, -R0 ;  /* 0x000000ffff1c7224 */ /* 0x000fe400078e0a00 */
[----:B------:R-:W-:Y:S01]  /*1c60*/  @!P5 IMAD.IADD R25, R25, 0x1, -R3 ;  /* 0x000000011919d824 */ /* 0x000fe200078e0a03 */
[C---:B------:R-:W-:Y:S01]  /*1c70*/  ISETP.GT.U32.AND P5, PT, R3.reuse, R27, PT ;  /* 0x0000001b0300720c */ /* 0x040fe20003fa4070 */
[----:B------:R-:W-:Y:S02]  /*1c80*/  IMAD R28, R3, R28, R29 ;  /* 0x0000001c031c7224 */ /* 0x000fe400078e021d */
[----:B------:R-:W-:-:S02]  /*1c90*/  @!P6 IMAD.MOV R25, RZ, RZ, -R25 ;  /* 0x000000ffff19e224 */ /* 0x000fc400078e0a19 */
[----:B------:R-:W-:Y:S01]  /*1ca0*/  IMAD.HI.U32 R0, R8, R30, RZ ;  /* 0x0000001e08007227 */ /* 0x000fe200078e00ff */
[----:B------:R-:W-:-:S03]  /*1cb0*/  ISETP.GT.U32.AND P6, PT, R3, R28, PT ;  /* 0x0000001c0300720c */ /* 0x000fc60003fc4070 */
[--C-:B------:R-:W-:Y:S02]  /*1cc0*/  @!P4 IMAD.IADD R26, R26, 0x1, -R3.reuse ;  /* 0x000000011a1ac824 */ /* 0x100fe400078e0a03 */
[----:B------:R-:W-:Y:S02]  /*1cd0*/  IMAD.MOV R0, RZ, RZ, -R0 ;  /* 0x000000ffff007224 */ /* 0x000fe400078e0a00 */
[--C-:B------:R-:W-:Y:S01]  /*1ce0*/  @!P5 IMAD.IADD R27, R27, 0x1, -R3.reuse ;  /* 0x000000011b1bd824 */ /* 0x100fe200078e0a03 */
[C---:B------:R-:W-:Y:S01]  /*1cf0*/  ISETP.GT.U32.AND P4, PT, R3.reuse, R26, PT ;  /* 0x0000001a0300720c */ /* 0x040fe20003f84070 */
[----:B------:R-:W-:Y:S01]  /*1d00*/  @!P0 IMAD.MOV R24, RZ, RZ, -R24 ;  /* 0x000000ffff188224 */ /* 0x000fe200078e0a18 */
[----:B------:R-:W-:Y:S01]  /*1d10*/  ISETP.GE.AND P0, PT, R32, RZ, PT ;  /* 0x000000ff2000720c */ /* 0x000fe20003f06270 */
[C---:B------:R-:W-:Y:S01]  /*1d20*/  IMAD R29, R3.reuse, R0, R30 ;  /* 0x00000000031d7224 */ /* 0x040fe200078e021e */
[----:B------:R-:W-:Y:S01]  /*1d30*/  IABS R32, R36 ;  /* 0x0000002400207213 */ /* 0x000fe20000000000 */
[----:B------:R-:W-:Y:S01]  /*1d40*/  @!P6 IMAD.IADD R28, R28, 0x1, -R3 ;  /* 0x000000011c1ce824 */ /* 0x000fe200078e0a03 */
[----:B------:R-:W-:Y:S01]  /*1d50*/  ISETP.GT.U32.AND P5, PT, R3, R27, PT ;  /* 0x0000001b0300720c */ /* 0x000fe20003fa4070 */
[----:B------:R-:W-:-:S03]  /*1d60*/  IMAD.HI.U32 R0, R8, R31, RZ ;  /* 0x0000001f08007227 */ /* 0x000fc600078e00ff */
[----:B------:R-:W-:Y:S01]  /*1d70*/  ISETP.GT.U32.AND P6, PT, R3, R28, PT ;  /* 0x0000001c0300720c */ /* 0x000fe20003fc4070 */
[----:B------:R-:W-:-:S04]  /*1d80*/  IMAD.HI.U32 R30, R8, R32, RZ ;  /* 0x00000020081e7227 */ /* 0x000fc800078e00ff */
[----:B------:R-:W-:Y:S01]  /*1d90*/  @!P4 IMAD.IADD R26, R26, 0x1, -R3 ;  /* 0x000000011a1ac824 */ /* 0x000fe200078e0a03 */
[----:B------:R-:W-:Y:S01]  /*1da0*/  ISETP.GT.U32.AND P4, PT, R3, R29, PT ;  /* 0x0000001d0300720c */ /* 0x000fe20003f84070 */
[----:B------:R-:W-:Y:S02]  /*1db0*/  IMAD.MOV R0, RZ, RZ, -R0 ;  /* 0x000000ffff007224 */ /* 0x000fe400078e0a00 */
[----:B------:R-:W-:Y:S01]  /*1dc0*/  @!P1 IMAD.MOV R26, RZ, RZ, -R26 ;  /* 0x000000ffff1a9224 */ /* 0x000fe200078e0a1a */
[----:B------:R-:W-:Y:S01]  /*1dd0*/  ISETP.GE.AND P1, PT, R33, RZ, PT ;  /* 0x000000ff2100720c */ /* 0x000fe20003f26270 */
[----:B------:R-:W-:Y:S02]  /*1de0*/  IMAD.MOV R33, RZ, RZ, -R30 ;  /* 0x000000ffff217224 */ /* 0x000fe400078e0a1e */
[----:B------:R-:W-:Y:S02]  /*1df0*/  IMAD R30, R3, R0, R31 ;  /* 0x00000000031e7224 */ /* 0x000fe400078e021f */
[--C-:B------:R-:W-:Y:S01]  /*1e00*/  @!P5 IMAD.IADD R27, R27, 0x1, -R3.reuse ;  /* 0x000000011b1bd824 */ /* 0x100fe200078e0a03 */
[----:B------:R-:W-:Y:S01]  /*1e10*/  ISETP.GE.AND P5, PT, R36, RZ, PT ;  /* 0x000000ff2400720c */ /* 0x000fe20003fa6270 */
[C---:B------:R-:W-:Y:S01]  /*1e20*/  IMAD R31, R3.reuse, R33, R32 ;  /* 0x00000021031f7224 */ /* 0x040fe200078e0220 */
[----:B------:R-:W-:Y:S01]  /*1e30*/  LOP3.LUT R36, R10, 0x2e, RZ, 0xfc, !PT ;  /* 0x0000002e0a247812 */ /* 0x000fe200078efcff */
[--C-:B------:R-:W-:Y:S01]  /*1e40*/  @!P6 IMAD.IADD R28, R28, 0x1, -R3.reuse ;  /* 0x000000011c1ce824 */ /* 0x100fe200078e0a03 */
[----:B------:R-:W-:Y:S01]  /*1e50*/  ISETP.GT.U32.AND P6, PT, R3, R30, PT ;  /* 0x0000001e0300720c */ /* 0x000fe20003fc4070 */
[----:B------:R-:W-:Y:S01]  /*1e60*/  @!P4 IMAD.IADD R29, R29, 0x1, -R3 ;  /* 0x000000011d1dc824 */ /* 0x000fe200078e0a03 */
[----:B------:R-:W-:Y:S01]  /*1e70*/  IABS R33, R36 ;  /* 0x0000002400217213 */ /* 0x000fe20000000000 */
[----:B------:R-:W-:Y:S01]  /*1e80*/  @!P2 IMAD.MOV R27, RZ, RZ, -R27 ;  /* 0x000000ffff1ba224 */ /* 0x000fe200078e0a1b */
[C---:B------:R-:W-:Y:S01]  /*1e90*/  ISETP.GT.U32.AND P2, PT, R3.reuse, R31, PT ;  /* 0x0000001f0300720c */ /* 0x040fe20003f44070 */
[----:B------:R-:W-:Y:S01]  /*1ea0*/  IMAD.HI.U32 R0, R8, R35, RZ ;  /* 0x0000002308007227 */ /* 0x000fe200078e00ff */
[----:B------:R-:W-:-:S03]  /*1eb0*/  ISETP.GT.U32.AND P4, PT, R3, R29, PT ;  /* 0x0000001d0300720c */ /* 0x000fc60003f84070 */
[----:B------:R-:W-:Y:S02]  /*1ec0*/  IMAD.MOV R0, RZ, RZ, -R0 ;  /* 0x000000ffff007224 */ /* 0x000fe400078e0a00 */
[----:B------:R-:W-:Y:S01]  /*1ed0*/  @!P3 IMAD.MOV R28, RZ, RZ, -R28 ;  /* 0x000000ffff1cb224 */ /* 0x000fe200078e0a1c */
[----:B------:R-:W-:Y:S01]  /*1ee0*/  ISETP.GE.AND P3, PT, R37, RZ, PT ;  /* 0x000000ff2500720c */ /* 0x000fe20003f66270 */
[----:B------:R-:W-:Y:S01]  /*1ef0*/  @!P6 IMAD.IADD R30, R30, 0x1, -R3 ;  /* 0x000000011e1ee824 */ /* 0x000fe200078e0a03 */
[----:B------:R-:W-:Y:S01]  /*1f00*/  ISETP.GE.AND P6, PT, R36, RZ, PT ;  /* 0x000000ff2400720c */ /* 0x000fe20003fc6270 */
[----:B------:R-:W-:Y:S01]  /*1f10*/  IMAD R32, R3, R0, R35 ;  /* 0x0000000003207224 */ /* 0x000fe200078e0223 */
[----:B------:R-:W-:Y:S01]  /*1f20*/  LOP3.LUT R35, R10, 0x30, RZ, 0xfc, !PT ;  /* 0x000000300a237812 */ /* 0x000fe200078efcff */
[----:B------:R-:W-:Y:S01]  /*1f30*/  @!P2 IMAD.IADD R31, R31, 0x1, -R3 ;  /* 0x000000011f1fa824 */ /* 0x000fe200078e0a03 */
[----:B------:R-:W-:Y:S01]  /*1f40*/  ISETP.GT.U32.AND P2, PT, R3, R30, PT ;  /* 0x0000001e0300720c */ /* 0x000fe20003f44070 */
[----:B------:R-:W-:Y:S01]  /*1f50*/  IMAD.HI.U32 R0, R8, R33, RZ ;  /* 0x0000002108007227 */ /* 0x000fe200078e00ff */
[----:B------:R-:W-:-:S03]  /*1f60*/  IABS R37, R35 ;  /* 0x0000002300257213 */ /* 0x000fc60000000000 */
[----:B------:R-:W-:Y:S01]  /*1f70*/  @!P4 IMAD.IADD R29, R29, 0x1, -R3 ;  /* 0x000000011d1dc824 */ /* 0x000fe200078e0a03 */
[C---:B------:R-:W-:Y:S01]  /*1f80*/  ISETP.GT.U32.AND P4, PT, R3.reuse, R32, PT ;  /* 0x000000200300720c */ /* 0x040fe20003f84070 */
[----:B------:R-:W-:Y:S02]  /*1f90*/  IMAD.MOV R0, RZ, RZ, -R0 ;  /* 0x000000ffff007224 */ /* 0x000fe400078e0a00 */
[----:B------:R-:W-:Y:S01]  /*1fa0*/  @!P0 IMAD.MOV R29, RZ, RZ, -R29 ;  /* 0x000000ffff1d8224 */ /* 0x000fe200078e0a1d */
[C---:B------:R-:W-:Y:S01]  /*1fb0*/  ISETP.GT.U32.AND P0, PT, R3.reuse, R31, PT ;  /* 0x0000001f0300720c */ /* 0x040fe20003f04070 */
[C---:B------:R-:W-:Y:S02]  /*1fc0*/  IMAD R33, R3.reuse, R0, R33 ;  /* 0x0000000003217224 */ /* 0x040fe400078e0221 */
[----:B------:R-:W-:Y:S02]  /*1fd0*/  @!P2 IMAD.IADD R30, R30, 0x1, -R3 ;  /* 0x000000011e1ea824 */ /* 0x000fe400078e0a03 */
[----:B------:R-:W-:Y:S01]  /*1fe0*/  IMAD.HI.U32 R0, R8, R37, RZ ;  /* 0x0000002508007227 */ /* 0x000fe200078e00ff */
[----:B------:R-:W-:-:S03]  /*1ff0*/  ISETP.GT.U32.AND P2, PT, R3, R33, PT ;  /* 0x000000210300720c */ /* 0x000fc60003f44070 */
[--C-:B------:R-:W-:Y:S02]  /*2000*/  @!P4 IMAD.IADD R32, R32, 0x1, -R3.reuse ;  /* 0x000000012020c824 */ /* 0x100fe400078e0a03 */
[----:B------:R-:W-:Y:S02]  /*2010*/  @!P1 IMAD.MOV R30, RZ, RZ, -R30 ;  /* 0x000000ffff1e9224 */ /* 0x000fe400078e0a1e */
[----:B------:R-:W-:Y:S01]  /*2020*/  @!P0 IMAD.IADD R31, R31, 0x1, -R3 ;  /* 0x000000011f1f8824 */ /* 0x000fe200078e0a03 */
[----:B------:R-:W-:Y:S01]  /*2030*/  ISETP.GT.U32.AND P4, PT, R3, R32, PT ;  /* 0x000000200300720c */ /* 0x000fe20003f84070 */
[----:B------:R-:W-:Y:S01]  /*2040*/  IMAD.HI.U32 R36, R8, R40, RZ ;  /* 0x0000002808247227 */ /* 0x000fe200078e00ff */
[----:B------:R-:W-:-:S03]  /*2050*/  ISETP.GE.AND P0, PT, R35, RZ, PT ;  /* 0x000000ff2300720c */ /* 0x000fc60003f06270 */
[--C-:B------:R-:W-:Y:S01]  /*2060*/  @!P2 IMAD.IADD R33, R33, 0x1, -R3.reuse ;  /* 0x000000012121a824 */ /* 0x100fe200078e0a03 */
[----:B------:R-:W-:Y:S01]  /*2070*/  ISETP.GE.AND P2, PT, R42, RZ, PT ;  /* 0x000000ff2a00720c */ /* 0x000fe20003f46270 */
[----:B------:R-:W-:Y:S01]  /*2080*/  IMAD.HI.U32 R35, R8, R38, RZ ;  /* 0x0000002608237227 */ /* 0x000fe200078e00ff */
[----:B------:R-:W-:Y:S02]  /*2090*/  IABS R42, R48 ;  /* 0x00000030002a7213 */ /* 0x000fe40000000000 */
[----:B------:R-:W-:Y:S01]  /*20a0*/  ISETP.GT.U32.AND P1, PT, R3, R33, PT ;  /* 0x000000210300720c */ /* 0x000fe20003f24070 */
[----:B------:R-:W-:Y:S02]  /*20b0*/  IMAD.MOV R0, RZ, RZ, -R0 ;  /* 0x000000ffff007224 */ /* 0x000fe400078e0a00 */
[----:B------:R-:W-:Y:S01]  /*20c0*/  @!P4 IMAD.IADD R32, R32, 0x1, -R3 ;  /* 0x000000012020c824 */ /* 0x000fe200078e0a03 */
[----:B------:R-:W-:Y:S01]  /*20d0*/  ISETP.GE.AND P4, PT, R39, RZ, PT ;  /* 0x000000ff2700720c */ /* 0x000fe20003f86270 */
[----:B------:R-:W-:-:S02]  /*20e0*/  IMAD.MOV R39, RZ, RZ, -R35 ;  /* 0x000000ffff277224 */ /* 0x000fc400078e0a23 */
[----:B------:R-:W-:Y:S02]  /*20f0*/  IMAD.MOV R41, RZ, RZ, -R36 ;  /* 0x000000ffff297224 */ /* 0x000fe400078e0a24 */
[C---:B------:R-:W-:Y:S02]  /*2100*/  IMAD R36, R3.reuse, R39, R38 ;  /* 0x0000002703247224 */ /* 0x040fe400078e0226 */
[C---:B------:R-:W-:Y:S01]  /*2110*/  IMAD R35, R3.reuse, R0, R37 ;  /* 0x0000000003237224 */ /* 0x040fe200078e0225 */
[----:B------:R-:W-:Y:S01]  /*2120*/  LOP3.LUT R0, R10, 0x36, RZ, 0xfc, !PT ;  /* 0x000000360a007812 */ /* 0x000fe200078efcff */
[----:B------:R-:W-:Y:S02]  /*2130*/  IMAD R37, R3, R41, R40 ;  /* 0x0000002903257224 */ /* 0x000fe400078e0228 */
[----:B------:R-:W-:Y:S01]  /*2140*/  @!P1 IMAD.IADD R33, R33, 0x1, -R3 ;  /* 0x0000000121219824 */ /* 0x000fe200078e0a03 */
[----:B------:R-:W-:Y:S01]  /*2150*/  ISETP.GT.U32.AND P1, PT, R3, R36, PT ;  /* 0x000000240300720c */ /* 0x000fe20003f24070 */
[----:B------:R-:W-:Y:S01]  /*2160*/  IMAD.HI.U32 R38, R8, R42, RZ ;  /* 0x0000002a08267227 */ /* 0x000fe200078e00ff */
[----:B------:R-:W-:-:S03]  /*2170*/  IABS R41, R0 ;  /* 0x0000000000297213 */ /* 0x000fc60000000000 */
[----:B------:R-:W-:Y:S01]  /*2180*/  @!P6 IMAD.MOV R33, RZ, RZ, -R33 ;  /* 0x000000ffff21e224 */ /* 0x000fe200078e0a21 */
[C---:B------:R-:W-:Y:S01]  /*2190*/  ISETP.GT.U32.AND P6, PT, R3.reuse, R37, PT ;  /* 0x000000250300720c */ /* 0x040fe20003fc4070 */
[----:B------:R-:W-:Y:S01]  /*21a0*/  @!P5 IMAD.MOV R31, RZ, RZ, -R31 ;  /* 0x000000ffff1fd224 */ /* 0x000fe200078e0a1f */
[----:B------:R-:W-:Y:S01]  /*21b0*/  ISETP.GT.U32.AND P5, PT, R3, R35, PT ;  /* 0x000000230300720c */ /* 0x000fe20003fa4070 */
[----:B------:R-:W-:-:S04]  /*21c0*/  IMAD.HI.U32 R39, R8, R44, RZ ;  /* 0x0000002c08277227 */ /* 0x000fc800078e00ff */
[----:B------:R-:W-:Y:S02]  /*21d0*/  IMAD.MOV R43, RZ, RZ, -R38 ;  /* 0x000000ffff2b7224 */ /* 0x000fe400078e0a26 */
[----:B------:R-:W-:Y:S02]  /*21e0*/  IMAD.MOV R45, RZ, RZ, -R39 ;  /* 0x000000ffff2d7224 */ /* 0x000fe400078e0a27 */
[--C-:B------:R-:W-:Y:S02]  /*21f0*/  @!P1 IMAD.IADD R36, R36, 0x1, -R3.reuse ;  /* 0x0000000124249824 */ /* 0x100fe400078e0a03 */
[----:B------:R-:W-:Y:S01]  /*2200*/  IMAD R39, R3, R43, R42 ;  /* 0x0000002b03277224 */ /* 0x000fe200078e022a */
[----:B------:R-:W-:Y:S01]  /*2210*/  IABS R43, R51 ;  /* 0x00000033002b7213 */ /* 0x000fe20000000000 */
[----:B------:R-:W-:Y:S01]  /*2220*/  @!P3 IMAD.MOV R32, RZ, RZ, -R32 ;  /* 0x000000ffff20b224 */ /* 0x000fe200078e0a20 */
[----:B------:R-:W-:Y:S01]  /*2230*/  ISETP.GE.AND P3, PT, R0, RZ, PT ;  /* 0x000000ff0000720c */ /* 0x000fe20003f66270 */
[----:B------:R-:W-:Y:S01]  /*2240*/  @!P6 IMAD.IADD R37, R37, 0x1, -R3 ;  /* 0x000000012525e824 */ /* 0x000fe200078e0a03 */
[C---:B------:R-:W-:Y:S01]  /*2250*/  ISETP.GT.U32.AND P1, PT, R3.reuse, R36, PT ;  /* 0x000000240300720c */ /* 0x040fe20003f24070 */
[----:B------:R-:W-:Y:S01]  /*2260*/  IMAD.HI.U32 R0, R8, R41, RZ ;  /* 0x0000002908007227 */ /* 0x000fe200078e00ff */
[----:B------:R-:W-:-:S03]  /*2270*/  ISETP.GT.U32.AND P6, PT, R3, R39, PT ;  /* 0x000000270300720c */ /* 0x000fc60003fc4070 */
[----:B------:R-:W-:Y:S02]  /*2280*/  @!P5 IMAD.IADD R35, R35, 0x1, -R3 ;  /* 0x000000012323d824 */ /* 0x000fe400078e0a03 */
[----:B------:R-:W-:Y:S02]  /*2290*/  IMAD.MOV R0, RZ, RZ, -R0 ;  /* 0x000000ffff007224 */ /* 0x000fe400078e0a00 */
[----:B------:R-:W-:Y:S01]  /*22a0*/  IMAD.HI.U32 R40, R8, R46, RZ ;  /* 0x0000002e08287227 */ /* 0x000fe200078e00ff */
[----:B------:R-:W-:-:S03]  /*22b0*/  ISETP.GT.U32.AND P5, PT, R3, R35, PT ;  /* 0x000000230300720c */ /* 0x000fc60003fa4070 */
[----:B------:R-:W-:Y:S02]  /*22c0*/  IMAD R38, R3, R0, R41 ;  /* 0x0000000003267224 */ /* 0x000fe400078e0229 */
[--C-:B------:R-:W-:Y:S02]  /*22d0*/  @!P1 IMAD.IADD R36, R36, 0x1, -R3.reuse ;  /* 0x0000000124249824 */ /* 0x100fe400078e0a03 */
[----:B------:R-:W-:Y:S01]  /*22e0*/  @!P6 IMAD.IADD R39, R39, 0x1, -R3 ;  /* 0x000000012727e824 */ /* 0x000fe200078e0a03 */
[C---:B------:R-:W-:Y:S01]  /*22f0*/  ISETP.GT.U32.AND P1, PT, R3.reuse, R38, PT ;  /* 0x000000260300720c */ /* 0x040fe20003f24070 */
[----:B------:R-:W-:Y:S02]  /*2300*/  IMAD.MOV R47, RZ, RZ, -R40 ;  /* 0x000000ffff2f7224 */ /* 0x000fe400078e0a28 */
[C---:B------:R-:W-:Y:S01]  /*2310*/  IMAD R40, R3.reuse, R45, R44 ;  /* 0x0000002d03287224 */ /* 0x040fe200078e022c */
[----:B------:R-:W-:Y:S01]  /*2320*/  IABS R45, R52 ;  /* 0x00000034002d7213 */ /* 0x000fe20000000000 */
[----:B------:R-:W-:Y:S01]  /*2330*/  IMAD.HI.U32 R0, R8, R43, RZ ;  /* 0x0000002b08007227 */ /* 0x000fe200078e00ff */
[----:B------:R-:W-:-:S03]  /*2340*/  ISETP.GT.U32.AND P6, PT, R3, R39, PT ;  /* 0x000000270300720c */ /* 0x000fc60003fc4070 */
[----:B------:R-:W-:Y:S01]  /*2350*/  @!P5 IMAD.IADD R35, R35, 0x1, -R3 ;  /* 0x000000012323d824 */ /* 0x000fe200078e0a03 */
[----:B------:R-:W-:Y:S01]  /*2360*/  ISETP.GE.AND P5, PT, R48, RZ, PT ;  /* 0x000000ff3000720c */ /* 0x000fe20003fa6270 */
[----:B------:R-:W-:Y:S01]  /*2370*/  IMAD.HI.U32 R42, R8, R45, RZ ;  /* 0x0000002d082a7227 */ /* 0x000fe200078e00ff */
[----:B------:R-:W-:-:S03]  /*2380*/  IABS R48, R54 ;  /* 0x0000003600307213 */ /* 0x000fc60000000000 */
[----:B------:R-:W-:Y:S02]  /*2390*/  IMAD.MOV R0, RZ, RZ, -R0 ;  /* 0x000000ffff007224 */ /* 0x000fe400078e0a00 */
[C---:B------:R-:W-:Y:S01]  /*23a0*/  IMAD R41, R3.reuse, R47, R46 ;  /* 0x0000002f03297224 */ /* 0x040fe200078e022e */
[----:B------:R-:W-:Y:S01]  /*23b0*/  IABS R47, R53 ;  /* 0x00000035002f7213 */ /* 0x000fe20000000000 */
[----:B------:R-:W-:Y:S01]  /*23c0*/  @!P0 IMAD.MOV R35, RZ, RZ, -R35 ;  /* 0x000000ffff238224 */ /* 0x000fe200078e0a23 */
[C---:B------:R-:W-:Y:S01]  /*23d0*/  ISETP.GT.U32.AND P0, PT, R3.reuse, R37, PT ;  /* 0x000000250300720c */ /* 0x040fe20003f04070 */
[----:B------:R-:W-:Y:S02]  /*23e0*/  IMAD.MOV R46, RZ, RZ, -R42 ;  /* 0x000000ffff2e7224 */ /* 0x000fe400078e0a2a */
[----:B------:R-:W-:Y:S02]  /*23f0*/  @!P1 IMAD.IADD R38, R38, 0x1, -R3 ;  /* 0x0000000126269824 */ /* 0x000fe400078e0a03 */
[----:B------:R-:W-:Y:S01]  /*2400*/  @!P4 IMAD.MOV R36, RZ, RZ, -R36 ;  /* 0x000000ffff24c224 */ /* 0x000fe200078e0a24 */
[C---:B------:R-:W-:Y:S01]  /*2410*/  ISETP.GT.U32.AND P4, PT, R3.reuse, R40, PT ;  /* 0x000000280300720c */ /* 0x040fe20003f84070 */
[C---:B------:R-:W-:Y:S01]  /*2420*/  IMAD R42, R3.reuse, R0, R43 ;  /* 0x00000000032a7224 */ /* 0x040fe200078e022b */
[----:B------:R-:W-:Y:S01]  /*2430*/  ISETP.GT.U32.AND P1, PT, R3, R38, PT ;  /* 0x000000260300720c */ /* 0x000fe20003f24070 */
[----:B------:R-:W-:-:S02]  /*2440*/  @!P6 IMAD.IADD R39, R39, 0x1, -R3 ;  /* 0x000000012727e824 */ /* 0x000fc400078e0a03 */
[C---:B------:R-:W-:Y:S01]  /*2450*/  IMAD R43, R3.reuse, R46, R45 ;  /* 0x0000002e032b7224 */ /* 0x040fe200078e022d */
[----:B------:R-:W-:Y:S01]  /*2460*/  ISETP.GT.U32.AND P6, PT, R3, R42, PT ;  /* 0x0000002a0300720c */ /* 0x000fe20003fc4070 */
[----:B------:R-:W-:Y:S01]  /*2470*/  @!P0 IMAD.IADD R37, R37, 0x1, -R3 ;  /* 0x0000000125258824 */ /* 0x000fe200078e0a03 */
[----:B------:R-:W-:Y:S01]  /*2480*/  ISETP.GT.U32.AND P0, PT, R3, R41, PT ;  /* 0x000000290300720c */ /* 0x000fe20003f04070 */
[----:B------:R-:W-:-:S04]  /*2490*/  IMAD.HI.U32 R0, R8, R47, RZ ;  /* 0x0000002f08007227 */ /* 0x000fc800078e00ff */
[--C-:B------:R-:W-:Y:S01]  /*24a0*/  @!P4 IMAD.IADD R40, R40, 0x1, -R3.reuse ;  /* 0x000000012828c824 */ /* 0x100fe200078e0a03 */
[----:B------:R-:W-:Y:S01]  /*24b0*/  ISETP.GT.U32.AND P4, PT, R3, R43, PT ;  /* 0x0000002b0300720c */ /* 0x000fe20003f84070 */
[----:B------:R-:W-:Y:S01]  /*24c0*/  @!P1 IMAD.IADD R38, R38, 0x1, -R3 ;  /* 0x0000000126269824 */ /* 0x000fe200078e0a03 */
[----:B------:R-:W-:Y:S01]  /*24d0*/  ISETP.GE.AND P1, PT, R49, RZ, PT ;  /* 0x000000ff3100720c */ /* 0x000fe20003f26270 */
[----:B------:R-:W-:-:S04]  /*24e0*/  IMAD.HI.U32 R44, R8, R48, RZ ;  /* 0x00000030082c7227 */ /* 0x000fc800078e00ff */
[--C-:B------:R-:W-:Y:S01]  /*24f0*/  @!P6 IMAD.IADD R42, R42, 0x1, -R3.reuse ;  /* 0x000000012a2ae824 */ /* 0x100fe200078e0a03 */
[----:B------:R-:W-:Y:S01]  /*2500*/  ISETP.GT.U32.AND P6, PT, R3, R40, PT ;  /* 0x000000280300720c */ /* 0x000fe20003fc4070 */
[----:B------:R-:W-:Y:S02]  /*2510*/  @!P3 IMAD.MOV R38, RZ, RZ, -R38 ;  /* 0x000000ffff26b224 */ /* 0x000fe400078e0a26 */
[--C-:B------:R-:W-:Y:S01]  /*2520*/  @!P0 IMAD.IADD R41, R41, 0x1, -R3.reuse ;  /* 0x0000000129298824 */ /* 0x100fe200078e0a03 */
[----:B------:R-:W-:Y:S01]  /*2530*/  ISETP.GT.U32.AND P3, PT, R3, R42, PT ;  /* 0x0000002a0300720c */ /* 0x000fe20003f64070 */
[----:B------:R-:W-:Y:S01]  /*2540*/  IMAD.MOV R0, RZ, RZ, -R0 ;  /* 0x000000ffff007224 */ /* 0x000fe200078e0a00 */
[----:B------:R-:W-:Y:S01]  /*2550*/  ISETP.GE.AND P0, PT, R50, RZ, PT ;  /* 0x000000ff3200720c */ /* 0x000fe20003f06270 */
[----:B------:R-:W-:Y:S01]  /*2560*/  IMAD.MOV R45, RZ, RZ, -R44 ;  /* 0x000000ffff2d7224 */ /* 0x000fe200078e0a2c */
[----:B------:R-:W-:Y:S01]  /*2570*/  LOP3.LUT R50, R10, 0x46, RZ, 0xfc, !PT ;  /* 0x000000460a327812 */ /* 0x000fe200078efcff */
[----:B------:R-:W-:-:S02]  /*2580*/  @!P4 IMAD.IADD R43, R43, 0x1, -R3 ;  /* 0x000000012b2bc824 */ /* 0x000fc400078e0a03 */
[C---:B------:R-:W-:Y:S01]  /*2590*/  IMAD R44, R3.reuse, R0, R47 ;  /* 0x00000000032c7224 */ /* 0x040fe200078e022f */
[----:B------:R-:W-:Y:S01]  /*25a0*/  IABS R47, R50 ;  /* 0x00000032002f7213 */ /* 0x000fe20000000000 */
[C---:B------:R-:W-:Y:S01]  /*25b0*/  IMAD R45, R3.reuse, R45, R48 ;  /* 0x0000002d032d7224 */ /* 0x040fe200078e0230 */
[----:B------:R-:W-:Y:S01]  /*25c0*/  IABS R48, R55 ;  /* 0x0000003700307213 */ /* 0x000fe20000000000 */
[----:B------:R-:W-:Y:S01]  /*25d0*/  @!P2 IMAD.MOV R37, RZ, RZ, -R37 ;  /* 0x000000ffff25a224 */ /* 0x000fe200078e0a25 */
[C---:B------:R-:W-:Y:S01]  /*25e0*/  ISETP.GT.U32.AND P4, PT, R3.reuse, R43, PT ;  /* 0x0000002b0300720c */ /* 0x040fe20003f84070 */
[----:B------:R-:W-:Y:S01]  /*25f0*/  @!P3 IMAD.IADD R42, R42, 0x1, -R3 ;  /* 0x000000012a2ab824 */ /* 0x000fe200078e0a03 */
[----:B------:R-:W-:Y:S01]  /*2600*/  ISETP.GT.U32.AND P2, PT, R3, R41, PT ;  /* 0x000000290300720c */ /* 0x000fe20003f44070 */
[----:B------:R-:W-:Y:S01]  /*2610*/  IMAD.HI.U32 R0, R8, R47, RZ ;  /* 0x0000002f08007227 */ /* 0x000fe200078e00ff */
[----:B------:R-:W-:Y:S02]  /*2620*/  ISETP.GE.AND P3, PT, R52, RZ, PT ;  /* 0x000000ff3400720c */ /* 0x000fe40003f66270 */
[----:B------:R-:W-:Y:S01]  /*2630*/  LOP3.LUT R52, R10, 0x4e, RZ, 0xfc, !PT ;  /* 0x0000004e0a347812 */ /* 0x000fe200078efcff */
[----:B------:R-:W-:-:S04]  /*2640*/  IMAD.HI.U32 R46, R8, R48, RZ ;  /* 0x00000030082e7227 */ /* 0x000fc800078e00ff */
[----:B------:R-:W-:Y:S02]  /*2650*/  IMAD.MOV R0, RZ, RZ, -R0 ;  /* 0x000000ffff007224 */ /* 0x000fe400078e0a00 */
[----:B------:R-:W-:Y:S02]  /*2660*/  IMAD.MOV R49, RZ, RZ, -R46 ;  /* 0x000000ffff317224 */ /* 0x000fe400078e0a2e */
[----:B------:R-:W-:Y:S01]  /*2670*/  @!P6 IMAD.IADD R40, R40, 0x1, -R3 ;  /* 0x000000012828e824 */ /* 0x000fe200078e0a03 */
[----:B------:R-:W-:Y:S01]  /*2680*/  ISETP.GE.AND P6, PT, R51, RZ, PT ;  /* 0x000000ff3300720c */ /* 0x000fe20003fc6270 */
[----:B------:R-:W-:Y:S01]  /*2690*/  IMAD R46, R3, R0, R47 ;  /* 0x00000000032e7224 */ /* 0x000fe200078e022f */
[----:B------:R-:W-:Y:S01]  /*26a0*/  LOP3.LUT R51, R10, 0x4a, RZ, 0xfc, !PT ;  /* 0x0000004a0a337812 */ /* 0x000fe200078efcff */
[--C-:B------:R-:W-:Y:S01]  /*26b0*/  @!P4 IMAD.IADD R43, R43, 0x1, -R3.reuse ;  /* 0x000000012b2bc824 */ /* 0x100fe200078e0a03 */
[----:B------:R-:W-:Y:S01]  /*26c0*/  ISETP.GE.AND P4, PT, R53, RZ, PT ;  /* 0x000000ff3500720c */ /* 0x000fe20003f86270 */
[----:B------:R-:W-:Y:S01]  /*26d0*/  IMAD R47, R3, R49, R48 ;  /* 0x00000031032f7224 */ /* 0x000fe200078e0230 */
[----:B------:R-:W-:Y:S01]  /*26e0*/  IABS R48, R51 ;  /* 0x0000003300307213 */ /* 0x000fe20000000000 */
[----:B------:R-:W-:Y:S01]  /*26f0*/  @!P2 IMAD.IADD R41, R41, 0x1, -R3 ;  /* 0x000000012929a824 */ /* 0x000fe200078e0a03 */
[C---:B------:R-:W-:Y:S01]  /*2700*/  ISETP.GT.U32.AND P2, PT, R3.reuse, R45, PT ;  /* 0x0000002d0300720c */ /* 0x040fe20003f44070 */
[----:B------:R-:W-:Y:S01]  /*2710*/  @!P3 IMAD.MOV R43, RZ, RZ, -R43 ;  /* 0x000000ffff2bb224 */ /* 0x000fe200078e0a2b */
[C---:B------:R-:W-:Y:S01]  /*2720*/  ISETP.GT.U32.AND P3, PT, R3.reuse, R47, PT ;  /* 0x0000002f0300720c */ /* 0x040fe20003f64070 */
[----:B------:R-:W-:Y:S01]  /*2730*/  @!P5 IMAD.MOV R39, RZ, RZ, -R39 ;  /* 0x000000ffff27d224 */ /* 0x000fe200078e0a27 */
[----:B------:R-:W-:Y:S01]  /*2740*/  ISETP.GT.U32.AND P5, PT, R3, R44, PT ;  /* 0x0000002c0300720c */ /* 0x000fe20003fa4070 */
[----:B------:R-:W-:Y:S01]  /*2750*/  @!P6 IMAD.MOV R42, RZ, RZ, -R42 ;  /* 0x000000ffff2ae224 */ /* 0x000fe200078e0a2a */
[----:B------:R-:W-:Y:S01]  /*2760*/  ISETP.GE.AND P6, PT, R50, RZ, PT ;  /* 0x000000ff3200720c */ /* 0x000fe20003fc6270 */
[----:B------:R-:W-:Y:S01]  /*2770*/  IMAD.HI.U32 R0, R8, R48, RZ ;  /* 0x0000003008007227 */ /* 0x000fe200078e00ff */
[----:B------:R-:W-:-:S02]  /*2780*/  LOP3.LUT R50, R10, 0x4c, RZ, 0xfc, !PT ;  /* 0x0000004c0a327812 */ /* 0x000fc400078efcff */
[----:B------:R-:W-:Y:S01]  /*2790*/  LOP3.LUT R53, R10, 0x52, RZ, 0xfc, !PT ;  /* 0x000000520a357812 */ /* 0x000fe200078efcff */
[----:B------:R-:W-:Y:S01]  /*27a0*/  IMAD.MOV R0, RZ, RZ, -R0 ;  /* 0x000000ffff007224 */ /* 0x000fe200078e0a00 */
[----:B------:R-:W-:Y:S01]  /*27b0*/  IABS R49, R50 ;  /* 0x0000003200317213 */ /* 0x000fe20000000000 */
[--C-:B------:R-:W-:Y:S01]  /*27c0*/  @!P2 IMAD.IADD R45, R45, 0x1, -R3.reuse ;  /* 0x000000012d2da824 */ /* 0x100fe200078e0a03 */
[----:B------:R-:W-:Y:S01]  /*27d0*/  ISETP.GT.U32.AND P2, PT, R3, R46, PT ;  /* 0x0000002e0300720c */ /* 0x000fe20003f44070 */
[--C-:B------:R-:W-:Y:S02]  /*27e0*/  @!P3 IMAD.IADD R47, R47, 0x1, -R3.reuse ;  /* 0x000000012f2fb824 */ /* 0x100fe400078e0a03 */
[----:B------:R-:W-:Y:S01]  /*27f0*/  @!P5 IMAD.IADD R44, R44, 0x1, -R3 ;  /* 0x000000012c2cd824 */ /* 0x000fe200078e0a03 */
[----:B------:R-:W-:Y:S01]  /*2800*/  ISETP.GE.AND P5, PT, R54, RZ, PT ;  /* 0x000000ff3600720c */ /* 0x000fe20003fa6270 */
[C---:B------:R-:W-:Y:S01]  /*2810*/  IMAD R48, R3.reuse, R0, R48 ;  /* 0x0000000003307224 */ /* 0x040fe200078e0230 */
[----:B------:R-:W-:Y:S01]  /*2820*/  ISETP.GT.U32.AND P3, PT, R3, R47, PT ;  /* 0x0000002f0300720c */ /* 0x000fe20003f64070 */
[----:B------:R-:W-:-:S04]  /*2830*/  IMAD.HI.U32 R0, R8, R49, RZ ;  /* 0x0000003108007227 */ /* 0x000fc800078e00ff */
[----:B------:R-:W-:Y:S01]  /*2840*/  @!P1 IMAD.MOV R40, RZ, RZ, -R40 ;  /* 0x000000ffff289224 */ /* 0x000fe200078e0a28 */
[C---:B------:R-:W-:Y:S01]  /*2850*/  ISETP.GT.U32.AND P1, PT, R3.reuse, R44, PT ;  /* 0x0000002c0300720c */ /* 0x040fe20003f24070 */
[----:B------:R-:W-:Y:S01]  /*2860*/  @!P0 IMAD.MOV R41, RZ, RZ, -R41 ;  /* 0x000000ffff298224 */ /* 0x000fe200078e0a29 */
[C---:B------:R-:W-:Y:S01]  /*2870*/  ISETP.GT.U32.AND P0, PT, R3.reuse, R45, PT ;  /* 0x0000002d0300720c */ /* 0x040fe20003f04070 */
[----:B------:R-:W-:Y:S02]  /*2880*/  IMAD.MOV R0, RZ, RZ, -R0 ;  /* 0x000000ffff007224 */ /* 0x000fe400078e0a00 */
[----:B------:R-:W-:Y:S02]  /*2890*/  @!P2 IMAD.IADD R46, R46, 0x1, -R3 ;  /* 0x000000012e2ea824 */ /* 0x000fe400078e0a03 */
[----:B------:R-:W-:Y:S02]  /*28a0*/  IMAD R49, R3, R0, R49 ;  /* 0x0000000003317224 */ /* 0x000fe400078e0231 */
[----:B------:R-:W-:Y:S01]  /*28b0*/  @!P3 IMAD.IADD R47, R47, 0x1, -R3 ;  /* 0x000000012f2fb824 */ /* 0x000fe200078e0a03 */
[----:B------:R-:W-:-:S02]  /*28c0*/  ISETP.GT.U32.AND P2, PT, R3, R46, PT ;  /* 0x0000002e0300720c */ /* 0x000fc40003f44070 */
[----:B------:R-:W-:Y:S01]  /*28d0*/  ISETP.GT.U32.AND P3, PT, R3, R49, PT ;  /* 0x000000310300720c */ /* 0x000fe20003f64070 */
[--C-:B------:R-:W-:Y:S01]  /*28e0*/  @!P1 IMAD.IADD R44, R44, 0x1, -R3.reuse ;  /* 0x000000012c2c9824 */ /* 0x100fe200078e0a03 */
[----:B------:R-:W-:Y:S01]  /*28f0*/  ISETP.GE.AND P1, PT, R55, RZ, PT ;  /* 0x000000ff3700720c */ /* 0x000fe20003f26270 */
[----:B------:R-:W-:Y:S01]  /*2900*/  @!P0 IMAD.IADD R45, R45, 0x1, -R3 ;  /* 0x000000012d2d8824 */ /* 0x000fe200078e0a03 */
[----:B------:R-:W-:Y:S01]  /*2910*/  ISETP.GE.AND P0, PT, R51, RZ, PT ;  /* 0x000000ff3300720c */ /* 0x000fe20003f06270 */
[----:B------:R-:W-:Y:S01]  /*2920*/  @!P4 IMAD.MOV R44, RZ, RZ, -R44 ;  /* 0x000000ffff2cc224 */ /* 0x000fe200078e0a2c */
[----:B------:R-:W-:Y:S01]  /*2930*/  ISETP.GT.U32.AND P4, PT, R3, R48, PT ;  /* 0x000000300300720c */ /* 0x000fe20003f84070 */
[----:B------:R-:W-:Y:S01]  /*2940*/  @!P5 IMAD.MOV R45, RZ, RZ, -R45 ;  /* 0x000000ffff2dd224 */ /* 0x000fe200078e0a2d */
[----:B------:R-:W-:Y:S02]  /*2950*/  ISETP.GE.AND P5, PT, R50, RZ, PT ;  /* 0x000000ff3200720c */ /* 0x000fe40003fa6270 */
[----:B------:R-:W-:Y:S01]  /*2960*/  LOP3.LUT R50, R10, 0x50, RZ, 0xfc, !PT ;  /* 0x000000500a327812 */ /* 0x000fe200078efcff */
[--C-:B------:R-:W-:Y:S01]  /*2970*/  @!P2 IMAD.IADD R46, R46, 0x1, -R3.reuse ;  /* 0x000000012e2ea824 */ /* 0x100fe200078e0a03 */
[----:B------:R-:W-:Y:S01]  /*2980*/  IABS R51, R52 ;  /* 0x0000003400337213 */ /* 0x000fe20000000000 */
[----:B------:R-:W-:Y:S01]  /*2990*/  @!P3 IMAD.IADD R49, R49, 0x1, -R3 ;  /* 0x000000013131b824 */ /* 0x000fe200078e0a03 */
[----:B------:R-:W-:Y:S01]  /*29a0*/  ISETP.GE.AND P2, PT, R52, RZ, PT ;  /* 0x000000ff3400720c */ /* 0x000fe20003f46270 */
[----:B------:R-:W-:Y:S01]  /*29b0*/  @!P6 IMAD.MOV R46, RZ, RZ, -R46 ;  /* 0x000000ffff2ee224 */ /* 0x000fe200078e0a2e */
[----:B------:R-:W-:Y:S01]  /*29c0*/  IABS R52, R50 ;  /* 0x0000003200347213 */ /* 0x000fe20000000000 */
[----:B------:R-:W-:Y:S01]  /*29d0*/  IMAD.HI.U32 R0, R8, R51, RZ ;  /* 0x0000003308007227 */ /* 0x000fe200078e00ff */
[----:B------:R-:W-:-:S02]  /*29e0*/  ISETP.GE.AND P6, PT, R50, RZ, PT ;  /* 0x000000ff3200720c */ /* 0x000fc40003fc6270 */
[----:B------:R-:W-:Y:S01]  /*29f0*/  ISETP.GT.U32.AND P3, PT, R3, R49, PT ;  /* 0x000000310300720c */ /* 0x000fe20003f64070 */
[----:B------:R-:W-:Y:S01]  /*2a00*/  @!P1 IMAD.MOV R47, RZ, RZ, -R47 ;  /* 0x000000ffff2f9224 */ /* 0x000fe200078e0a2f */
[----:B------:R-:W-:Y:S01]  /*2a10*/  ISETP.GE.AND P1, PT, R53, RZ, PT ;  /* 0x000000ff3500720c */ /* 0x000fe20003f26270 */
[----:B------:R-:W-:Y:S01]  /*2a20*/  IMAD.HI.U32 R50, R8, R52, RZ ;  /* 0x0000003408327227 */ /* 0x000fe200078e00ff */
[----:B------:R-:W-:Y:S02]  /*2a30*/  IABS R53, R53 ;  /* 0x0000003500357213 */ /* 0x000fe40000000000 */
[----:B------:R-:W-:Y:S01]  /*2a40*/  LOP3.LUT R55, R10, 0x54, RZ, 0xfc, !PT ;  /* 0x000000540a377812 */ /* 0x000fe200078efcff */
[----:B------:R-:W-:Y:S02]  /*2a50*/  IMAD.MOV R0, RZ, RZ, -R0 ;  /* 0x000000ffff007224 */ /* 0x000fe400078e0a00 */
[----:B------:R-:W-:Y:S01]  /*2a60*/  @!P4 IMAD.IADD R48, R48, 0x1, -R3 ;  /* 0x000000013030c824 */ /* 0x000fe200078e0a03 */
[----:B------:R-:W-:Y:S01]  /*2a70*/  IABS R54, R55 ;  /* 0x0000003700367213 */ /* 0x000fe20000000000 */
[----:B------:R-:W-:-:S02]  /*2a80*/  IMAD.MOV R50, RZ, RZ, -R50 ;  /* 0x000000ffff327224 */ /* 0x000fc400078e0a32 */
[C---:B------:R-:W-:Y:S01]  /*2a90*/  IMAD R0, R3.reuse, R0, R51 ;  /* 0x0000000003007224 */ /* 0x040fe200078e0233 */
[----:B------:R-:W-:Y:S01]  /*2aa0*/  ISETP.GT.U32.AND P4, PT, R3, R48, PT ;  /* 0x000000300300720c */ /* 0x000fe20003f84070 */
[----:B------:R-:W-:-:S04]  /*2ab0*/  IMAD.HI.U32 R51, R8, R53, RZ ;  /* 0x0000003508337227 */ /* 0x000fc800078e00ff */
[----:B------:R-:W-:Y:S02]  /*2ac0*/  IMAD R50, R3, R50, R52 ;  /* 0x0000003203327224 */ /* 0x000fe400078e0234 */
[----:B------:R-:W-:Y:S02]  /*2ad0*/  IMAD.MOV R52, RZ, RZ, -R51 ;  /* 0x000000ffff347224 */ /* 0x000fe400078e0a33 */
[----:B------:R-:W-:Y:S01]  /*2ae0*/  @!P3 IMAD.IADD R49, R49, 0x1, -R3 ;  /* 0x000000013131b824 */ /* 0x000fe200078e0a03 */
[----:B------:R-:W-:Y:S01]  /*2af0*/  ISETP.GE.AND P3, PT, R55, RZ, PT ;  /* 0x000000ff3700720c */ /* 0x000fe20003f66270 */
[C---:B------:R-:W-:Y:S01]  /*2b00*/  IMAD R52, R3.reuse, R52, R53 ;  /* 0x0000003403347224 */ /* 0x040fe200078e0235 */
[----:B------:R-:W-:Y:S01]  /*2b10*/  LOP3.LUT R55, R10, 0x58, RZ, 0xfc, !PT ;  /* 0x000000580a377812 */ /* 0x000fe200078efcff */
[----:B------:R-:W-:Y:S02]  /*2b20*/  @!P5 IMAD.MOV R49, RZ, RZ, -R49 ;  /* 0x000000ffff31d224 */ /* 0x000fe400078e0a31 */
[----:B------:R-:W-:Y:S01]  /*2b30*/  @!P4 IMAD.IADD R48, R48, 0x1, -R3 ;  /* 0x000000013030c824 */ /* 0x000fe200078e0a03 */
[C---:B------:R-:W-:Y:S01]  /*2b40*/  ISETP.GT.U32.AND P5, PT, R3.reuse, R52, PT ;  /* 0x000000340300720c */ /* 0x040fe20003fa4070 */
[----:B------:R-:W-:Y:S01]  /*2b50*/  IMAD.HI.U32 R51, R8, R54, RZ ;  /* 0x0000003608337227 */ /* 0x000fe200078e00ff */
[----:B------:R-:W-:-:S02]  /*2b60*/  ISETP.GT.U32.AND P4, PT, R3, R0, PT ;  /* 0x000000000300720c */ /* 0x000fc40003f84070 */
[----:B------:R-:W-:Y:S01]  /*2b70*/  IABS R58, R55 ;  /* 0x00000037003a7213 */ /* 0x000fe20000000000 */
[----:B------:R-:W-:Y:S02]  /*2b80*/  IMAD.MOV R53, RZ, RZ, -R51 ;  /* 0x000000ffff357224 */ /* 0x000fe400078e0a33 */
[----:B------:R-:W-:-:S04]  /*2b90*/  IMAD.HI.U32 R51, R8, R56, RZ ;  /* 0x0000003808337227 */ /* 0x000fc800078e00ff */
[----:B------:R-:W-:Y:S01]  /*2ba0*/  @!P0 IMAD.MOV R48, RZ, RZ, -R48 ;  /* 0x000000ffff308224 */ /* 0x000fe200078e0a30 */
[C---:B------:R-:W-:Y:S01]  /*2bb0*/  ISETP.GT.U32.AND P0, PT, R3.reuse, R50, PT ;  /* 0x000000320300720c */ /* 0x040fe20003f04070 */
[----:B------:R-:W-:Y:S02]  /*2bc0*/  @!P5 IMAD.IADD R52, R52, 0x1, -R3 ;  /* 0x000000013434d824 */ /* 0x000fe400078e0a03 */
[----:B------:R-:W-:Y:S02]  /*2bd0*/  IMAD.MOV R51, RZ, RZ, -R51 ;  /* 0x000000ffff337224 */ /* 0x000fe400078e0a33 */
[----:B------:R-:W-:Y:S01]  /*2be0*/  @!P4 IMAD.IADD R0, R0, 0x1, -R3 ;  /* 0x000000010000c824 */ /* 0x000fe200078e0a03 */
[C---:B------:R-:W-:Y:S01]  /*2bf0*/  ISETP.GT.U32.AND P5, PT, R3.reuse, R52, PT ;  /* 0x000000340300720c */ /* 0x040fe20003fa4070 */
[C---:B------:R-:W-:Y:S02]  /*2c00*/  IMAD R56, R3.reuse, R51, R56 ;  /* 0x0000003303387224 */ /* 0x040fe400078e0238 */
[----:B------:R-:W-:Y:S01]  /*2c10*/  IMAD.HI.U32 R51, R8, R58, RZ ;  /* 0x0000003a08337227 */ /* 0x000fe200078e00ff */
[----:B------:R-:W-:-:S03]  /*2c20*/  ISETP.GT.U32.AND P4, PT, R3, R0, PT ;  /* 0x000000000300720c */ /* 0x000fc60003f84070 */
[----:B------:R-:W-:Y:S02]  /*2c30*/  IMAD.MOV R51, RZ, RZ, -R51 ;  /* 0x000000ffff337224 */ /* 0x000fe400078e0a33 */
[--C-:B------:R-:W-:Y:S02]  /*2c40*/  @!P0 IMAD.IADD R50, R50, 0x1, -R3.reuse ;  /* 0x0000000132328824 */ /* 0x100fe400078e0a03 */
[C---:B------:R-:W-:Y:S02]  /*2c50*/  IMAD R58, R3.reuse, R51, R58 ;  /* 0x00000033033a7224 */ /* 0x040fe400078e023a */
[C---:B------:R-:W-:Y:S01]  /*2c60*/  IMAD R54, R3.reuse, R53, R54 ;  /* 0x0000003503367224 */ /* 0x040fe200078e0236 */
[C---:B------:R-:W-:Y:S01]  /*2c70*/  ISETP.GT.U32.AND P0, PT, R3.reuse, R50, PT ;  /* 0x000000320300720c */ /* 0x040fe20003f04070 */
[--C-:B------:R-:W-:Y:S01]  /*2c80*/  @!P5 IMAD.IADD R52, R52, 0x1, -R3.reuse ;  /* 0x000000013434d824 */ /* 0x100fe200078e0a03 */
[C---:B------:R-:W-:Y:S01]  /*2c90*/  ISETP.GT.U32.AND P5, PT, R3.reuse, R58, PT ;  /* 0x0000003a0300720c */ /* 0x040fe20003fa4070 */
[----:B------:R-:W-:Y:S01]  /*2ca0*/  @!P4 IMAD.IADD R0, R0, 0x1, -R3 ;  /* 0x000000010000c824 */ /* 0x000fe200078e0a03 */
[----:B------:R-:W-:Y:S01]  /*2cb0*/  ISETP.GT.U32.AND P4, PT, R3, R54, PT ;  /* 0x000000360300720c */ /* 0x000fe20003f84070 */
[----:B------:R-:W-:-:S04]  /*2cc0*/  IMAD.HI.U32 R51, R8, R62, RZ ;  /* 0x0000003e08337227 */ /* 0x000fc800078e00ff */
[----:B------:R-:W-:Y:S02]  /*2cd0*/  IMAD.MOV.U32 R53, RZ, RZ, R0 ;  /* 0x000000ffff357224 */ /* 0x000fe400078e0000 */
[----:B------:R-:W-:-:S04]  /*2ce0*/  IMAD.HI.U32 R0, R8, R60, RZ ;  /* 0x0000003c08007227 */ /* 0x000fc800078e00ff */
[--C-:B------:R-:W-:Y:S01]  /*2cf0*/  @!P0 IMAD.IADD R50, R50, 0x1, -R3.reuse ;  /* 0x0000000132328824 */ /* 0x100fe200078e0a03 */
[----:B------:R-:W-:Y:S01]  /*2d00*/  ISETP.GT.U32.AND P0, PT, R3, R56, PT ;  /* 0x000000380300720c */ /* 0x000fe20003f04070 */
[----:B------:R-:W-:Y:S02]  /*2d10*/  IMAD.MOV R0, RZ, RZ, -R0 ;  /* 0x000000ffff007224 */ /* 0x000fe400078e0a00 */
[--C-:B------:R-:W-:Y:S02]  /*2d20*/  @!P5 IMAD.IADD R58, R58, 0x1, -R3.reuse ;  /* 0x000000013a3ad824 */ /* 0x100fe400078e0a03 */
[----:B------:R-:W-:Y:S01]  /*2d30*/  @!P4 IMAD.IADD R54, R54, 0x1, -R3 ;  /* 0x000000013636c824 */ /* 0x000fe200078e0a03 */
[----:B------:R-:W-:Y:S01]  /*2d40*/  ISETP.GE.AND P4, PT, R57, RZ, PT ;  /* 0x000000ff3900720c */ /* 0x000fe20003f86270 */
[C---:B------:R-:W-:Y:S01]  /*2d50*/  IMAD R60, R3.reuse, R0, R60 ;  /* 0x00000000033c7224 */ /* 0x040fe200078e023c */
[C---:B------:R-:W-:Y:S01]  /*2d60*/  ISETP.GT.U32.AND P5, PT, R3.reuse, R58, PT ;  /* 0x0000003a0300720c */ /* 0x040fe20003fa4070 */
[----:B------:R-:W-:Y:S01]  /*2d70*/  @!P2 IMAD.MOV R53, RZ, RZ, -R53 ;  /* 0x000000ffff35a224 */ /* 0x000fe200078e0a35 */
[C---:B------:R-:W-:Y:S01]  /*2d80*/  ISETP.GT.U32.AND P2, PT, R3.reuse, R54, PT ;  /* 0x000000360300720c */ /* 0x040fe20003f44070 */
[----:B------:R-:W-:Y:S01]  /*2d90*/  @!P1 IMAD.MOV R52, RZ, RZ, -R52 ;  /* 0x000000ffff349224 */ /* 0x000fe200078e0a34 */
[----:B------:R-:W-:Y:S01]  /*2da0*/  ISETP.GT.U32.AND P1, PT, R3, R60, PT ;  /* 0x0000003c0300720c */ /* 0x000fe20003f24070 */
[----:B------:R-:W-:Y:S01]  /*2db0*/  IMAD.MOV R51, RZ, RZ, -R51 ;  /* 0x000000ffff337224 */ /* 0x000fe200078e0a33 */
[----:B------:R-:W-:Y:S01]  /*2dc0*/  LOP3.LUT R57, R10, 0x62, RZ, 0xfc, !PT ;  /* 0x000000620a397812 */ /* 0x000fe200078efcff */
[----:B------:R-:W-:-:S02]  /*2dd0*/  @!P0 IMAD.IADD R56, R56, 0x1, -R3 ;  /* 0x0000000138388824 */ /* 0x000fc400078e0a03 */
[C---:B------:R-:W-:Y:S01]  /*2de0*/  IMAD R62, R3.reuse, R51, R62 ;  /* 0x00000033033e7224 */ /* 0x040fe200078e023e */
[----:B------:R-:W-:Y:S01]  /*2df0*/  LOP3.LUT R51, R10, 0x5e, RZ, 0xfc, !PT ;  /* 0x0000005e0a337812 */ /* 0x000fe200078efcff */
[----:B------:R-:W-:Y:S01]  /*2e00*/  @!P6 IMAD.MOV R50, RZ, RZ, -R50 ;  /* 0x000000ffff32e224 */ /* 0x000fe200078e0a32 */
[C---:B------:R-:W-:Y:S01]  /*2e10*/  ISETP.GT.U32.AND P0, PT, R3.reuse, R56, PT ;  /* 0x000000380300720c */ /* 0x040fe20003f04070 */
[--C-:B------:R-:W-:Y:S01]  /*2e20*/  @!P5 IMAD.IADD R58, R58, 0x1, -R3.reuse ;  /* 0x000000013a3ad824 */ /* 0x100fe200078e0a03 */
[----:B------:R-:W-:Y:S01]  /*2e30*/  ISETP.GT.U32.AND P5, PT, R3, R62, PT ;  /* 0x0000003e0300720c */ /* 0x000fe20003fa4070 */
[--C-:B------:R-:W-:Y:S01]  /*2e40*/  @!P2 IMAD.IADD R54, R54, 0x1, -R3.reuse ;  /* 0x000000013636a824 */ /* 0x100fe200078e0a03 */
[----:B------:R-:W-:Y:S01]  /*2e50*/  ISETP.GE.AND P6, PT, R55, RZ, PT ;  /* 0x000000ff3700720c */ /* 0x000fe20003fc6270 */
[----:B------:R-:W-:Y:S01]  /*2e60*/  @!P1 IMAD.IADD R60, R60, 0x1, -R3 ;  /* 0x000000013c3c9824 */ /* 0x000fe200078e0a03 */
[----:B------:R-:W-:Y:S01]  /*2e70*/  LOP3.LUT R55, R10, 0x60, RZ, 0xfc, !PT ;  /* 0x000000600a377812 */ /* 0x000fe200078efcff */
[----:B------:R-:W-:Y:S01]  /*2e80*/  @!P3 IMAD.MOV R54, RZ, RZ, -R54 ;  /* 0x000000ffff36b224 */ /* 0x000fe200078e0a36 */
[----:B------:R-:W-:Y:S01]  /*2e90*/  ISETP.GE.AND P1, PT, R51, RZ, PT ;  /* 0x000000ff3300720c */ /* 0x000fe20003f26270 */
[----:B------:R-:W-:Y:S01]  /*2ea0*/  IMAD.SHL.U32 R0, R2, 0x10, RZ ;  /* 0x0000001002007824 */ /* 0x000fe200078e00ff */
[----:B------:R-:W-:-:S02]  /*2eb0*/  ISETP.GT.U32.AND P3, PT, R3, R60, PT ;  /* 0x0000003c0300720c */ /* 0x000fc40003f64070 */
[----:B------:R-:W-:Y:S01]  /*2ec0*/  IABS R63, R55 ;  /* 0x00000037003f7213 */ /* 0x000fe20000000000 */
[--C-:B------:R-:W-:Y:S01]  /*2ed0*/  @!P0 IMAD.IADD R56, R56, 0x1, -R3.reuse ;  /* 0x0000000138388824 */ /* 0x100fe200078e0a03 */
[----:B------:R-:W-:Y:S01]  /*2ee0*/  ISETP.GE.AND P0, PT, R61, RZ, PT ;  /* 0x000000ff3d00720c */ /* 0x000fe20003f06270 */
[----:B------:R-:W-:Y:S01]  /*2ef0*/  @!P5 IMAD.IADD R62, R62, 0x1, -R3 ;  /* 0x000000013e3ed824 */ /* 0x000fe200078e0a03 */
[----:B------:R-:W-:Y:S01]  /*2f00*/  IABS R61, R51 ;  /* 0x00000033003d7213 */ /* 0x000fe20000000000 */
[----:B------:R-:W-:Y:S01]  /*2f10*/  @!P4 IMAD.MOV R56, RZ, RZ, -R56 ;  /* 0x000000ffff38c224 */ /* 0x000fe200078e0a38 */
[----:B------:R-:W-:Y:S01]  /*2f20*/  ISETP.GE.AND P4, PT, R55, RZ, PT ;  /* 0x000000ff3700720c */ /* 0x000fe20003f86270 */
[----:B------:R-:W-:Y:S01]  /*2f30*/  @!P6 IMAD.MOV R58, RZ, RZ, -R58 ;  /* 0x000000ffff3ae224 */ /* 0x000fe200078e0a3a */
[----:B------:R-:W-:Y:S01]  /*2f40*/  ISETP.GT.U32.AND P5, PT, R3, R62, PT ;  /* 0x0000003e0300720c */ /* 0x000fe20003fa4070 */
[----:B------:R-:W-:Y:S01]  /*2f50*/  IMAD.HI.U32 R55, R8, R61, RZ ;  /* 0x0000003d08377227 */ /* 0x000fe200078e00ff */
[----:B------:R-:W-:-:S02]  /*2f60*/  LOP3.LUT R51, R2, 0x7f, RZ, 0xc0, !PT ;  /* 0x0000007f02337812 */ /* 0x000fc400078ec0ff */
[----:B------:R-:W-:Y:S01]  /*2f70*/  IABS R65, R57 ;  /* 0x0000003900417213 */ /* 0x000fe20000000000 */
[----:B------:R-:W-:Y:S01]  /*2f80*/  @!P3 IMAD.IADD R60, R60, 0x1, -R3 ;  /* 0x000000013c3cb824 */ /* 0x000fe200078e0a03 */
[----:B------:R-:W-:Y:S01]  /*2f90*/  ISETP.GE.AND P3, PT, R57, RZ, PT ;  /* 0x000000ff3900720c */ /* 0x000fe20003f66270 */
[----:B------:R-:W-:Y:S01]  /*2fa0*/  IMAD.HI.U32 R57, R8, R63, RZ ;  /* 0x0000003f08397227 */ /* 0x000fe200078e00ff */
[----:B------:R-:W-:Y:S02]  /*2fb0*/  ISETP.GE.AND P2, PT, R59, RZ, PT ;  /* 0x000000ff3b00720c */ /* 0x000fe40003f46270 */
[----:B------:R-:W-:Y:S01]  /*2fc0*/  LOP3.LUT R0, R0, 0x70, RZ, 0xc0, !PT ;  /* 0x0000007000007812 */ /* 0x000fe200078ec0ff */
[----:B------:R-:W-:Y:S01]  /*2fd0*/  IMAD.MOV R64, RZ, RZ, -R55 ;  /* 0x000000ffff407224 */ /* 0x000fe200078e0a37 */
[----:B------:R-:W-:Y:S01]  /*2fe0*/  LOP3.LUT R55, R10, 0x66, RZ, 0xfc, !PT ;  /* 0x000000660a377812 */ /* 0x000fe200078efcff */
[----:B------:R-:W-:Y:S02]  /*2ff0*/  IMAD.IADD R152, R51, 0x1, R34 ;  /* 0x0000000133987824 */ /* 0x000fe400078e0222 */
[----:B------:R-:W-:Y:S01]  /*3000*/  IMAD.MOV R66, RZ, RZ, -R57 ;  /* 0x000000ffff427224 */ /* 0x000fe200078e0a39 */
[----:B------:R-:W-:Y:S01]  /*3010*/  IABS R70, R55 ;  /* 0x0000003700467213 */ /* 0x000fe20000000000 */
[C---:B------:R-:W-:Y:S01]  /*3020*/  IMAD R34, R3.reuse, R64, R61 ;  /* 0x0000004003227224 */ /* 0x040fe200078e023d */
[----:B------:R-:W-:Y:S01]  /*3030*/  IABS R61, R87 ;  /* 0x00000057003d7213 */ /* 0x000fe20000000000 */
[C---:B------:R-:W-:Y:S01]  /*3040*/  IMAD R64, R3.reuse, R66, R63 ;  /* 0x0000004203407224 */ /* 0x040fe200078e023f */
[----:B------:R-:W-:Y:S01]  /*3050*/  IABS R71, R152 ;  /* 0x0000009800477213 */ /* 0x000fe20000000000 */
[----:B------:R-:W-:Y:S01]  /*3060*/  @!P5 IMAD.IADD R62, R62, 0x1, -R3 ;  /* 0x000000013e3ed824 */ /* 0x000fe200078e0a03 */
[----:B------:R-:W-:Y:S01]  /*3070*/  ISETP.GT.U32.AND P5, PT, R3, R34, PT ;  /* 0x000000220300720c */ /* 0x000fe20003fa4070 */
[----:B------:R-:W-:-:S04]  /*3080*/  IMAD.HI.U32 R59, R8, R65, RZ ;  /* 0x00000041083b7227 */ /* 0x000fc800078e00ff */
[----:B------:R-:W-:Y:S01]  /*3090*/  @!P0 IMAD.MOV R62, RZ, RZ, -R62 ;  /* 0x000000ffff3e8224 */ /* 0x000fe200078e0a3e */
[----:B------:R-:W-:Y:S01]  /*30a0*/  ISETP.GT.U32.AND P0, PT, R3, R64, PT ;  /* 0x000000400300720c */ /* 0x000fe20003f04070 */
[----:B------:R-:W-:Y:S01]  /*30b0*/  IMAD R0, R51, 0x80, R0 ;  /* 0x0000008033007824 */ /* 0x000fe200078e0200 */
[----:B------:R-:W-:Y:S01]  /*30c0*/  LOP3.LUT R51, R10, 0x64, RZ, 0xfc, !PT ;  /* 0x000000640a337812 */ /* 0x000fe200078efcff */
[----:B------:R-:W-:Y:S02]  /*30d0*/  IMAD.MOV R68, RZ, RZ, -R59 ;  /* 0x000000ffff447224 */ /* 0x000fe400078e0a3b */
[----:B------:R-:W-:Y:S01]  /*30e0*/  @!P2 IMAD.MOV R60, RZ, RZ, -R60 ;  /* 0x000000ffff3ca224 */ /* 0x000fe200078e0a3c */
[----:B------:R-:W-:Y:S01]  /*30f0*/  ISETP.GE.AND P6, PT, R51, RZ, PT ;  /* 0x000000ff3300720c */ /* 0x000fe20003fc6270 */
[----:B------:R-:W-:Y:S01]  /*3100*/  @!P5 IMAD.IADD R34, R34, 0x1, -R3 ;  /* 0x000000012222d824 */ /* 0x000fe200078e0a03 */
[----:B------:R-:W-:Y:S01]  /*3110*/  ISETP.GE.AND P2, PT, R55, RZ, PT ;  /* 0x000000ff3700720c */ /* 0x000fe20003f46270 */
[C---:B------:R-:W-:Y:S01]  /*3120*/  IMAD R66, R3.reuse, R68, R65 ;  /* 0x0000004403427224 */ /* 0x040fe200078e0241 */
[----:B------:R-:W-:Y:S01]  /*3130*/  IABS R68, R51 ;  /* 0x0000003300447213 */ /* 0x000fe20000000000 */
[----:B------:R-:W-:Y:S01]  /*3140*/  IMAD.HI.U32 R55, R8, R70, RZ ;  /* 0x0000004608377227 */ /* 0x000fe200078e00ff */
[----:B------:R-:W-:Y:S01]  /*3150*/  ISETP.GT.U32.AND P5, PT, R3, R34, PT ;  /* 0x000000220300720c */ /* 0x000fe20003fa4070 */
[----:B------:R1:W-:Y:S01]  /*3160*/  STL [R1+0x2e4], R0 ;  /* 0x0002e40001007387 */ /* 0x0003e20000100800 */
[----:B------:R-:W-:Y:S01]  /*3170*/  LOP3.LUT R65, R10, 0x7c, RZ, 0xfc, !PT ;  /* 0x0000007c0a417812 */ /* 0x000fe200078efcff */
[----:B------:R-:W-:-:S02]  /*3180*/  @!P0 IMAD.IADD R64, R64, 0x1, -R3 ;  /* 0x0000000140408824 */ /* 0x000fc400078e0a03 */
[C---:B------:R-:W-:Y:S01]  /*3190*/  IMAD.HI.U32 R51, R8.reuse, R68, RZ ;  /* 0x0000004408337227 */ /* 0x040fe200078e00ff */
[----:B------:R-:W-:Y:S01]  /*31a0*/  IABS R63, R65 ;  /* 0x00000041003f7213 */ /* 0x000fe20000000000 */
[----:B------:R2:W-:Y:S01]  /*31b0*/  STL [R1+0x274], R152 ;  /* 0x0002749801007387 */ /* 0x0005e20000100800 */
[----:B------:R-:W-:Y:S01]  /*31c0*/  ISETP.GT.U32.AND P0, PT, R3, R64, PT ;  /* 0x000000400300720c */ /* 0x000fe20003f04070 */
[----:B------:R-:W-:Y:S02]  /*31d0*/  IMAD.MOV R51, RZ, RZ, -R51 ;  /* 0x000000ffff337224 */ /* 0x000fe400078e0a33 */
[----:B------:R-:W-:-:S04]  /*31e0*/  IMAD.HI.U32 R57, R8, R72, RZ ;  /* 0x0000004808397227 */ /* 0x000fc800078e00ff */
[C---:B------:R-:W-:Y:S02]  /*31f0*/  IMAD R68, R3.reuse, R51, R68 ;  /* 0x0000003303447224 */ /* 0x040fe400078e0244 */
[----:B------:R-:W-:Y:S01]  /*3200*/  @!P5 IMAD.IADD R34, R34, 0x1, -R3 ;  /* 0x000000012222d824 */ /* 0x000fe200078e0a03 */
[C---:B------:R-:W-:Y:S01]  /*3210*/  ISETP.GT.U32.AND P5, PT, R3.reuse, R66, PT ;  /* 0x000000420300720c */ /* 0x040fe20003fa4070 */
[----:B------:R-:W-:Y:S02]  /*3220*/  IMAD.MOV R55, RZ, RZ, -R55 ;  /* 0x000000ffff377224 */ /* 0x000fe400078e0a37 */
[----:B------:R-:W-:Y:S01]  /*3230*/  @!P0 IMAD.IADD R64, R64, 0x1, -R3 ;  /* 0x0000000140408824 */ /* 0x000fe200078e0a03 */
[C---:B------:R-:W-:Y:S01]  /*3240*/  ISETP.GT.U32.AND P0, PT, R3.reuse, R68, PT ;  /* 0x000000440300720c */ /* 0x040fe20003f04070 */
[----:B------:R-:W-:Y:S02]  /*3250*/  IMAD.MOV R57, RZ, RZ, -R57 ;  /* 0x000000ffff397224 */ /* 0x000fe400078e0a39 */
[----:B------:R-:W-:-:S02]  /*3260*/  IMAD R70, R3, R55, R70 ;  /* 0x0000003703467224 */ /* 0x000fc400078e0246 */
[----:B------:R-:W-:Y:S02]  /*3270*/  IMAD R72, R3, R57, R72 ;  /* 0x0000003903487224 */ /* 0x000fe400078e0248 */
[----:B------:R-:W-:-:S04]  /*3280*/  IMAD.HI.U32 R59, R8, R74, RZ ;  /* 0x0000004a083b7227 */ /* 0x000fc800078e00ff */
[--C-:B------:R-:W-:Y:S02]  /*3290*/  @!P5 IMAD.IADD R66, R66, 0x1, -R3.reuse ;  /* 0x000000014242d824 */ /* 0x100fe400078e0a03 */
[----:B------:R-:W-:Y:S02]  /*32a0*/  @!P0 IMAD.IADD R68, R68, 0x1, -R3 ;  /* 0x0000000144448824 */ /* 0x000fe400078e0a03 */
[----:B------:R-:W-:Y:S01]  /*32b0*/  IMAD.MOV R59, RZ, RZ, -R59 ;  /* 0x000000ffff3b7224 */ /* 0x000fe200078e0a3b */
[C---:B------:R-:W-:Y:S01]  /*32c0*/  ISETP.GT.U32.AND P5, PT, R3.reuse, R66, PT ;  /* 0x000000420300720c */ /* 0x040fe20003fa4070 */
[----:B------:R-:W-:Y:S01]  /*32d0*/  IMAD.HI.U32 R51, R8, R76, RZ ;  /* 0x0000004c08337227 */ /* 0x000fe200078e00ff */
[----:B------:R-:W-:-:S03]  /*32e0*/  ISETP.GT.U32.AND P0, PT, R3, R68, PT ;  /* 0x000000440300720c */ /* 0x000fc60003f04070 */
[----:B------:R-:W-:Y:S02]  /*32f0*/  IMAD R74, R3, R59, R74 ;  /* 0x0000003b034a7224 */ /* 0x000fe400078e024a */
[----:B------:R-:W-:-:S04]  /*3300*/  IMAD.HI.U32 R57, R8, R80, RZ ;  /* 0x0000005008397227 */ /* 0x000fc800078e00ff */
[----:B------:R-:W-:Y:S02]  /*3310*/  IMAD.MOV R51, RZ, RZ, -R51 ;  /* 0x000000ffff337224 */ /* 0x000fe400078e0a33 */
[--C-:B------:R-:W-:Y:S01]  /*3320*/  @!P5 IMAD.IADD R66, R66, 0x1, -R3.reuse ;  /* 0x000000014242d824 */ /* 0x100fe200078e0a03 */
[C---:B------:R-:W-:Y:S01]  /*3330*/  ISETP.GT.U32.AND P5, PT, R3.reuse, R70, PT ;  /* 0x000000460300720c */ /* 0x040fe20003fa4070 */
[----:B------:R-:W-:Y:S01]  /*3340*/  @!P0 IMAD.IADD R68, R68, 0x1, -R3 ;  /* 0x0000000144448824 */ /* 0x000fe200078e0a03 */
[C---:B------:R-:W-:Y:S01]  /*3350*/  ISETP.GT.U32.AND P0, PT, R3.reuse, R72, PT ;  /* 0x000000480300720c */ /* 0x040fe20003f04070 */
[----:B------:R-:W-:Y:S02]  /*3360*/  IMAD.MOV R57, RZ, RZ, -R57 ;  /* 0x000000ffff397224 */ /* 0x000fe400078e0a39 */
[----:B------:R-:W-:Y:S02]  /*3370*/  IMAD R76, R3, R51, R76 ;  /* 0x00000033034c7224 */ /* 0x000fe400078e024c */
[----:B------:R-:W-:-:S04]  /*3380*/  IMAD.HI.U32 R55, R8, R78, RZ ;  /* 0x0000004e08377227 */ /* 0x000fc800078e00ff */
[C---:B------:R-:W-:Y:S02]  /*3390*/  IMAD R80, R3.reuse, R57, R80 ;  /* 0x0000003903507224 */ /* 0x040fe400078e0250 */
[--C-:B------:R-:W-:Y:S01]  /*33a0*/  @!P5 IMAD.IADD R70, R70, 0x1, -R3.reuse ;  /* 0x000000014646d824 */ /* 0x100fe200078e0a03 */
[C---:B------:R-:W-:Y:S01]  /*33b0*/  ISETP.GT.U32.AND P5, PT, R3.reuse, R74, PT ;  /* 0x0000004a0300720c */ /* 0x040fe20003fa4070 */
[----:B------:R-:W-:Y:S01]  /*33c0*/  @!P0 IMAD.IADD R72, R72, 0x1, -R3 ;  /* 0x0000000148488824 */ /* 0x000fe200078e0a03 */
[----:B------:R-:W-:Y:S01]  /*33d0*/  ISETP.GT.U32.AND P0, PT, R3, R76, PT ;  /* 0x0000004c0300720c */ /* 0x000fe20003f04070 */
[----:B------:R-:W-:-:S04]  /*33e0*/  IMAD.HI.U32 R57, R8, R61, RZ ;  /* 0x0000003d08397227 */ /* 0x000fc800078e00ff */
[----:B------:R-:W-:Y:S02]  /*33f0*/  IMAD.MOV R55, RZ, RZ, -R55 ;  /* 0x000000ffff377224 */ /* 0x000fe400078e0a37 */
[----:B------:R-:W-:Y:S02]  /*3400*/  IMAD.MOV R88, RZ, RZ, -R57 ;  /* 0x000000ffff587224 */ /* 0x000fe400078e0a39 */
[C---:B------:R-:W-:Y:S02]  /*3410*/  IMAD R78, R3.reuse, R55, R78 ;  /* 0x00000037034e7224 */ /* 0x040fe400078e024e */
[----:B------:R-:W-:Y:S02]  /*3420*/  IMAD.MOV.U32 R57, RZ, RZ, R34 ;  /* 0x000000ffff397224 */ /* 0x000fe400078e0022 */
[----:B------:R-:W-:Y:S01]  /*3430*/  @!P5 IMAD.IADD R74, R74, 0x1, -R3 ;  /* 0x000000014a4ad824 */ /* 0x000fe200078e0a03 */
[C---:B------:R-:W-:Y:S01]  /*3440*/  ISETP.GT.U32.AND P5, PT, R3.reuse, R78, PT ;  /* 0x0000004e0300720c */ /* 0x040fe20003fa4070 */
[----:B------:R-:W-:Y:S01]  /*3450*/  @!P1 IMAD.MOV R57, RZ, RZ, -R57 ;  /* 0x000000ffff399224 */ /* 0x000fe200078e0a39 */
[----:B------:R-:W-:Y:S01]  /*3460*/  ISETP.GT.U32.AND P1, PT, R3, R70, PT ;  /* 0x000000460300720c */ /* 0x000fe20003f24070 */
[----:B------:R-:W-:-:S04]  /*3470*/  IMAD.HI.U32 R59, R8, R82, RZ ;  /* 0x00000052083b7227 */ /* 0x000fc800078e00ff */
[----:B------:R-:W-:Y:S01]  /*3480*/  @!P0 IMAD.IADD R76, R76, 0x1, -R3 ;  /* 0x000000014c4c8824 */ /* 0x000fe200078e0a03 */
[----:B------:R-:W-:Y:S01]  /*3490*/  ISETP.GT.U32.AND P0, PT, R3, R80, PT ;  /* 0x000000500300720c */ /* 0x000fe20003f04070 */
[----:B------:R-:W-:Y:S02]  /*34a0*/  IMAD.MOV R59, RZ, RZ, -R59 ;  /* 0x000000ffff3b7224 */ /* 0x000fe400078e0a3b */
[----:B------:R-:W-:-:S04]  /*34b0*/  IMAD.HI.U32 R51, R8, R84, RZ ;  /* 0x0000005408337227 */ /* 0x000fc800078e00ff */
[C---:B------:R-:W-:Y:S01]  /*34c0*/  IMAD R82, R3.reuse, R59, R82 ;  /* 0x0000003b03527224 */ /* 0x040fe200078e0252 */
[----:B------:R-:W-:Y:S01]  /*34d0*/  IABS R59, R81 ;  /* 0x00000051003b7213 */ /* 0x000fe20000000000 */
[----:B------:R-:W-:Y:S02]  /*34e0*/  IMAD.MOV R51, RZ, RZ, -R51 ;  /* 0x000000ffff337224 */ /* 0x000fe400078e0a33 */
[--C-:B------:R-:W-:Y:S01]  /*34f0*/  @!P5 IMAD.IADD R78, R78, 0x1, -R3.reuse ;  /* 0x000000014e4ed824 */ /* 0x100fe200078e0a03 */
[C---:B------:R-:W-:Y:S01]  /*3500*/  ISETP.GT.U32.AND P5, PT, R3.reuse, R72, PT ;  /* 0x000000480300720c */ /* 0x040fe20003fa4070 */
[----:B------:R-:W-:Y:S01]  /*3510*/  @!P1 IMAD.IADD R70, R70, 0x1, -R3 ;  /* 0x0000000146469824 */ /* 0x000fe200078e0a03 */
[C---:B------:R-:W-:Y:S01]  /*3520*/  ISETP.GT.U32.AND P1, PT, R3.reuse, R82, PT ;  /* 0x000000520300720c */ /* 0x040fe20003f24070 */
[----:B------:R-:W-:Y:S02]  /*3530*/  IMAD R84, R3, R51, R84 ;  /* 0x0000003303547224 */ /* 0x000fe400078e0254 */
[----:B------:R-:W-:-:S04]  /*3540*/  IMAD.HI.U32 R51, R8, R63, RZ ;  /* 0x0000003f08337227 */ /* 0x000fc800078e00ff */
[----:B------:R-:W-:Y:S01]  /*3550*/  @!P4 IMAD.MOV R64, RZ, RZ, -R64 ;  /* 0x000000ffff40c224 */ /* 0x000fe200078e0a40 */
[C---:B------:R-:W-:Y:S01]  /*3560*/  ISETP.GT.U32.AND P4, PT, R3.reuse, R74, PT ;  /* 0x0000004a0300720c */ /* 0x040fe20003f84070 */
[----:B------:R-:W-:Y:S01]  /*3570*/  @!P0 IMAD.IADD R80, R80, 0x1, -R3 ;  /* 0x0000000150508824 */ /* 0x000fe200078e0a03 */
[C---:B------:R-:W-:Y:S01]  /*3580*/  ISETP.GT.U32.AND P0, PT, R3.reuse, R76, PT ;  /* 0x0000004c0300720c */ /* 0x040fe20003f04070 */
[----:B------:R-:W-:Y:S01]  /*3590*/  @!P6 IMAD.MOV R68, RZ, RZ, -R68 ;  /* 0x000000ffff44e224 */ /* 0x000fe200078e0a44 */
[----:B------:R-:W-:Y:S01]  /*35a0*/  ISETP.GT.U32.AND P6, PT, R3, R78, PT ;  /* 0x0000004e0300720c */ /* 0x000fe20003fc4070 */
[----:B------:R-:W-:-:S04]  /*35b0*/  IMAD.HI.U32 R10, R8, R59, RZ ;  /* 0x0000003b080a7227 */ /* 0x000fc800078e00ff */
[----:B------:R-:W-:-:S04]  /*35c0*/  IMAD.HI.U32 R55, R8, R86, RZ ;  /* 0x0000005608377227 */ /* 0x000fc800078e00ff */
[----:B------:R-:W-:Y:S02]  /*35d0*/  IMAD.MOV R34, RZ, RZ, -R51 ;  /* 0x000000ffff227224 */ /* 0x000fe400078e0a33 */
[----:B------:R-:W-:Y:S02]  /*35e0*/  IMAD.MOV R10, RZ, RZ, -R10 ;  /* 0x000000ffff0a7224 */ /* 0x000fe400078e0a0a */
[----:B------:R-:W-:Y:S02]  /*35f0*/  IMAD.MOV R55, RZ, RZ, -R55 ;  /* 0x000000ffff377224 */ /* 0x000fe400078e0a37 */
[C---:B------:R-:W-:Y:S02]  /*3600*/  IMAD R34, R3.reuse, R34, R63 ;  /* 0x0000002203227224 */ /* 0x040fe400078e023f */
[----:B------:R-:W-:Y:S01]  /*3610*/  @!P3 IMAD.MOV R66, RZ, RZ, -R66 ;  /* 0x000000ffff42b224 */ /* 0x000fe200078e0a42 */
[C---:B------:R-:W-:Y:S01]  /*3620*/  ISETP.GT.U32.AND P3, PT, R3.reuse, R80, PT ;  /* 0x000000500300720c */ /* 0x040fe20003f64070 */
[----:B------:R-:W-:-:S02]  /*3630*/  IMAD R10, R3, R10, R59 ;  /* 0x0000000a030a7224 */ /* 0x000fc400078e023b */
[C---:B------:R-:W-:Y:S02]  /*3640*/  IMAD R86, R3.reuse, R55, R86 ;  /* 0x0000003703567224 */ /* 0x040fe400078e0256 */
[C---:B------:R-:W-:Y:S02]  /*3650*/  IMAD R8, R3.reuse, R88, R61 ;  /* 0x0000005803087224 */ /* 0x040fe400078e023d */
[----:B------:R-:W-:Y:S01]  /*3660*/  @!P1 IMAD.IADD R82, R82, 0x1, -R3 ;  /* 0x0000000152529824 */ /* 0x000fe200078e0a03 */
[----:B------:R-:W-:Y:S01]  /*3670*/  ISETP.GT.U32.AND P1, PT, R3, R34, PT ;  /* 0x000000220300720c */ /* 0x000fe20003f24070 */
[----:B------:R-:W-:-:S04]  /*3680*/  IMAD.HI.U32 R6, R6, R71, RZ ;  /* 0x0000004706067227 */ /* 0x000fc800078e00ff */
[--C-:B------:R-:W-:Y:S01]  /*3690*/  @!P5 IMAD.IADD R72, R72, 0x1, -R3.reuse ;  /* 0x000000014848d824 */ /* 0x100fe200078e0a03 */
[C---:B------:R-:W-:Y:S01]  /*36a0*/  ISETP.GT.U32.AND P5, PT, R3.reuse, R10, PT ;  /* 0x0000000a0300720c */ /* 0x040fe20003fa4070 */
[--C-:B------:R-:W-:Y:S01]  /*36b0*/  @!P4 IMAD.IADD R74, R74, 0x1, -R3.reuse ;  /* 0x000000014a4ac824 */ /* 0x100fe200078e0a03 */
[C---:B------:R-:W-:Y:S01]  /*36c0*/  ISETP.GT.U32.AND P4, PT, R3.reuse, R84, PT ;  /* 0x000000540300720c */ /* 0x040fe20003f84070 */
[--C-:B------:R-:W-:Y:S01]  /*36d0*/  @!P0 IMAD.IADD R76, R76, 0x1, -R3.reuse ;  /* 0x000000014c4c8824 */ /* 0x100fe200078e0a03 */
[C---:B------:R-:W-:Y:S01]  /*36e0*/  ISETP.GT.U32.AND P0, PT, R3.reuse, R86, PT ;  /* 0x000000560300720c */ /* 0x040fe20003f04070 */
[--C-:B------:R-:W-:Y:S01]  /*36f0*/  @!P6 IMAD.IADD R78, R78, 0x1, -R3.reuse ;  /* 0x000000014e4ee824 */ /* 0x100fe200078e0a03 */
[----:B------:R-:W-:Y:S01]  /*3700*/  ISETP.GT.U32.AND P6, PT, R3, R8, PT ;  /* 0x000000080300720c */ /* 0x000fe20003fc4070 */
[----:B------:R-:W-:Y:S02]  /*3710*/  IMAD.MOV R6, RZ, RZ, -R6 ;  /* 0x000000ffff067224 */ /* 0x000fe400078e0a06 */
[----:B------:R-:W-:Y:S01]  /*3720*/  @!P3 IMAD.IADD R80, R80, 0x1, -R3 ;  /* 0x000000015050b824 */ /* 0x000fe200078e0a03 */
[----:B------:R-:W-:Y:S01]  /*3730*/  ISETP.GE.AND P3, PT, R67, RZ, PT ;  /* 0x000000ff4300720c */ /* 0x000fe20003f66270 */
[----:B------:R-:W-:-:S02]  /*3740*/  IMAD R71, R4, R6, R71 ;  /* 0x0000000604477224 */ /* 0x000fc400078e0247 */
[--C-:B------:R-:W-:Y:S02]  /*3750*/  @!P1 IMAD.IADD R34, R34, 0x1, -R3.reuse ;  /* 0x0000000122229824 */ /* 0x100fe400078e0a03 */
[--C-:B------:R-:W-:Y:S01]  /*3760*/  @!P5 IMAD.IADD R10, R10, 0x1, -R3.reuse ;  /* 0x000000010a0ad824 */ /* 0x100fe200078e0a03 */
[----:B------:R-:W-:Y:S01]  /*3770*/  ISETP.GT.U32.AND P1, PT, R4, R71, PT ;  /* 0x000000470400720c */ /* 0x000fe20003f24070 */
[--C-:B------:R-:W-:Y:S01]  /*3780*/  @!P4 IMAD.IADD R84, R84, 0x1, -R3.reuse ;  /* 0x000000015454c824 */ /* 0x100fe200078e0a03 */
[----:B------:R-:W-:Y:S01]  /*3790*/  ISETP.GE.AND P5, PT, R69, RZ, PT ;  /* 0x000000ff4500720c */ /* 0x000fe20003fa6270 */
[--C-:B------:R-:W-:Y:S01]  /*37a0*/  @!P0 IMAD.IADD R86, R86, 0x1, -R3.reuse ;  /* 0x0000000156568824 */ /* 0x100fe200078e0a03 */
[----:B------:R-:W-:Y:S01]  /*37b0*/  ISETP.GE.AND P4, PT, R73, RZ, PT ;  /* 0x000000ff4900720c */ /* 0x000fe20003f86270 */
[----:B------:R-:W-:Y:S01]  /*37c0*/  @!P6 IMAD.IADD R8, R8, 0x1, -R3 ;  /* 0x000000010808e824 */ /* 0x000fe200078e0a03 */
[----:B------:R-:W-:Y:S01]  /*37d0*/  ISETP.GE.AND P0, PT, R75, RZ, PT ;  /* 0x000000ff4b00720c */ /* 0x000fe20003f06270 */
[----:B------:R-:W-:Y:S01]  /*37e0*/  @!P3 IMAD.MOV R72, RZ, RZ, -R72 ;  /* 0x000000ffff48b224 */ /* 0x000fe200078e0a48 */
[----:B------:R-:W-:Y:S01]  /*37f0*/  ISETP.GE.AND P6, PT, R77, RZ, PT ;  /* 0x000000ff4d00720c */ /* 0x000fe20003fc6270 */
[----:B------:R-:W-:Y:S01]  /*3800*/  @!P2 IMAD.MOV R70, RZ, RZ, -R70 ;  /* 0x000000ffff46a224 */ /* 0x000fe200078e0a46 */
[C---:B------:R-:W-:Y:S01]  /*3810*/  ISETP.GT.U32.AND P3, PT, R3.reuse, R10, PT ;  /* 0x0000000a0300720c */ /* 0x040fe20003f64070 */
[----:B------:R-:W-:Y:S01]  /*3820*/  IMAD.SHL.U32 R6, R2, 0x200, RZ ;  /* 0x0000020002067824 */ /* 0x000fe200078e00ff */
[----:B------:R-:W-:Y:S01]  /*3830*/  ISETP.GT.U32.AND P2, PT, R3, R82, PT ;  /* 0x000000520300720c */ /* 0x000fe20003f44070 */
[----:B------:R-:W-:-:S02]  /*3840*/  @!P1 IMAD.IADD R71, R71, 0x1, -R4 ;  /* 0x0000000147479824 */ /* 0x000fc400078e0a04 */
[----:B------:R-:W-:Y:S01]  /*3850*/  @!P5 IMAD.MOV R74, RZ, RZ, -R74 ;  /* 0x000000ffff4ad224 */ /* 0x000fe200078e0a4a */
[C---:B------:R-:W-:Y:S01]  /*3860*/  ISETP.GT.U32.AND P5, PT, R3.reuse, R8, PT ;  /* 0x000000080300720c */ /* 0x040fe20003fa4070 */
[----:B------:R-:W-:Y:S01]  /*3870*/  @!P4 IMAD.MOV R76, RZ, RZ, -R76 ;  /* 0x000000ffff4cc224 */ /* 0x000fe200078e0a4c */
[C---:B------:R-:W-:Y:S01]  /*3880*/  ISETP.GT.U32.AND P4, PT, R3.reuse, R84, PT ;  /* 0x000000540300720c */ /* 0x040fe20003f84070 */
[----:B------:R-:W-:Y:S01]  /*3890*/  @!P0 IMAD.MOV R78, RZ, RZ, -R78 ;  /* 0x000000ffff4e8224 */ /* 0x000fe200078e0a4e */
[C---:B------:R-:W-:Y:S01]  /*38a0*/  ISETP.GT.U32.AND P0, PT, R3.reuse, R86, PT ;  /* 0x000000560300720c */ /* 0x040fe20003f04070 */
[----:B------:R-:W-:Y:S01]  /*38b0*/  @!P6 IMAD.MOV R80, RZ, RZ, -R80 ;  /* 0x000000ffff50e224 */ /* 0x000fe200078e0a50 */
[----:B------:R-:W-:Y:S01]  /*38c0*/  ISETP.GT.U32.AND P6, PT, R3, R34, PT ;  /* 0x000000220300720c */ /* 0x000fe20003fc4070 */
[--C-:B------:R-:W-:Y:S01]  /*38d0*/  @!P3 IMAD.IADD R10, R10, 0x1, -R3.reuse ;  /* 0x000000010a0ab824 */ /* 0x100fe200078e0a03 */
[----:B------:R-:W-:Y:S01]  /*38e0*/  ISETP.GT.U32.AND P1, PT, R4, R71, PT ;  /* 0x000000470400720c */ /* 0x000fe20003f24070 */
[----:B------:R-:W-:Y:S01]  /*38f0*/  @!P2 IMAD.IADD R82, R82, 0x1, -R3 ;  /* 0x000000015252a824 */ /* 0x000fe200078e0a03 */
[----:B------:R-:W-:-:S02]  /*3900*/  ISETP.GE.AND P3, PT, R81, RZ, PT ;  /* 0x000000ff5100720c */ /* 0x000fc40003f66270 */
[----:B------:R-:W-:Y:S01]  /*3910*/  ISETP.GE.AND P2, PT, R79, RZ, PT ;  /* 0x000000ff4f00720c */ /* 0x000fe20003f46270 */
[--C-:B------:R-:W-:Y:S01]  /*3920*/  @!P5 IMAD.IADD R8, R8, 0x1, -R3.reuse ;  /* 0x000000010808d824 */ /* 0x100fe200078e0a03 */
[----:B-1----:R-:W-:Y:S01]  /*3930*/  LOP3.LUT R0, R5, 0x4000, R6, 0xf8, !PT ;  /* 0x0000400005007812 */ /* 0x002fe200078ef806 */
[--C-:B------:R-:W-:Y:S01]  /*3940*/  @!P4 IMAD.IADD R84, R84, 0x1, -R3.reuse ;  /* 0x000000015454c824 */ /* 0x100fe200078e0a03 */
[----:B------:R-:W-:Y:S01]  /*3950*/  ISETP.GE.AND P4, PT, R83, RZ, PT ;  /* 0x000000ff5300720c */ /* 0x000fe20003f86270 */
[--C-:B------:R-:W-:Y:S01]  /*3960*/  @!P0 IMAD.IADD R86, R86, 0x1, -R3.reuse ;  /* 0x0000000156568824 */ /* 0x100fe200078e0a03 */
[----:B------:R-:W-:Y:S01]  /*3970*/  ISETP.GE.AND P0, PT, R85, RZ, PT ;  /* 0x000000ff5500720c */ /* 0x000fe20003f06270 */
[----:B------:R-:W-:Y:S01]  /*3980*/  @!P6 IMAD.IADD R34, R34, 0x1, -R3 ;  /* 0x000000012222e824 */ /* 0x000fe200078e0a03 */
[----:B------:R-:W-:Y:S01]  /*3990*/  ISETP.GE.AND P5, PT, R87, RZ, PT ;  /* 0x000000ff5700720c */ /* 0x000fe20003fa6270 */
[----:B------:R-:W-:Y:S01]  /*39a0*/  @!P1 IMAD.IADD R71, R71, 0x1, -R4 ;  /* 0x0000000147479824 */ /* 0x000fe200078e0a04 */
[----:B------:R-:W-:Y:S01]  /*39b0*/  ISETP.NE.AND P1, PT, R111, RZ, PT ;  /* 0x000000ff6f00720c */ /* 0x000fe20003f25270 */
[----:B------:R-:W-:Y:S01]  /*39c0*/  IMAD.MOV.U32 R3, RZ, RZ, R10 ;  /* 0x000000ffff037224 */ /* 0x000fe200078e000a */
[----:B------:R-:W1:Y:S01]  /*39d0*/  LDC.64 R4, c[0x0][0x230] ;  /* 0x00008c00ff047b82 */ /* 0x000e620000000a00 */
[----:B------:R-:W-:Y:S01]  /*39e0*/  LOP3.LUT R10, RZ, R111, RZ, 0x33, !PT ;  /* 0x0000006fff0a7212 */ /* 0x000fe200078e33ff */
[----:B------:R-:W-:Y:S01]  /*39f0*/  IMAD.MOV.U32 R73, RZ, RZ, R34 ;  /* 0x000000ffff497224 */ /* 0x000fe200078e0022 */
[----:B------:R-:W-:Y:S01]  /*3a00*/  ISETP.GE.AND P6, PT, R65, RZ, PT ;  /* 0x000000ff4100720c */ /* 0x000fe20003fc6270 */
[----:B------:R-:W-:Y:S01]  /*3a10*/  @!P3 IMAD.MOV R3, RZ, RZ, -R3 ;  /* 0x000000ffff03b224 */ /* 0x000fe200078e0a03 */
[C---:B------:R-:W-:Y:S01]  /*3a20*/  SEL R34, R10.reuse, R35, !P1 ;  /* 0x000000230a227207 */ /* 0x040fe20004800000 */
[----:B------:R-:W-:Y:S01]  /*3a30*/  @!P2 IMAD.MOV R82, RZ, RZ, -R82 ;  /* 0x000000ffff52a224 */ /* 0x000fe200078e0a52 */
[----:B------:R-:W-:Y:S01]  /*3a40*/  SEL R35, R10, R36, !P1 ;  /* 0x000000240a237207 */ /* 0x000fe20004800000 */
[----:B------:R-:W-:Y:S01]  /*3a50*/  @!P4 IMAD.MOV R84, RZ, RZ, -R84 ;  /* 0x000000ffff54c224 */ /* 0x000fe200078e0a54 */
[----:B------:R-:W-:Y:S01]  /*3a60*/  ISETP.GE.AND P3, PT, R152, RZ, PT ;  /* 0x000000ff9800720c */ /* 0x000fe20003f66270 */
[----:B------:R-:W-:Y:S01]  /*3a70*/  @!P0 IMAD.MOV R86, RZ, RZ, -R86 ;  /* 0x000000ffff568224 */ /* 0x000fe200078e0a56 */
[----:B------:R-:W-:Y:S01]  /*3a80*/  SEL R36, R10, R37, !P1 ;  /* 0x000000250a247207 */ /* 0x000fe20004800000 */
[----:B------:R-:W-:Y:S01]  /*3a90*/  @!P5 IMAD.MOV R8, RZ, RZ, -R8 ;  /* 0x000000ffff08d224 */ /* 0x000fe200078e0a08 */
[----:B------:R-:W-:Y:S01]  /*3aa0*/  ISETP.NE.AND P2, PT, R110, RZ, PT ;  /* 0x000000ff6e00720c */ /* 0x000fe20003f45270 */
[----:B------:R-:W-:Y:S01]  /*3ab0*/  STL [R1+0x54], R0 ;  /* 0x0000540001007387 */ /* 0x000fe20000100800 */
[C---:B------:R-:W-:Y:S01]  /*3ac0*/  SEL R37, R10.reuse, R38, !P1 ;  /* 0x000000260a257207 */ /* 0x040fe20004800000 */
[----:B------:R-:W-:Y:S01]  /*3ad0*/  @!P6 IMAD.MOV R73, RZ, RZ, -R73 ;  /* 0x000000ffff49e224 */ /* 0x000fe200078e0a49 */
[----:B------:R-:W-:Y:S01]  /*3ae0*/  SEL R38, R10, R39, !P1 ;  /* 0x000000270a267207 */ /* 0x000fe20004800000 */
[----:B--2---:R-:W-:Y:S01]  /*3af0*/  IMAD R152, R182, 0xd4, RZ ;  /* 0x000000d4b6987824 */ /* 0x004fe200078e02ff */
[----:B------:R-:W-:-:S02]  /*3b00*/  SEL R39, R10, R40, !P1 ;  /* 0x000000280a277207 */ /* 0x000fc40004800000 */
[C---:B------:R-:W-:Y:S01]  /*3b10*/  SEL R40, R10.reuse, R41, !P1 ;  /* 0x000000290a287207 */ /* 0x040fe20004800000 */
[----:B------:R-:W-:Y:S01]  /*3b20*/  @!P3 IMAD.MOV R71, RZ, RZ, -R71 ;  /* 0x000000ffff47b224 */ /* 0x000fe200078e0a47 */
[----:B------:R-:W-:Y:S01]  /*3b30*/  SEL R41, R10, R42, !P1 ;  /* 0x0000002a0a297207 */ /* 0x000fe20004800000 */
[----:B-1----:R-:W-:Y:S01]  /*3b40*/  VIADD R252, R4, 0x3f ;  /* 0x0000003f04fc7836 */ /* 0x002fe20000000000 */
[----:B------:R-:W-:Y:S01]  /*3b50*/  SEL R42, R10, R43, !P1 ;  /* 0x0000002b0a2a7207 */ /* 0x000fe20004800000 */
[----:B------:R-:W-:Y:S01]  /*3b60*/  IMAD R242, R40, UR8, RZ ;  /* 0x0000000828f27c24 */ /* 0x000fe2000f8e02ff */
[C---:B------:R-:W-:Y:S02]  /*3b70*/  SEL R43, R10.reuse, R44, !P1 ;  /* 0x0000002c0a2b7207 */ /* 0x040fe40004800000 */
[C---:B------:R-:W-:Y:S01]  /*3b80*/  SEL R44, R10.reuse, R45, !P1 ;  /* 0x0000002d0a2c7207 */ /* 0x040fe20004800000 */
[----:B------:R1:W-:Y:S01]  /*3b90*/  STL [R1+0x2e8], R252 ;  /* 0x0002e8fc01007387 */ /* 0x0003e20000100800 */
[----:B------:R-:W-:-:S02]  /*3ba0*/  SEL R45, R10, R46, !P1 ;  /* 0x0000002e0a2d7207 */ /* 0x000fc40004800000 */
[C---:B------:R-:W-:Y:S02]  /*3bb0*/  SEL R46, R10.reuse, R47, !P1 ;  /* 0x0000002f0a2e7207 */ /* 0x040fe40004800000 */
[C---:B------:R-:W-:Y:S02]  /*3bc0*/  SEL R47, R10.reuse, R48, !P1 ;  /* 0x000000300a2f7207 */ /* 0x040fe40004800000 */
[C---:B------:R-:W-:Y:S02]  /*3bd0*/  SEL R48, R10.reuse, R49, !P1 ;  /* 0x000000310a307207 */ /* 0x040fe40004800000 */
[----:B------:R-:W-:Y:S01]  /*3be0*/  SEL R51, R10, R52, !P1 ;  /* 0x000000340a337207 */ /* 0x000fe20004800000 */
[----:B-1----:R-:W-:Y:S01]  /*3bf0*/  IMAD R252, R36, UR8, RZ ;  /* 0x0000000824fc7c24 */ /* 0x002fe2000f8e02ff */
[C---:B------:R-:W-:Y:S02]  /*3c00*/  SEL R49, R10.reuse, R53, !P1 ;  /* 0x000000350a317207 */ /* 0x040fe40004800000 */
[----:B------:R-:W-:-:S02]  /*3c10*/  SEL R52, R10, R54, !P1 ;  /* 0x000000360a347207 */ /* 0x000fc40004800000 */
[C---:B------:R-:W-:Y:S02]  /*3c20*/  SEL R53, R10.reuse, R56, !P1 ;  /* 0x000000380a357207 */ /* 0x040fe40004800000 */
[C---:B------:R-:W-:Y:S02]  /*3c30*/  SEL R54, R10.reuse, R58, !P1 ;  /* 0x0000003a0a367207 */ /* 0x040fe40004800000 */
[----:B------:R-:W-:Y:S02]  /*3c40*/  SEL R55, R10, R60, !P1 ;  /* 0x0000003c0a377207 */ /* 0x000fe40004800000 */
[----:B------:R-:W-:Y:S01]  /*3c50*/  @!P2 LOP3.LUT R71, RZ, R110, RZ, 0x33, !PT ;  /* 0x0000006eff47a212 */ /* 0x000fe200078e33ff */
[----:B------:R-:W-:Y:S01]  /*3c60*/  IMAD R241, R54, UR8, RZ ;  /* 0x0000000836f17c24 */ /* 0x000fe2000f8e02ff */
[C---:B------:R-:W-:Y:S01]  /*3c70*/  SEL R56, R10.reuse, R62, !P1 ;  /* 0x0000003e0a387207 */ /* 0x040fe20004800000 */
[----:B------:R-:W-:Y:S01]  /*3c80*/  IMAD R240, R55, UR8, RZ ;  /* 0x0000000837f07c24 */ /* 0x000fe2000f8e02ff */
[C---:B------:R-:W-:Y:S01]  /*3c90*/  SEL R58, R10.reuse, R64, !P1 ;  /* 0x000000400a3a7207 */ /* 0x040fe20004800000 */
[----:B------:R-:W-:Y:S01]  /*3ca0*/  IMAD R208, R71, R5, RZ ;  /* 0x0000000547d07224 */ /* 0x000fe200078e02ff */
[C---:B------:R-:W-:Y:S01]  /*3cb0*/  SEL R59, R10.reuse, R66, !P1 ;  /* 0x000000420a3b7207 */ /* 0x040fe20004800000 */
[----:B------:R-:W-:Y:S01]  /*3cc0*/  IMAD R5, R41, UR8, RZ ;  /* 0x0000000829057c24 */ /* 0x000fe2000f8e02ff */
[----:B------:R-:W-:Y:S01]  /*3cd0*/  SEL R60, R10, R68, !P1 ;  /* 0x000000440a3c7207 */ /* 0x000fe20004800000 */
[----:B------:R-:W-:Y:S01]  /*3ce0*/  IMAD R239, R56, UR8, RZ ;  /* 0x0000000838ef7c24 */ /* 0x000fe2000f8e02ff */
[----:B------:R-:W-:Y:S01]  /*3cf0*/  SEL R61, R10, R70, !P1 ;  /* 0x000000460a3d7207 */ /* 0x000fe20004800000 */
[----:B------:R-:W-:Y:S01]  /*3d00*/  IMAD R229, R58, UR8, RZ ;  /* 0x000000083ae57c24 */ /* 0x000fe2000f8e02ff */
[C---:B------:R-:W-:Y:S01]  /*3d10*/  SEL R9, R10.reuse, R9, !P1 ;  /* 0x000000090a097207 */ /* 0x040fe20004800000 */
[----:B------:R-:W-:Y:S01]  /*3d20*/  IMAD R228, R59, UR8, RZ ;  /* 0x000000083be47c24 */ /* 0x000fe2000f8e02ff */
[----:B------:R-:W-:Y:S01]  /*3d30*/  SEL R11, R10, R11, !P1 ;  /* 0x0000000b0a0b7207 */ /* 0x000fe20004800000 */
[----:B------:R-:W-:Y:S01]  /*3d40*/  IMAD R227, R60, UR8, RZ ;  /* 0x000000083ce37c24 */ /* 0x000fe2000f8e02ff */
[C---:B------:R-:W-:Y:S01]  /*3d50*/  SEL R12, R10.reuse, R12, !P1 ;  /* 0x0000000c0a0c7207 */ /* 0x040fe20004800000 */
[----:B------:R-:W-:Y:S01]  /*3d60*/  IMAD R250, R9, UR8, RZ ;  /* 0x0000000809fa7c24 */ /* 0x000fe2000f8e02ff */
[C---:B------:R-:W-:Y:S01]  /*3d70*/  SEL R13, R10.reuse, R13, !P1 ;  /* 0x0000000d0a0d7207 */ /* 0x040fe20004800000 */
[----:B------:R-:W-:Y:S01]  /*3d80*/  IMAD R9, R53, UR8, RZ ;  /* 0x0000000835097c24 */ /* 0x000fe2000f8e02ff */
[C---:B------:R-:W-:Y:S01]  /*3d90*/  SEL R14, R10.reuse, R14, !P1 ;  /* 0x0000000e0a0e7207 */ /* 0x040fe20004800000 */
[----:B------:R-:W-:Y:S01]  /*3da0*/  IMAD R226, R61, UR8, RZ ;  /* 0x000000083de27c24 */ /* 0x000fe2000f8e02ff */
[----:B------:R-:W-:-:S02]  /*3db0*/  SEL R15, R10, R15, !P1 ;  /* 0x0000000f0a0f7207 */ /* 0x000fc40004800000 */
[C---:B------:R-:W-:Y:S02]  /*3dc0*/  SEL R16, R10.reuse, R16, !P1 ;  /* 0x000000100a107207 */ /* 0x040fe40004800000 */
[C---:B------:R-:W-:Y:S02]  /*3dd0*/  SEL R17, R10.reuse, R17, !P1 ;  /* 0x000000110a117207 */ /* 0x040fe40004800000 */
[C---:B------:R-:W-:Y:S02]  /*3de0*/  SEL R18, R10.reuse, R18, !P1 ;  /* 0x000000120a127207 */ /* 0x040fe40004800000 */
[C---:B------:R-:W-:Y:S02]  /*3df0*/  SEL R19, R10.reuse, R19, !P1 ;  /* 0x000000130a137207 */ /* 0x040fe40004800000 */
[C---:B------:R-:W-:Y:S02]  /*3e00*/  SEL R20, R10.reuse, R20, !P1 ;  /* 0x000000140a147207 */ /* 0x040fe40004800000 */
        /* <DEDUP_REMOVED lines=15> */
[----:B------:R-:W-:Y:S01]  /*3f00*/  SEL R62, R10, R72, !P1 ;  /* 0x000000480a3e7207 */ /* 0x000fe20004800000 */
[----:B------:R-:W-:Y:S01]  /*3f10*/  VIADD R72, R4, 0xfffffffd ;  /* 0xfffffffd04487836 */ /* 0x000fe20000000000 */
[C---:B------:R-:W-:Y:S01]  /*3f20*/  SEL R63, R10.reuse, R74, !P1 ;  /* 0x0000004a0a3f7207 */ /* 0x040fe20004800000 */
        /* <DEDUP_REMOVED lines=9> */
[----:B------:R-:W-:Y:S01]  /*3fc0*/  SEL R68, R10, R3, !P1 ;  /* 0x000000030a447207 */ /* 0x000fe20004800000 */
[----:B------:R-:W-:Y:S01]  /*3fd0*/  VIADD R3, R4, 0xffffffff ;  /* 0xffffffff04037836 */ /* 0x000fe20000000000 */
[----:B------:R-:W-:Y:S01]  /*3fe0*/  SEL R69, R10, R84, !P1 ;  /* 0x000000540a457207 */ /* 0x000fe20004800000 */
[----:B------:R-:W-:Y:S01]  /*3ff0*/  IMAD R213, R66, UR8, RZ ;  /* 0x0000000842d57c24 */ /* 0x000fe2000f8e02ff */
[C---:B------:R-:W-:Y:S01]  /*4000*/  SEL R70, R10.reuse, R86, !P1 ;  /* 0x000000560a467207 */ /* 0x040fe20004800000 */
[----:B------:R-:W-:Y:S01]  /*4010*/  IMAD R212, R67, UR8, RZ ;  /* 0x0000000843d47c24 */ /* 0x000fe2000f8e02ff */
[----:B------:R-:W-:Y:S01]  /*4020*/  SEL R8, R10, R8, !P1 ;  /* 0x000000080a087207 */ /* 0x000fe20004800000 */
[----:B------:R-:W-:Y:S01]  /*4030*/  IMAD R211, R68, UR8, RZ ;  /* 0x0000000844d37c24 */ /* 0x000fe2000f8e02ff */
[----:B------:R-:W-:Y:S01]  /*4040*/  SEL R6, R10, R73, !P1 ;  /* 0x000000490a067207 */ /* 0x000fe20004800000 */
[----:B------:R-:W-:Y:S01]  /*4050*/  VIADD R73, R4, 0xfffffffc ;  /* 0xfffffffc04497836 */ /* 0x000fe20000000000 */
[----:B------:R-:W-:Y:S01]  /*4060*/  SEL R7, R10, R7, !P1 ;  /* 0x000000070a077207 */ /* 0x000fe20004800000 */
[----:B------:R-:W-:Y:S01]  /*4070*/  VIADD R10, R4, 0xfffffffe ;  /* 0xfffffffe040a7836 */ /* 0x000fe20000000000 */
[----:B------:R-:W-:Y:S01]  /*4080*/  LOP3.LUT R0, R2, 0x3f, RZ, 0xc0, !PT ;  /* 0x0000003f02007812 */ /* 0x000fe200078ec0ff */
[----:B------:R-:W-:Y:S01]  /*4090*/  VIADD R4, R4, 0xfffffffb ;  /* 0xfffffffb04047836 */ /* 0x000fe20000000000 */
[----:B------:R-:W-:Y:S01]  /*40a0*/  ISETP.GE.U32.AND P0, PT, R3, 0x7fffffc0, PT ;  /* 0x7fffffc00300780c */ /* 0x000fe20003f06070 */
[----:B------:R-:W-:Y:S01]  /*40b0*/  IMAD R2, R182, 0x18, RZ ;  /* 0x00000018b6027824 */ /* 0x000fe200078e02ff */
[----:B------:R-:W-:Y:S01]  /*40c0*/  ISETP.GE.U32.AND P6, PT, R10, 0x7fffffbf, PT ;  /* 0x7fffffbf0a00780c */ /* 0x000fe20003fc6070 */
[----:B------:R-:W-:Y:S01]  /*40d0*/  IMAD R3, R182, 0x16, RZ ;  /* 0x00000016b6037824 */ /* 0x000fe200078e02ff */
[----:B------:R1:W-:Y:S01]  /*40e0*/  STL [R1+0x2ec], R4 ;  /* 0x0002ec0401007387 */ /* 0x0003e20000100800 */
[----:B------:R-:W-:Y:S01]  /*40f0*/  IMAD R0, R0, R183, RZ ;  /* 0x000000b700007224 */ /* 0x000fe200078e02ff */
[----:B------:R-:W-:Y:S01]  /*4100*/  ISETP.GE.U32.AND P5, PT, R72, 0x7fffffbe, PT ;  /* 0x7fffffbe4800780c */ /* 0x000fe20003fa6070 */
[----:B------:R-:W-:Y:S01]  /*4110*/  IMAD R210, R69, UR8, RZ ;  /* 0x0000000845d27c24 */ /* 0x000fe2000f8e02ff */
[----:B------:R-:W-:Y:S01]  /*4120*/  STL [R1+0x164], R208 ;  /* 0x000164d001007387 */ /* 0x000fe20000100800 */
[----:B------:R-:W-:Y:S01]  /*4130*/  IMAD R209, R70, UR8, RZ ;  /* 0x0000000846d17c24 */ /* 0x000fe2000f8e02ff */
[----:B------:R-:W-:Y:S01]  /*4140*/  ISETP.GE.U32.AND P4, PT, R73, 0x7fffffbd, PT ;  /* 0x7fffffbd4900780c */ /* 0x000fe20003f86070 */
[----:B------:R-:W-:Y:S01]  /*4150*/  IMAD R6, R6, UR8, RZ ;  /* 0x0000000806067c24 */ /* 0x000fe2000f8e02ff */
[----:B------:R2:W-:Y:S01]  /*4160*/  STL [R1+0x2f0], R208 ;  /* 0x0002f0d001007387 */ /* 0x0005e20000100800 */
[----:B-1----:R-:W-:-:S03]  /*4170*/  IMAD R4, R35, UR8, RZ ;  /* 0x0000000823047c24 */ /* 0x002fc6000f8e02ff */
[----:B------:R-:W-:Y:S04]  /*4180*/  STL [R1+0x58], R197 ;  /* 0x000058c501007387 */ /* 0x000fe80000100800 */
[----:B------:R1:W-:Y:S01]  /*4190*/  STL [R1+0x2f4], R197 ;  /* 0x0002f4c501007387 */ /* 0x0003e20000100800 */
[----:B--2---:R-:W-:-:S03]  /*41a0*/  IMAD R208, R34, UR8, RZ ;  /* 0x0000000822d07c24 */ /* 0x004fc6000f8e02ff */
[----:B------:R-:W-:Y:S04]  /*41b0*/  STL [R1+0x258], R207 ;  /* 0x000258cf01007387 */ /* 0x000fe80000100800 */
        /* <DEDUP_REMOVED lines=14> */
[----:B------:R1:W-:Y:S04]  /*42a0*/  STL [R1+0x308], R195 ;  /* 0x000308c301007387 */ /* 0x0003e80000100800 */
[----:B------:R-:W-:Y:S01]  /*42b0*/  STL [R1+0x18c], R157 ;  /* 0x00018c9d01007387 */ /* 0x000fe20000100800 */
[----:B--2---:R-:W-:-:S03]  /*42c0*/  IMAD R2, R182, 0x34, RZ ;  /* 0x00000034b6027824 */ /* 0x004fc600078e02ff */
        /* <DEDUP_REMOVED lines=17> */
[----:B------:R-:W-:Y:S01]  /*43e0*/  STL [R1+0x23c], R191 ;  /* 0x00023cbf01007387 */ /* 0x000fe20000100800 */
[----:B------:R-:W-:-:S03]  /*43f0*/  IMAD R23, R42, UR8, RZ ;  /* 0x000000082a177c24 */ /* 0x000fc6000f8e02ff */
[----:B------:R-:W-:Y:S01]  /*4400*/  STL [R1+0x238], R190 ;  /* 0x000238be01007387 */ /* 0x000fe20000100800 */
[----:B-1----:R-:W-:-:S03]  /*4410*/  IMAD R215, R22, UR8, RZ ;  /* 0x0000000816d77c24 */ /* 0x002fc6000f8e02ff */
[----:B------:R-:W-:Y:S01]  /*4420*/  STL.64 [R1+0x328], R190 ;  /* 0x000328be01007387 */ /* 0x000fe20000100a00 */
[----:B------:R-:W-:-:S03]  /*4430*/  IMAD R22, R43, UR8, RZ ;  /* 0x000000082b167c24 */ /* 0x000fc6000f8e02ff */
[----:B------:R-:W-:Y:S04]  /*4440*/  STL [R1+0x17c], R199 ;  /* 0x00017cc701007387 */ /* 0x000fe80000100800 */
[----:B------:R1:W-:Y:S04]  /*4450*/  STL [R1+0x330], R199 ;  /* 0x000330c701007387 */ /* 0x0003e80000100800 */
[----:B------:R-:W-:Y:S04]  /*4460*/  STL [R1+0x178], R181 ;  /* 0x000178b501007387 */ /* 0x000fe80000100800 */
[----:B------:R2:W-:Y:S01]  /*4470*/  STL [R1+0x340], R181 ;  /* 0x000340b501007387 */ /* 0x0005e20000100800 */
[----:B-1----:R-:W-:-:S03]  /*4480*/  IMAD R199, R21, UR8, RZ ;  /* 0x0000000815c77c24 */ /* 0x002fc6000f8e02ff */
[----:B------:R1:W-:Y:S01]  /*4490*/  STL [R1+0x170], R2 ;  /* 0x0001700201007387 */ /* 0x0003e20000100800 */
[----:B------:R-:W-:-:S03]  /*44a0*/  IMAD R21, R44, UR8, RZ ;  /* 0x000000082c157c24 */ /* 0x000fc6000f8e02ff */
[----:B------:R-:W-:Y:S01]  /*44b0*/  STL [R1+0x234], R178 ;  /* 0x000234b201007387 */ /* 0x000fe20000100800 */
[----:B--2---:R-:W-:-:S03]  /*44c0*/  IMAD R181, R20, UR8, RZ ;  /* 0x0000000814b57c24 */ /* 0x004fc6000f8e02ff */
[----:B------:R2:W-:Y:S01]  /*44d0*/  STL [R1+0x344], R178 ;  /* 0x000344b201007387 */ /* 0x0005e20000100800 */
[----:B------:R-:W-:Y:S02]  /*44e0*/  IMAD R20, R45, UR8, RZ ;  /* 0x000000082d147c24 */ /* 0x000fe4000f8e02ff */
[----:B-1----:R-:W-:Y:S01]  /*44f0*/  IMAD R2, R182, 0x15, RZ ;  /* 0x00000015b6027824 */ /* 0x002fe200078e02ff */
[----:B------:R-:W-:Y:S04]  /*4500*/  STL [R1+0x174], R165 ;  /* 0x000174a501007387 */ /* 0x000fe80000100800 */
[----:B------:R1:W-:Y:S01]  /*4510*/  STL [R1+0x348], R165 ;  /* 0x000348a501007387 */ /* 0x0003e20000100800 */
[----:B--2---:R-:W-:-:S03]  /*4520*/  IMAD R178, R19, UR8, RZ ;  /* 0x0000000813b27c24 */ /* 0x004fc6000f8e02ff */
[----:B------:R-:W-:Y:S01]  /*4530*/  STL [R1+0x230], R177 ;  /* 0x000230b101007387 */ /* 0x000fe20000100800 */
[----:B------:R-:W-:-:S03]  /*4540*/  IMAD R19, R37, UR8, RZ ;  /* 0x0000000825137c24 */ /* 0x000fc6000f8e02ff */
[----:B------:R-:W-:Y:S01]  /*4550*/  STL [R1+0x16c], R248 ;  /* 0x00016cf801007387 */ /* 0x000fe20000100800 */
[----:B-1----:R-:W-:-:S03]  /*4560*/  IMAD R165, R18, UR8, RZ ;  /* 0x0000000812a57c24 */ /* 0x002fc6000f8e02ff */
[----:B------:R1:W-:Y:S01]  /*4570*/  STL [R1+0x34c], R248 ;  /* 0x00034cf801007387 */ /* 0x0003e20000100800 */
[----:B------:R-:W-:-:S03]  /*4580*/  IMAD R18, R38, UR8, RZ ;  /* 0x0000000826127c24 */ /* 0x000fc6000f8e02ff */
[----:B------:R-:W-:Y:S04]  /*4590*/  STL [R1+0x22c], R175 ;  /* 0x00022caf01007387 */ /* 0x000fe80000100800 */
[----:B------:R2:W-:Y:S01]  /*45a0*/  STL [R1+0x350], R175 ;  /* 0x000350af01007387 */ /* 0x0005e20000100800 */
[----:B-1----:R-:W-:-:S03]  /*45b0*/  IMAD R248, R17, UR8, RZ ;  /* 0x0000000811f87c24 */ /* 0x002fc6000f8e02ff */
[----:B------:R-:W-:Y:S01]  /*45c0*/  STL.64 [R1+0x338], R176 ;  /* 0x000338b001007387 */ /* 0x000fe20000100a00 */
[----:B------:R-:W-:-:S03]  /*45d0*/  IMAD R17, R46, UR8, RZ ;  /* 0x000000082e117c24 */ /* 0x000fc6000f8e02ff */
[----:B------:R-:W-:Y:S01]  /*45e0*/  STL [R1+0x228], R173 ;  /* 0x000228ad01007387 */ /* 0x000fe20000100800 */
[----:B--2---:R-:W-:-:S03]  /*45f0*/  IMAD R175, R16, UR8, RZ ;  /* 0x0000000810af7c24 */ /* 0x004fc6000f8e02ff */
[----:B------:R1:W-:Y:S01]  /*4600*/  STL [R1+0x354], R173 ;  /* 0x000354ad01007387 */ /* 0x0003e20000100800 */
[----:B------:R-:W-:-:S03]  /*4610*/  IMAD R16, R47, UR8, RZ ;  /* 0x000000082f107c24 */ /* 0x000fc6000f8e02ff */
[----:B------:R-:W-:Y:S04]  /*4620*/  STL [R1+0x168], R244 ;  /* 0x000168f401007387 */ /* 0x000fe80000100800 */
[----:B------:R2:W-:Y:S01]  /*4630*/  STL [R1+0x358], R244 ;  /* 0x000358f401007387 */ /* 0x0005e20000100800 */
[----:B-1----:R-:W-:-:S03]  /*4640*/  IMAD R173, R15, UR8, RZ ;  /* 0x000000080fad7c24 */ /* 0x002fc6000f8e02ff */
[----:B------:R-:W-:Y:S01]  /*4650*/  STL [R1+0x224], R163 ;  /* 0x000224a301007387 */ /* 0x000fe20000100800 */
[----:B------:R-:W-:-:S03]  /*4660*/  IMAD R15, R48, UR8, RZ ;  /* 0x00000008300f7c24 */ /* 0x000fc6000f8e02ff */
[----:B------:R1:W-:Y:S01]  /*4670*/  STL [R1+0x35c], R163 ;  /* 0x00035ca301007387 */ /* 0x0003e20000100800 */
[----:B--2---:R-:W-:-:S03]  /*4680*/  IMAD R244, R14, UR8, RZ ;  /* 0x000000080ef47c24 */ /* 0x004fc6000f8e02ff */
[----:B------:R2:W-:Y:S01]  /*4690*/  STL [R1+0x360], R174 ;  /* 0x000360ae01007387 */ /* 0x0005e20000100800 */
[----:B------:R-:W-:-:S03]  /*46a0*/  IMAD R14, R49, UR8, RZ ;  /* 0x00000008310e7c24 */ /* 0x000fc6000f8e02ff */
[----:B------:R3:W-:Y:S01]  /*46b0*/  STL [R1+0x364], R172 ;  /* 0x000364ac01007387 */ /* 0x0007e20000100800 */
[----:B-1----:R-:W-:-:S03]  /*46c0*/  IMAD R163, R13, UR8, RZ ;  /* 0x000000080da37c24 */ /* 0x002fc6000f8e02ff */
[----:B------:R-:W-:Y:S01]  /*46d0*/  STL [R1+0x220], R161 ;  /* 0x000220a101007387 */ /* 0x000fe20000100800 */
[----:B------:R-:W-:Y:S02]  /*46e0*/  IMAD R13, R50, UR8, RZ ;  /* 0x00000008320d7c24 */ /* 0x000fe4000f8e02ff */
[----:B--2---:R-:W-:Y:S01]  /*46f0*/  IMAD R174, R12, UR8, RZ ;  /* 0x000000080cae7c24 */ /* 0x004fe2000f8e02ff */
[----:B------:R-:W-:Y:S01]  /*4700*/  STL [R1+0x21c], R159 ;  /* 0x00021c9f01007387 */ /* 0x000fe20000100800 */
[----:B------:R-:W-:Y:S02]  /*4710*/  IMAD R12, R51, UR8, RZ ;  /* 0x00000008330c7c24 */ /* 0x000fe4000f8e02ff */
[----:B---3--:R-:W-:Y:S01]  /*4720*/  IMAD R172, R11, UR8, RZ ;  /* 0x000000080bac7c24 */ /* 0x008fe2000f8e02ff */
[----:B------:R1:W-:Y:S01]  /*4730*/  STL [R1+0x218], R2 ;  /* 0x0002180201007387 */ /* 0x0003e20000100800 */
[----:B------:R-:W-:-:S03]  /*4740*/  IMAD R11, R52, UR8, RZ ;  /* 0x00000008340b7c24 */ /* 0x000fc6000f8e02ff */
[----:B------:R2:W-:Y:S01]  /*4750*/  STL [R1+0x214], R3 ;  /* 0x0002140301007387 */ /* 0x0005e20000100800 */
[C---:B-1----:R-:W-:Y:S02]  /*4760*/  IMAD R2, R182.reuse, 0x17, RZ ;  /* 0x00000017b6027824 */ /* 0x042fe400078e02ff */
[----:B--2---:R-:W-:-:S03]  /*4770*/  IMAD R3, R182, 0x1a, RZ ;  /* 0x0000001ab6037824 */ /* 0x004fc600078e02ff */
[----:B------:R1:W-:Y:S02]  /*4780*/  STL [R1+0x210], R2 ;  /* 0x0002100201007387 */ /* 0x0003e40000100800 */
[----:B-1----:R-:W-:-:S05]  /*4790*/  IMAD R2, R182, 0x19, RZ ;  /* 0x00000019b6027824 */ /* 0x002fca00078e02ff */
[----:B------:R1:W-:Y:S04]  /*47a0*/  STL [R1+0x20c], R2 ;  /* 0x00020c0201007387 */ /* 0x0003e80000100800 */
[----:B------:R2:W-:Y:S01]  /*47b0*/  STL [R1+0x208], R3 ;  /* 0x0002080301007387 */ /* 0x0005e20000100800 */
[C---:B-1----:R-:W-:Y:S02]  /*47c0*/  IMAD R2, R182.reuse, 0x1b, RZ ;  /* 0x0000001bb6027824 */ /* 0x042fe400078e02ff */
[----:B--2---:R-:W-:-:S03]  /*47d0*/  IMAD R3, R182, 0x35, RZ ;  /* 0x00000035b6037824 */ /* 0x004fc600078e02ff */
[----:B------:R1:W-:Y:S04]  /*47e0*/  STL [R1+0x204], R2 ;  /* 0x0002040201007387 */ /* 0x0003e80000100800 */
[----:B------:R-:W-:Y:S04]  /*47f0*/  STL [R1+0x200], R236 ;  /* 0x000200ec01007387 */ /* 0x000fe80000100800 */
[----:B------:R-:W-:Y:S01]  /*4800*/  STL [R1+0x1fc], R235 ;  /* 0x0001fceb01007387 */ /* 0x000fe20000100800 */
[----:B-1----:R-:W-:-:S03]  /*4810*/  IMAD R2, R182, 0x33, RZ ;  /* 0x00000033b6027824 */ /* 0x002fc600078e02ff */
[----:B------:R-:W-:Y:S04]  /*4820*/  STL [R1+0x1f8], R233 ;  /* 0x0001f8e901007387 */ /* 0x000fe80000100800 */
        /* <DEDUP_REMOVED lines=15> */
[----:B------:R1:W-:Y:S04]  /*4920*/  STL [R1+0x1b8], R2 ;  /* 0x0001b80201007387 */ /* 0x0003e80000100800 */
[----:B------:R-:W-:Y:S01]  /*4930*/  STL [R1+0x1b4], R3 ;  /* 0x0001b40301007387 */ /* 0x000fe20000100800 */
[----:B-1----:R-:W-:-:S05]  /*4940*/  IMAD R2, R182, 0x36, RZ ;  /* 0x00000036b6027824 */ /* 0x002fca00078e02ff */
[----:B------:R1:W-:Y:S04]  /*4950*/  STL [R1+0x1b0], R2 ;  /* 0x0001b00201007387 */ /* 0x0003e80000100800 */
[----:B------:R2:W-:Y:S04]  /*4960*/  STL [R1+0x2ac], R183 ;  /* 0x0002acb701007387 */ /* 0x0005e80000100800 */
[----:B------:R-:W-:Y:S01]  /*4970*/  STL [R1+0x1ac], R249 ;  /* 0x0001acf901007387 */ /* 0x000fe20000100800 */
[----:B-1----:R-:W-:-:S03]  /*4980*/  IMAD.SHL.U32 R2, R0, 0x4, RZ ;  /* 0x0000000400027824 */ /* 0x002fc600078e00ff */
[----:B------:R1:W-:Y:S01]  /*4990*/  STL [R1+0x64], R0 ;  /* 0x0000640001007387 */ /* 0x0003e20000100800 */
[----:B--2---:R-:W-:Y:S01]  /*49a0*/  IMAD R183, R8, UR8, RZ ;  /* 0x0000000808b77c24 */ /* 0x004fe2000f8e02ff */
[----:B------:R-:W-:Y:S02]  /*49b0*/  IADD3 R10, P1, R2, UR6, RZ ;  /* 0x00000006020a7c10 */ /* 0x000fe4000ff3e0ff */
[----:B------:R-:W-:Y:S02]  /*49c0*/  STL [R1+0x1a8], R247 ;  /* 0x0001a8f701007387 */ /* 0x000fe40000100800 */
[----:B------:R-:W-:Y:S02]  /*49d0*/  LEA.HI.X.SX32 R3, R0, UR7, 0x2, P1 ;  /* 0x0000000700037c11 */ /* 0x000fe400088f16ff */
[----:B------:R-:W-:Y:S01]  /*49e0*/  STL [R1+0x1a4], R246 ;  /* 0x0001a4f601007387 */ /* 0x000fe20000100800 */
[-C--:B------:R-:W-:Y:S01]  /*49f0*/  LEA R190, P1, R250, R10.reuse, 0x2 ;  /* 0x0000000afabe7211 */ /* 0x080fe200078210ff */
[----:B-1----:R-:W-:Y:S01]  /*4a00*/  IMAD R0, R39, UR8, RZ ;  /* 0x0000000827007c24 */ /* 0x002fe2000f8e02ff */
[----:B------:R-:W-:Y:S01]  /*4a10*/  LEA R176, P3, R172, R10, 0x2 ;  /* 0x0000000aacb07211 */ /* 0x000fe200078610ff */
[----:B------:R1:W-:Y:S01]  /*4a20*/  STL [R1+0x2a8], R2 ;  /* 0x0002a80201007387 */ /* 0x0003e20000100800 */
[----:B------:R-:W-:-:S02]  /*4a30*/  LEA.HI.X.SX32 R191, R250, R3, 0x2, P1 ;  /* 0x00000003fabf7211 */ /* 0x000fc400008f16ff */
[----:B------:R-:W-:Y:S01]  /*4a40*/  LEA.HI.X.SX32 R177, R172, R3, 0x2, P3 ;  /* 0x00000003acb17211 */ /* 0x000fe200018f16ff */
[----:B------:R-:W-:Y:S04]  /*4a50*/  STL [R1+0x1a0], R245 ;  /* 0x0001a0f501007387 */ /* 0x000fe80000100800 */
[----:B------:R-:W-:Y:S01]  /*4a60*/  STL [R1+0x19c], R243 ;  /* 0x00019cf301007387 */ /* 0x000fe20000100800 */
[----:B-1----:R-:W-:-:S03]  /*4a70*/  IMAD R2, R7, UR8, RZ ;  /* 0x0000000807027c24 */ /* 0x002fc6000f8e02ff */
[----:B------:R1:W-:Y:S04]  /*4a80*/  STL [R1+0x270], R250 ;  /* 0x000270fa01007387 */ /* 0x0003e80000100800 */
[----:B------:R2:W-:Y:S04]  /*4a90*/  STL [R1+0x26c], R172 ;  /* 0x00026cac01007387 */ /* 0x0005e80000100800 */
[----:B------:R-:W-:Y:S01]  /*4aa0*/  STL [R1+0x268], R174 ;  /* 0x000268ae01007387 */ /* 0x000fe20000100800 */
[----:B-1----:R-:W-:-:S03]  /*4ab0*/  LEA R250, P2, R163, R10, 0x2 ;  /* 0x0000000aa3fa7211 */ /* 0x002fc600078410ff */
        /* <DEDUP_REMOVED lines=60> */
[----:B------:R1:W-:Y:S01]  /*4e80*/  STL.64 [R1+0x70], R190 ;  /* 0x000070be01007387 */ /* 0x0003e20000100a00 */
[----:B------:R-:W-:-:S03]  /*4e90*/  LEA.HI.X.SX32 R251, R163, R3, 0x2, P2 ;  /* 0x00000003a3fb7211 */ /* 0x000fc600010f16ff */
[----:B------:R-:W-:Y:S04]  /*4ea0*/  STL [R1+0x78], R2 ;  /* 0x0000780201007387 */ /* 0x000fe80000100800 */
[----:B--2---:R-:W2:Y:S01]  /*4eb0*/  LDL.LU R172, [R1+0x364] ;  /* 0x0003640001ac7983 */ /* 0x004ea20000300800 */
[----:B-1----:R-:W-:-:S03]  /*4ec0*/  LEA R190, P1, R174, R10, 0x2 ;  /* 0x0000000aaebe7211 */ /* 0x002fc600078210ff */
[----:B------:R1:W-:Y:S01]  /*4ed0*/  STL.64 [R1+0x68], R176 ;  /* 0x000068b001007387 */ /* 0x0003e20000100a00 */
[----:B------:R-:W-:-:S03]  /*4ee0*/  LEA.HI.X.SX32 R191, R174, R3, 0x2, P1 ;  /* 0x00000003aebf7211 */ /* 0x000fc600008f16ff */
[----:B------:R-:W3:Y:S04]  /*4ef0*/  LDL.LU R174, [R1+0x360] ;  /* 0x0003600001ae7983 */ /* 0x000ee80000300800 */
[----:B------:R4:W-:Y:S01]  /*4f00*/  STL.64 [R1+0x48], R190 ;  /* 0x000048be01007387 */ /* 0x0009e20000100a00 */
[----:B-1----:R-:W-:-:S03]  /*4f10*/  LEA R176, P3, R244, R10, 0x2 ;  /* 0x0000000af4b07211 */ /* 0x002fc600078610ff */
[----:B------:R-:W2:Y:S01]  /*4f20*/  LDL.LU R163, [R1+0x35c] ;  /* 0x00035c0001a37983 */ /* 0x000ea20000300800 */
[----:B------:R-:W-:-:S03]  /*4f30*/  LEA.HI.X.SX32 R177, R244, R3, 0x2, P3 ;  /* 0x00000003f4b17211 */ /* 0x000fc600018f16ff */
[----:B------:R1:W-:Y:S01]  /*4f40*/  STL.64 [R1+0x40], R250 ;  /* 0x000040fa01007387 */ /* 0x0003e20000100a00 */
[----:B----4-:R-:W-:-:S03]  /*4f50*/  LEA R190, P1, R173, R10, 0x2 ;  /* 0x0000000aadbe7211 */ /* 0x010fc600078210ff */
[----:B------:R-:W4:Y:S01]  /*4f60*/  LDL.LU R244, [R1+0x358] ;  /* 0x0003580001f47983 */ /* 0x000f220000300800 */
[-C--:B------:R-:W-:Y:S02]  /*4f70*/  LEA.HI.X.SX32 R191, R173, R3.reuse, 0x2, P1 ;  /* 0x00000003adbf7211 */ /* 0x080fe400008f16ff */
[CC--:B-1----:R-:W-:Y:S01]  /*4f80*/  LEA R250, P2, R175.reuse, R10.reuse, 0x2 ;  /* 0x0000000aaffa7211 */ /* 0x0c2fe200078410ff */
[----:B------:R1:W-:Y:S03]  /*4f90*/  STL.64 [R1+0x38], R176 ;  /* 0x000038b001007387 */ /* 0x0003e60000100a00 */
[----:B------:R-:W-:Y:S01]  /*4fa0*/  LEA.HI.X.SX32 R251, R175, R3, 0x2, P2 ;  /* 0x00000003affb7211 */ /* 0x000fe200010f16ff */
[----:B------:R-:W2:Y:S04]  /*4fb0*/  LDL.LU R173, [R1+0x354] ;  /* 0x0003540001ad7983 */ /* 0x000ea80000300800 */
[----:B------:R1:W-:Y:S02]  /*4fc0*/  STL.64 [R1+0x30], R190 ;  /* 0x000030be01007387 */ /* 0x0003e40000100a00 */
[----:B-1----:R-:W-:-:S02]  /*4fd0*/  LEA R176, P3, R248, R10, 0x2 ;  /* 0x0000000af8b07211 */ /* 0x002fc400078610ff */
[----:B------:R-:W3:Y:S02]  /*4fe0*/  LDL.LU R175, [R1+0x350] ;  /* 0x0003500001af7983 */ /* 0x000ee40000300800 */
[----:B------:R-:W-:Y:S02]  /*4ff0*/  LEA.HI.X.SX32 R177, R248, R3, 0x2, P3 ;  /* 0x00000003f8b17211 */ /* 0x000fe400018f16ff */
[----:B------:R1:W-:Y:S01]  /*5000*/  STL.64 [R1+0x28], R250 ;  /* 0x000028fa01007387 */ /* 0x0003e20000100a00 */
[----:B------:R-:W-:-:S03]  /*5010*/  LEA R190, P1, R165, R10, 0x2 ;  /* 0x0000000aa5be7211 */ /* 0x000fc600078210ff */
[----:B------:R-:W2:Y:S01]  /*5020*/  LDL.LU R248, [R1+0x34c] ;  /* 0x00034c0001f87983 */ /* 0x000ea20000300800 */
[-C--:B------:R-:W-:Y:S02]  /*5030*/  LEA.HI.X.SX32 R191, R165, R3.reuse, 0x2, P1 ;  /* 0x00000003a5bf7211 */ /* 0x080fe400008f16ff */
[CC--:B-1----:R-:W-:Y:S01]  /*5040*/  LEA R250, P2, R178.reuse, R10.reuse, 0x2 ;  /* 0x0000000ab2fa7211 */ /* 0x0c2fe200078410ff */
[----:B------:R1:W-:Y:S03]  /*5050*/  STL.64 [R1+0x20], R176 ;  /* 0x000020b001007387 */ /* 0x0003e60000100a00 */
[----:B------:R-:W-:Y:S01]  /*5060*/  LEA.HI.X.SX32 R251, R178, R3, 0x2, P2 ;  /* 0x00000003b2fb7211 */ /* 0x000fe200010f16ff */
[----:B------:R-:W4:Y:S04]  /*5070*/  LDL.LU R165, [R1+0x348] ;  /* 0x0003480001a57983 */ /* 0x000f280000300800 */
[----:B------:R1:W-:Y:S02]  /*5080*/  STL.64 [R1+0x18], R190 ;  /* 0x000018be01007387 */ /* 0x0003e40000100a00 */
[----:B-1----:R-:W-:-:S02]  /*5090*/  LEA R176, P3, R181, R10, 0x2 ;  /* 0x0000000ab5b07211 */ /* 0x002fc400078610ff */
[----:B------:R-:W3:Y:S04]  /*50a0*/  LDL.LU R178, [R1+0x344] ;  /* 0x0003440001b27983 */ /* 0x000ee80000300800 */
[----:B------:R1:W-:Y:S01]  /*50b0*/  STL.64 [R1+0x10], R250 ;  /* 0x000010fa01007387 */ /* 0x0003e20000100a00 */
[-C--:B------:R-:W-:Y:S02]  /*50c0*/  LEA R190, P1, R199, R10.reuse, 0x2 ;  /* 0x0000000ac7be7211 */ /* 0x080fe400078210ff */
[-C--:B------:R-:W-:Y:S02]  /*50d0*/  LEA.HI.X.SX32 R177, R181, R3.reuse, 0x2, P3 ;  /* 0x00000003b5b17211 */ /* 0x080fe400018f16ff */
[----:B------:R-:W-:Y:S01]  /*50e0*/  LEA R84, P3, R192, R10, 0x2 ;  /* 0x0000000ac0547211 */ /* 0x000fe200078610ff */
[----:B------:R-:W2:Y:S01]  /*50f0*/  LDL.LU R181, [R1+0x340] ;  /* 0x0003400001b57983 */ /* 0x000ea20000300800 */
[----:B------:R-:W-:-:S02]  /*5100*/  LEA.HI.X.SX32 R191, R199, R3, 0x2, P1 ;  /* 0x00000003c7bf7211 */ /* 0x000fc400008f16ff */
[-C--:B-1----:R-:W-:Y:S02]  /*5110*/  LEA R250, P2, R215, R10.reuse, 0x2 ;  /* 0x0000000ad7fa7211 */ /* 0x082fe400078410ff */
[-C--:B------:R-:W-:Y:S02]  /*5120*/  LEA R52, P1, R193, R10.reuse, 0x2 ;  /* 0x0000000ac1347211 */ /* 0x080fe400078210ff */
[-C--:B------:R-:W-:Y:S02]  /*5130*/  LEA.HI.X.SX32 R251, R215, R3.reuse, 0x2, P2 ;  /* 0x00000003d7fb7211 */ /* 0x080fe400010f16ff */
[-C--:B------:R-:W-:Y:S01]  /*5140*/  LEA R32, P2, R237, R10.reuse, 0x2 ;  /* 0x0000000aed207211 */ /* 0x080fe200078410ff */
[----:B------:R1:W-:Y:S01]  /*5150*/  STL.64 [R1+0x8], R176 ;  /* 0x000008b001007387 */ /* 0x0003e20000100a00 */
[----:B------:R-:W-:Y:S02]  /*5160*/  LEA.HI.X.SX32 R85, R192, R3, 0x2, P3 ;  /* 0x00000003c0557211 */ /* 0x000fe400018f16ff */
[----:B------:R-:W-:-:S02]  /*5170*/  LEA R108, P3, R194, R10, 0x2 ;  /* 0x0000000ac26c7211 */ /* 0x000fc400078610ff */
[-C--:B------:R-:W-:Y:S02]  /*5180*/  LEA.HI.X.SX32 R53, R193, R3.reuse, 0x2, P1 ;  /* 0x00000003c1357211 */ /* 0x080fe400008f16ff */
[-C--:B------:R-:W-:Y:S02]  /*5190*/  LEA R76, P1, R157, R10.reuse, 0x2 ;  /* 0x0000000a9d4c7211 */ /* 0x080fe400078210ff */
[-C--:B------:R-:W-:Y:S02]  /*51a0*/  LEA.HI.X.SX32 R33, R237, R3.reuse, 0x2, P2 ;  /* 0x00000003ed217211 */ /* 0x080fe400010f16ff */
[----:B------:R-:W-:Y:S01]  /*51b0*/  LEA R58, P2, R195, R10, 0x2 ;  /* 0x0000000ac33a7211 */ /* 0x000fe200078410ff */
[----:B-1----:R-:W3:Y:S01]  /*51c0*/  LDL.LU.64 R176, [R1+0x338] ;  /* 0x0003380001b07983 */ /* 0x002ee20000300a00 */
[----:B------:R-:W-:-:S03]  /*51d0*/  LEA.HI.X.SX32 R109, R194, R3, 0x2, P3 ;  /* 0x00000003c26d7211 */ /* 0x000fc600018f16ff */
[----:B------:R-:W3:Y:S01]  /*51e0*/  LDL.LU R199, [R1+0x330] ;  /* 0x0003300001c77983 */ /* 0x000ee20000300800 */
[----:B------:R-:W-:-:S03]  /*51f0*/  LEA R30, P3, R196, R10, 0x2 ;  /* 0x0000000ac41e7211 */ /* 0x000fc600078610ff */
[----:B------:R1:W-:Y:S01]  /*5200*/  STL.64 [R1], R190 ;  /* 0x000000be01007387 */ /* 0x0003e20000100a00 */
[-C--:B------:R-:W-:Y:S02]  /*5210*/  LEA.HI.X.SX32 R77, R157, R3.reuse, 0x2, P1 ;  /* 0x000000039d4d7211 */ /* 0x080fe400008f16ff */
[-C--:B------:R-:W-:Y:S02]  /*5220*/  LEA R100, P1, R179, R10.reuse, 0x2 ;  /* 0x0000000ab3647211 */ /* 0x080fe400078210ff */
[-C--:B------:R-:W-:Y:S02]  /*5230*/  LEA.HI.X.SX32 R59, R195, R3.reuse, 0x2, P2 ;  /* 0x00000003c33b7211 */ /* 0x080fe400010f16ff */
[----:B------:R-:W-:Y:S01]  /*5240*/  LEA R82, P2, R206, R10, 0x2 ;  /* 0x0000000ace527211 */ /* 0x000fe200078410ff */
[----:B-1----:R-:W3:Y:S04]  /*5250*/  LDL.LU.64 R190, [R1+0x328] ;  /* 0x0003280001be7983 */ /* 0x002ee80000300a00 */
[----:B------:R-:W4:Y:S01]  /*5260*/  LDL.LU R215, [R1+0x320] ;  /* 0x0003200001d77983 */ /* 0x000f220000300800 */
[----:B------:R-:W-:-:S03]  /*5270*/  LEA.HI.X.SX32 R31, R196, R3, 0x2, P3 ;  /* 0x00000003c41f7211 */ /* 0x000fc600018f16ff */
[----:B------:R-:W2:Y:S01]  /*5280*/  LDL.LU R192, [R1+0x31c] ;  /* 0x00031c0001c07983 */ /* 0x000ea20000300800 */
[----:B------:R-:W-:-:S03]  /*5290*/  LEA R56, P3, R207, R10, 0x2 ;  /* 0x0000000acf387211 */ /* 0x000fc600078610ff */
[----:B------:R-:W3:Y:S01]  /*52a0*/  LDL.LU R193, [R1+0x318] ;  /* 0x0003180001c17983 */ /* 0x000ee20000300800 */
[----:B------:R-:W-:-:S03]  /*52b0*/  LEA.HI.X.SX32 R101, R179, R3, 0x2, P1 ;  /* 0x00000003b3657211 */ /* 0x000fc600008f16ff */
[----:B------:R-:W2:Y:S01]  /*52c0*/  LDL.LU R237, [R1+0x314] ;  /* 0x0003140001ed7983 */ /* 0x000ea20000300800 */
[----:B------:R-:W-:-:S03]  /*52d0*/  LEA R28, P1, R197, R10, 0x2 ;  /* 0x0000000ac51c7211 */ /* 0x000fc600078210ff */
[----:B------:R-:W3:Y:S01]  /*52e0*/  LDL.LU R194, [R1+0x310] ;  /* 0x0003100001c27983 */ /* 0x000ee20000300800 */
[----:B------:R-:W-:-:S03]  /*52f0*/  LEA.HI.X.SX32 R83, R206, R3, 0x2, P2 ;  /* 0x00000003ce537211 */ /* 0x000fc600010f16ff */
[----:B------:R-:W4:Y:S01]  /*5300*/  LDL.LU R157, [R1+0x30c] ;  /* 0x00030c00019d7983 */ /* 0x000f220000300800 */
[----:B------:R-:W-:-:S03]  /*5310*/  LEA R106, P2, R208, R10, 0x2 ;  /* 0x0000000ad06a7211 */ /* 0x000fc600078410ff */
[----:B------:R-:W2:Y:S01]  /*5320*/  LDL.LU R195, [R1+0x308] ;  /* 0x0003080001c37983 */ /* 0x000ea20000300800 */
[----:B------:R-:W-:-:S03]  /*5330*/  LEA.HI.X.SX32 R57, R207, R3, 0x2, P3 ;  /* 0x00000003cf397211 */ /* 0x000fc600018f16ff */
[----:B------:R-:W3:Y:S01]  /*5340*/  LDL.LU R196, [R1+0x304] ;  /* 0x0003040001c47983 */ /* 0x000ee20000300800 */
[----:B------:R-:W-:-:S03]  /*5350*/  LEA.HI.X.SX32 R29, R197, R3, 0x2, P1 ;  /* 0x00000003c51d7211 */ /* 0x000fc600008f16ff */
[----:B------:R-:W4:Y:S01]  /*5360*/  LDL.LU R179, [R1+0x300] ;  /* 0x0003000001b37983 */ /* 0x000f220000300800 */
[----:B------:R-:W-:-:S03]  /*5370*/  LEA.HI.X.SX32 R107, R208, R3, 0x2, P2 ;  /* 0x00000003d06b7211 */ /* 0x000fc600010f16ff */
[----:B------:R-:W2:Y:S04]  /*5380*/  LDL.LU R206, [R1+0x2fc] ;  /* 0x0002fc0001ce7983 */ /* 0x000ea80000300800 */
[----:B------:R-:W3:Y:S04]  /*5390*/  LDL.LU R207, [R1+0x2f8] ;  /* 0x0002f80001cf7983 */ /* 0x000ee80000300800 */
[----:B------:R-:W2:Y:S04]  /*53a0*/  LDL.LU R197, [R1+0x2f4] ;  /* 0x0002f40001c57983 */ /* 0x000ea80000300800 */
[----:B------:R-:W4:Y:S01]  /*53b0*/  LDL.LU R208, [R1+0x2f0] ;  /* 0x0002f00001d07983 */ /* 0x000f220000300800 */
[----:B------:R-:W-:-:S02]  /*53c0*/  LEA R80, P3, R4, R10, 0x2 ;  /* 0x0000000a04507211 */ /* 0x000fc400078610ff */
[----:B------:R-:W-:Y:S02]  /*53d0*/  LEA R54, P1, R252, R10, 0x2 ;  /* 0x0000000afc367211 */ /* 0x000fe400078210ff */
[-C--:B------:R-:W-:Y:S02]  /*53e0*/  LEA.HI.X.SX32 R81, R4, R3.reuse, 0x2, P3 ;  /* 0x0000000304517211 */ /* 0x080fe400018f16ff */
[----:B------:R-:W3:Y:S01]  /*53f0*/  LDL.LU R4, [R1+0x2ec] ;  /* 0x0002ec0001047983 */ /* 0x000ee20000300800 */
[----:B------:R-:W-:-:S03]  /*5400*/  LEA.HI.X.SX32 R55, R252, R3, 0x2, P1 ;  /* 0x00000003fc377211 */ /* 0x000fc600008f16ff */
[----:B------:R-:W3:Y:S01]  /*5410*/  LDL.LU R252, [R1+0x2e8] ;  /* 0x0002e80001fc7983 */ /* 0x000ee20000300800 */
[CC--:B------:R-:W-:Y:S02]  /*5420*/  LEA R26, P2, R19.reuse, R10.reuse, 0x2 ;  /* 0x0000000a131a7211 */ /* 0x0c0fe400078410ff */
[-C--:B------:R-:W-:Y:S02]  /*5430*/  LEA R78, P1, R0, R10.reuse, 0x2 ;  /* 0x0000000a004e7211 */ /* 0x080fe400078210ff */
[-C--:B------:R-:W-:Y:S02]  /*5440*/  LEA.HI.X.SX32 R27, R19, R3.reuse, 0x2, P2 ;  /* 0x00000003131b7211 */ /* 0x080fe400010f16ff */
[----:B------:R-:W-:Y:S02]  /*5450*/  LEA R50, P2, R242, R10, 0x2 ;  /* 0x0000000af2327211 */ /* 0x000fe400078410ff */
[-C--:B------:R-:W-:Y:S02]  /*5460*/  LEA.HI.X.SX32 R79, R0, R3.reuse, 0x2, P1 ;  /* 0x00000003004f7211 */ /* 0x080fe400008f16ff */
[----:B------:R-:W3:Y:S01]  /*5470*/  LDL.LU R0, [R1+0x2e4] ;  /* 0x0002e40001007983 */ /* 0x000ee20000300800 */
[----:B------:R-:W-:-:S03]  /*5480*/  LEA.HI.X.SX32 R51, R242, R3, 0x2, P2 ;  /* 0x00000003f2337211 */ /* 0x000fc600010f16ff */
[----:B------:R-:W3:Y:S01]  /*5490*/  LDL.LU R242, [R1+0x2e0] ;  /* 0x0002e00001f27983 */ /* 0x000ee20000300800 */
[----:B------:R-:W-:-:S04]  /*54a0*/  LEA R104, P3, R18, R10, 0x2 ;  /* 0x0000000a12687211 */ /* 0x000fc800078610ff */
[-C--:B------:R-:W-:Y:S02]  /*54b0*/  LEA.HI.X.SX32 R105, R18, R3.reuse, 0x2, P3 ;  /* 0x0000000312697211 */ /* 0x080fe400018f16ff */
[-C--:B------:R-:W-:Y:S02]  /*54c0*/  LEA R18, P3, R5, R10.reuse, 0x2 ;  /* 0x0000000a05127211 */ /* 0x080fe400078610ff */
[-C--:B------:R-:W-:Y:S02]  /*54d0*/  LEA R102, P1, R23, R10.reuse, 0x2 ;  /* 0x0000000a17667211 */ /* 0x080fe400078210ff */
[----:B------:R-:W-:Y:S02]  /*54e0*/  LEA.HI.X.SX32 R19, R5, R3, 0x2, P3 ;  /* 0x0000000305137211 */ /* 0x000fe400018f16ff */
[-C--:B------:R-:W-:Y:S01]  /*54f0*/  LEA R74, P2, R22, R10.reuse, 0x2 ;  /* 0x0000000a164a7211 */ /* 0x080fe200078410ff */
[----:B------:R-:W1:Y:S01]  /*5500*/  LDC R5, c[0x0][0x230] ;  /* 0x00008c00ff057b82 */ /* 0x000e620000000800 */
[----:B------:R-:W-:-:S02]  /*5510*/  LEA R42, P3, R21, R10, 0x2 ;  /* 0x0000000a152a7211 */ /* 0x000fc400078610ff */
[-C--:B------:R-:W-:Y:S02]  /*5520*/  LEA.HI.X.SX32 R103, R23, R3.reuse, 0x2, P1 ;  /* 0x0000000317677211 */ /* 0x080fe400008f16ff */
[-C--:B------:R-:W-:Y:S02]  /*5530*/  LEA R24, P1, R20, R10.reuse, 0x2 ;  /* 0x0000000a14187211 */ /* 0x080fe400078210ff */
[-C--:B------:R-:W-:Y:S02]  /*5540*/  LEA.HI.X.SX32 R75, R22, R3.reuse, 0x2, P2 ;  /* 0x00000003164b7211 */ /* 0x080fe400010f16ff */
[----:B------:R-:W-:Y:S02]  /*5550*/  LEA.HI.X.SX32 R43, R21, R3, 0x2, P3 ;  /* 0x00000003152b7211 */ /* 0x000fe400018f16ff */
[-C--:B------:R-:W-:Y:S02]  /*5560*/  LEA R98, P2, R17, R10.reuse, 0x2 ;  /* 0x0000000a11627211 */ /* 0x080fe400078410ff */
        /* <DEDUP_REMOVED lines=52> */
[-C--:B------:R-:W-:Y:S02]  /*58b0*/  LEA.HI.X.SX32 R63, R183, R3.reuse, 0x2, P3 ;  /* 0x00000003b73f7211 */ /* 0x080fe400018f16ff */
[----:B------:R-:W-:Y:S02]  /*58c0*/  LEA R10, P3, R2, R10, 0x2 ;  /* 0x0000000a020a7211 */ /* 0x000fe400078610ff */
[-C--:B------:R-:W-:Y:S01]  /*58d0*/  LEA.HI.X.SX32 R37, R6, R3.reuse, 0x2, P1 ;  /* 0x0000000306257211 */ /* 0x080fe200008f16ff */
[----:B------:R-:W-:Y:S01]  /*58e0*/  IMAD R6, R182, 0x18, RZ ;  /* 0x00000018b6067824 */ /* 0x000fe200078e02ff */
[----:B------:R-:W-:Y:S01]  /*58f0*/  LEA.HI.X.SX32 R11, R2, R3, 0x2, P3 ;  /* 0x00000003020b7211 */ /* 0x000fe200018f16ff */
[C---:B------:R-:W-:Y:S01]  /*5900*/  IMAD R183, R182.reuse, 0x34, RZ ;  /* 0x00000034b6b77824 */ /* 0x040fe200078e02ff */
[----:B------:R-:W-:Y:S01]  /*5910*/  STL.64 [R1+0x2b0], R18 ;  /* 0x0002b01201007387 */ /* 0x000fe20000100a00 */
[----:B------:R-:W-:-:S03]  /*5920*/  IMAD R2, R182, 0x15, RZ ;  /* 0x00000015b6027824 */ /* 0x000fc600078e02ff */
[----:B------:R-:W-:Y:S04]  /*5930*/  STL.64 [R1+0x2b8], R22 ;  /* 0x0002b81601007387 */ /* 0x000fe80000100a00 */
[----:B------:R-:W-:Y:S04]  /*5940*/  STL.64 [R1+0x2c0], R20 ;  /* 0x0002c01401007387 */ /* 0x000fe80000100a00 */
[----:B------:R-:W-:Y:S04]  /*5950*/  STL.64 [R1+0x2c8], R16 ;  /* 0x0002c81001007387 */ /* 0x000fe80000100a00 */
[----:B------:R-:W-:Y:S04]  /*5960*/  STL.64 [R1+0x2d0], R8 ;  /* 0x0002d00801007387 */ /* 0x000fe80000100a00 */
[----:B------:R-:W-:Y:S01]  /*5970*/  STL.64 [R1+0x2d8], R14 ;  /* 0x0002d80e01007387 */ /* 0x000fe20000100a00 */
[----:B----4-:R-:W-:-:S05]  /*5980*/  IMAD.SHL.U32 R7, R208, 0x4, RZ ;  /* 0x00000004d0077824 */ /* 0x010fca00078e00ff */
[----:B------:R-:W-:-:S04]  /*5990*/  IADD3 R126, P2, R7, UR4, RZ ;  /* 0x00000004077e7c10 */ /* 0x000fc8000ff5e0ff */
[----:B------:R-:W-:Y:S02]  /*59a0*/  LEA.HI.X.SX32 R127, R208, UR5, 0x2, P2 ;  /* 0x00000005d07f7c11 */ /* 0x000fe400090f16ff */
[-C--:B------:R-:W-:Y:S02]  /*59b0*/  LEA R240, P3, R182, R126.reuse, 0x3 ;  /* 0x0000007eb6f07211 */ /* 0x080fe400078618ff */
[-C--:B------:R-:W-:Y:S02]  /*59c0*/  IADD3 R238, P2, R179, R126.reuse, RZ ;  /* 0x0000007eb3ee7210 */ /* 0x080fe40007f5e0ff */
[----:B--2---:R-:W-:Y:S02]  /*59d0*/  IADD3 R124, P1, R197, R126, RZ ;  /* 0x0000007ec57c7210 */ /* 0x004fe40007f3e0ff */
[-C--:B---3--:R-:W-:Y:S02]  /*59e0*/  LEA.HI.X.SX32 R241, R207, R127.reuse, 0x2, P3 ;  /* 0x0000007fcff17211 */ /* 0x088fe400018f16ff */
[----:B------:R-:W-:-:S02]  /*59f0*/  LEA.HI.X.SX32 R239, R206, R127, 0x2, P2 ;  /* 0x0000007fceef7211 */ /* 0x000fc400010f16ff */
[-C--:B------:R-:W-:Y:S02]  /*5a00*/  IADD3 R226, P3, R157, R126.reuse, RZ ;  /* 0x0000007e9de27210 */ /* 0x080fe40007f7e0ff */
[-C--:B------:R-:W-:Y:S02]  /*5a10*/  IADD3 R224, P2, R6, R126.reuse, RZ ;  /* 0x0000007e06e07210 */ /* 0x080fe40007f5e0ff */
[CC--:B------:R-:W-:Y:S02]  /*5a20*/  LEA.HI.X.SX32 R125, R182.reuse, R127.reuse, 0x2, P1 ;  /* 0x0000007fb67d7211 */ /* 0x0c0fe400008f16ff */
[----:B------:R-:W-:Y:S02]  /*5a30*/  LEA R228, P1, R182, R126, 0x4 ;  /* 0x0000007eb6e47211 */ /* 0x000fe400078220ff */
[-C--:B------:R-:W-:Y:S02]  /*5a40*/  LEA.HI.X.SX32 R227, R196, R127.reuse, 0x2, P3 ;  /* 0x0000007fc4e37211 */ /* 0x080fe400018f16ff */
[----:B------:R-:W-:-:S02]  /*5a50*/  LEA.HI.X.SX32 R225, R195, R127, 0x2, P2 ;  /* 0x0000007fc3e17211 */ /* 0x000fc400010f16ff */
[-C--:B------:R-:W-:Y:S02]  /*5a60*/  LEA R212, P3, R182, R126.reuse, 0x5 ;  /* 0x0000007eb6d47211 */ /* 0x080fe400078628ff */
[-C--:B------:R-:W-:Y:S02]  /*5a70*/  IADD3 R210, P2, R215, R126.reuse, RZ ;  /* 0x0000007ed7d27210 */ /* 0x080fe40007f5e0ff */
[-C--:B------:R-:W-:Y:S02]  /*5a80*/  LEA.HI.X.SX32 R229, R197, R127.reuse, 0x2, P1 ;  /* 0x0000007fc5e57211 */ /* 0x080fe400008f16ff */
[----:B------:R-:W-:Y:S02]  /*5a90*/  IADD3 R222, P1, R237, R126, RZ ;  /* 0x0000007eedde7210 */ /* 0x000fe40007f3e0ff */
[-C--:B------:R-:W-:Y:S02]  /*5aa0*/  LEA.HI.X.SX32 R213, R193, R127.reuse, 0x2, P3 ;  /* 0x0000007fc1d57211 */ /* 0x080fe400018f16ff */
[----:B------:R-:W-:-:S02]  /*5ab0*/  LEA.HI.X.SX32 R211, R192, R127, 0x2, P2 ;  /* 0x0000007fc0d37211 */ /* 0x000fc400010f16ff */
[-C--:B------:R-:W-:Y:S02]  /*5ac0*/  IADD3 R206, P3, R181, R126.reuse, RZ ;  /* 0x0000007eb5ce7210 */ /* 0x080fe40007f7e0ff */
[-C--:B------:R-:W-:Y:S02]  /*5ad0*/  IADD3 R196, P2, R165, R126.reuse, RZ ;  /* 0x0000007ea5c47210 */ /* 0x080fe40007f5e0ff */
[-C--:B------:R-:W-:Y:S02]  /*5ae0*/  LEA.HI.X.SX32 R223, R194, R127.reuse, 0x2, P1 ;  /* 0x0000007fc2df7211 */ /* 0x080fe400008f16ff */
[----:B------:R-:W-:Y:S02]  /*5af0*/  IADD3 R208, P1, R199, R126, RZ ;  /* 0x0000007ec7d07210 */ /* 0x000fe40007f3e0ff */
[-C--:B------:R-:W-:Y:S02]  /*5b00*/  LEA.HI.X.SX32 R207, R190, R127.reuse, 0x2, P3 ;  /* 0x0000007fbecf7211 */ /* 0x080fe400018f16ff */
[----:B------:R-:W-:-:S02]  /*5b10*/  LEA.HI.X.SX32 R197, R179, R127, 0x2, P2 ;  /* 0x0000007fb3c57211 */ /* 0x000fc400010f16ff */
[-C--:B------:R-:W-:Y:S02]  /*5b20*/  IADD3 R190, P2, R244, R126.reuse, RZ ;  /* 0x0000007ef4be7210 */ /* 0x080fe40007f5e0ff */
[-C--:B------:R-:W-:Y:S02]  /*5b30*/  LEA.HI.X.SX32 R209, R191, R127.reuse, 0x2, P1 ;  /* 0x0000007fbfd17211 */ /* 0x080fe400008f16ff */
[-C--:B------:R-:W-:Y:S02]  /*5b40*/  IADD3 R192, P3, R248, R126.reuse, RZ ;  /* 0x0000007ef8c07210 */ /* 0x080fe40007f7e0ff */
[----:B------:R-:W-:Y:S02]  /*5b50*/  IADD3 R194, P1, R183, R126, RZ ;  /* 0x0000007eb7c27210 */ /* 0x000fe40007f3e0ff */
[-C--:B------:R-:W-:Y:S02]  /*5b60*/  LEA.HI.X.SX32 R191, R175, R127.reuse, 0x2, P2 ;  /* 0x0000007fafbf7211 */ /* 0x080fe400010f16ff */
[----:B------:R-:W-:-:S02]  /*5b70*/  LEA.HI.X.SX32 R193, R177, R127, 0x2, P3 ;  /* 0x0000007fb1c17211 */ /* 0x000fc400018f16ff */
[-C--:B------:R-:W-:Y:S02]  /*5b80*/  IADD3 R174, P2, R174, R126.reuse, RZ ;  /* 0x0000007eaeae7210 */ /* 0x080fe40007f5e0ff */
[-C--:B------:R-:W-:Y:S02]  /*5b90*/  LEA.HI.X.SX32 R195, R178, R127.reuse, 0x2, P1 ;  /* 0x0000007fb2c37211 */ /* 0x080fe400008f16ff */
[-C--:B------:R-:W-:Y:S02]  /*5ba0*/  IADD3 R176, P3, R176, R126.reuse, RZ ;  /* 0x0000007eb0b07210 */ /* 0x080fe40007f7e0ff */
[----:B------:R-:W-:Y:S02]  /*5bb0*/  LEA R178, P1, R182, R126, 0x6 ;  /* 0x0000007eb6b27211 */ /* 0x000fe400078230ff */
[-C--:B------:R-:W-:Y:S02]  /*5bc0*/  LEA.HI.X.SX32 R175, R161, R127.reuse, 0x2, P2 ;  /* 0x0000007fa1af7211 */ /* 0x080fe400010f16ff */
[----:B------:R-:W-:-:S02]  /*5bd0*/  LEA.HI.X.SX32 R177, R163, R127, 0x2, P3 ;  /* 0x0000007fa3b17211 */ /* 0x000fc400018f16ff */
[-C--:B------:R-:W-:Y:S02]  /*5be0*/  IADD3 R160, P2, R160, R126.reuse, RZ ;  /* 0x0000007ea0a07210 */ /* 0x080fe40007f5e0ff */
[-C--:B------:R-:W-:Y:S02]  /*5bf0*/  LEA.HI.X.SX32 R179, R173, R127.reuse, 0x2, P1 ;  /* 0x0000007fadb37211 */ /* 0x080fe400008f16ff */
[-C--:B------:R-:W-:Y:S02]  /*5c00*/  IADD3 R162, P3, R162, R126.reuse, RZ ;  /* 0x0000007ea2a27210 */ /* 0x080fe40007f7e0ff */
[----:B------:R-:W-:Y:S01]  /*5c10*/  IADD3 R172, P1, R172, R126, RZ ;  /* 0x0000007eacac7210 */ /* 0x000fe20007f3e0ff */
[----:B------:R2:W-:Y:S01]  /*5c20*/  STL [R1+0x278], R7 ;  /* 0x0002780701007387 */ /* 0x0005e20000100800 */
[-C--:B------:R-:W-:Y:S01]  /*5c30*/  LEA.HI.X.SX32 R161, R2, R127.reuse, 0x2, P2 ;  /* 0x0000007f02a17211 */ /* 0x080fe200010f16ff */
[----:B------:R-:W-:Y:S01]  /*5c40*/  IMAD R2, R182, 0x17, RZ ;  /* 0x00000017b6027824 */ /* 0x000fe200078e02ff */
[----:B------:R-:W-:-:S02]  /*5c50*/  LEA.HI.X.SX32 R163, R157, R127, 0x2, P3 ;  /* 0x0000007f9da37211 */ /* 0x000fc400018f16ff */
[-C--:B------:R-:W-:Y:S02]  /*5c60*/  LEA.HI.X.SX32 R173, R159, R127.reuse, 0x2, P1 ;  /* 0x0000007f9fad7211 */ /* 0x080fe400008f16ff */
[-C--:B------:R-:W-:Y:S02]  /*5c70*/  IADD3 R156, P3, R156, R126.reuse, RZ ;  /* 0x0000007e9c9c7210 */ /* 0x080fe40007f7e0ff */
[-C--:B------:R-:W-:Y:S01]  /*5c80*/  IADD3 R158, P1, R158, R126.reuse, RZ ;  /* 0x0000007e9e9e7210 */ /* 0x080fe20007f3e0ff */
[----:B--2---:R-:W-:Y:S01]  /*5c90*/  IMAD R7, R182, 0x16, RZ ;  /* 0x00000016b6077824 */ /* 0x004fe200078e02ff */
[-C--:B------:R-:W-:Y:S01]  /*5ca0*/  LEA.HI.X.SX32 R157, R2, R127.reuse, 0x2, P3 ;  /* 0x0000007f029d7211 */ /* 0x080fe200018f16ff */
[----:B------:R-:W-:Y:S01]  /*5cb0*/  IMAD R2, R182, 0x19, RZ ;  /* 0x00000019b6027824 */ /* 0x000fe200078e02ff */
[----:B------:R-:W-:Y:S02]  /*5cc0*/  IADD3 R146, P2, R146, R126, RZ ;  /* 0x0000007e92927210 */ /* 0x000fe40007f5e0ff */
[----:B------:R-:W-:-:S02]  /*5cd0*/  LEA.HI.X.SX32 R159, R7, R127, 0x2, P1 ;  /* 0x0000007f079f7211 */ /* 0x000fc400008f16ff */
[-C--:B------:R-:W-:Y:S01]  /*5ce0*/  IADD3 R144, P1, R144, R126.reuse, RZ ;  /* 0x0000007e90907210 */ /* 0x080fe20007f3e0ff */
[----:B------:R-:W2:Y:S01]  /*5cf0*/  LDC R7, c[0x0][0x230] ;  /* 0x00008c00ff077b82 */ /* 0x000ea20000000800 */
[-C--:B------:R-:W-:Y:S02]  /*5d00*/  LEA.HI.X.SX32 R147, R6, R127.reuse, 0x2, P2 ;  /* 0x0000007f06937211 */ /* 0x080fe400010f16ff */
[-C--:B------:R-:W-:Y:S01]  /*5d10*/  LEA.HI.X.SX32 R145, R2, R127.reuse, 0x2, P1 ;  /* 0x0000007f02917211 */ /* 0x080fe200008f16ff */
[----:B------:R-:W-:Y:S01]  /*5d20*/  IMAD R2, R182, 0x1b, RZ ;  /* 0x0000001bb6027824 */ /* 0x000fe200078e02ff */
[-C--:B------:R-:W-:Y:S01]  /*5d30*/  IADD3 R140, P2, R140, R126.reuse, RZ ;  /* 0x0000007e8c8c7210 */ /* 0x080fe20007f5e0ff */
[----:B------:R-:W-:Y:S01]  /*5d40*/  IMAD R6, R182, 0x1a, RZ ;  /* 0x0000001ab6067824 */ /* 0x000fe200078e02ff */
[----:B------:R-:W-:Y:S02]  /*5d50*/  IADD3 R142, P3, R142, R126, RZ ;  /* 0x0000007e8e8e7210 */ /* 0x000fe40007f7e0ff */
[----:B------:R-:W-:-:S02]  /*5d60*/  LEA.HI.X.SX32 R141, R2, R127, 0x2, P2 ;  /* 0x0000007f028d7211 */ /* 0x000fc400010f16ff */
[-C--:B------:R-:W-:Y:S02]  /*5d70*/  LEA.HI.X.SX32 R143, R6, R127.reuse, 0x2, P3 ;  /* 0x0000007f068f7211 */ /* 0x080fe400018f16ff */
[-C--:B------:R-:W-:Y:S02]  /*5d80*/  IADD3 R120, P2, R120, R126.reuse, RZ ;  /* 0x0000007e78787210 */ /* 0x080fe40007f5e0ff */
[-C--:B------:R-:W-:Y:S02]  /*5d90*/  IADD3 R130, P3, R130, R126.reuse, RZ ;  /* 0x0000007e82827210 */ /* 0x080fe40007f7e0ff */
[-C--:B------:R-:W-:Y:S02]  /*5da0*/  LEA.HI.X.SX32 R121, R235, R127.reuse, 0x2, P2 ;  /* 0x0000007feb797211 */ /* 0x080fe400010f16ff */
[----:B------:R-:W-:Y:S02]  /*5db0*/  IADD3 R128, P1, R128, R126, RZ ;  /* 0x0000007e80807210 */ /* 0x000fe40007f3e0ff */
[----:B------:R-:W-:-:S02]  /*5dc0*/  LEA.HI.X.SX32 R131, R236, R127, 0x2, P3 ;  /* 0x0000007fec837211 */ /* 0x000fc400018f16ff */
[-C--:B------:R-:W-:Y:S02]  /*5dd0*/  IADD3 R234, P2, R234, R126.reuse, RZ ;  /* 0x0000007eeaea7210 */ /* 0x080fe40007f5e0ff */
[-C--:B------:R-:W-:Y:S02]  /*5de0*/  LEA R236, P3, R182, R126.reuse, 0x7 ;  /* 0x0000007eb6ec7211 */ /* 0x080fe400078638ff */
[-C--:B------:R-:W-:Y:S02]  /*5df0*/  LEA.HI.X.SX32 R129, R237, R127.reuse, 0x2, P1 ;  /* 0x0000007fed817211 */ /* 0x080fe400008f16ff */
[-C--:B------:R-:W-:Y:S02]  /*5e00*/  LEA.HI.X.SX32 R235, R221, R127.reuse, 0x2, P2 ;  /* 0x0000007fddeb7211 */ /* 0x080fe400010f16ff */
[----:B------:R-:W-:Y:S02]  /*5e10*/  LEA.HI.X.SX32 R237, R231, R127, 0x2, P3 ;  /* 0x0000007fe7ed7211 */ /* 0x000fe400018f16ff */
[----:B------:R-:W-:-:S02]  /*5e20*/  IADD3 R220, P2, R220, R126, RZ ;  /* 0x0000007edcdc7210 */ /* 0x000fc40007f5e0ff */
[-C--:B------:R-:W-:Y:S02]  /*5e30*/  IADD3 R230, P3, R230, R126.reuse, RZ ;  /* 0x0000007ee6e67210 */ /* 0x080fe40007f7e0ff */
[-C--:B------:R-:W-:Y:S02]  /*5e40*/  LEA.HI.X.SX32 R221, R215, R127.reuse, 0x2, P2 ;  /* 0x0000007fd7dd7211 */ /* 0x080fe400010f16ff */
[-C--:B------:R-:W-:Y:S02]  /*5e50*/  LEA.HI.X.SX32 R231, R217, R127.reuse, 0x2, P3 ;  /* 0x0000007fd9e77211 */ /* 0x080fe400018f16ff */
[-C--:B------:R-:W-:Y:S02]  /*5e60*/  IADD3 R214, P2, R214, R126.reuse, RZ ;  /* 0x0000007ed6d67210 */ /* 0x080fe40007f5e0ff */
[----:B------:R-:W-:Y:S02]  /*5e70*/  IADD3 R216, P3, R216, R126, RZ ;  /* 0x0000007ed8d87210 */ /* 0x000fe40007f7e0ff */
[----:B------:R-:W-:-:S02]  /*5e80*/  LEA.HI.X.SX32 R215, R201, R127, 0x2, P2 ;  /* 0x0000007fc9d77211 */ /* 0x000fc400010f16ff */
[-C--:B------:R-:W-:Y:S02]  /*5e90*/  LEA.HI.X.SX32 R217, R203, R127.reuse, 0x2, P3 ;  /* 0x0000007fcbd97211 */ /* 0x080fe400018f16ff */
[-C--:B------:R-:W-:Y:S02]  /*5ea0*/  IADD3 R200, P2, R200, R126.reuse, RZ ;  /* 0x0000007ec8c87210 */ /* 0x080fe40007f5e0ff */
[-C--:B------:R-:W-:Y:S02]  /*5eb0*/  IADD3 R202, P3, R202, R126.reuse, RZ ;  /* 0x0000007ecaca7210 */ /* 0x080fe40007f7e0ff */
[-C--:B------:R-:W-:Y:S02]  /*5ec0*/  LEA.HI.X.SX32 R201, R187, R127.reuse, 0x2, P2 ;  /* 0x0000007fbbc97211 */ /* 0x080fe400010f16ff */
[----:B------:R-:W-:Y:S02]  /*5ed0*/  LEA.HI.X.SX32 R203, R189, R127, 0x2, P3 ;  /* 0x0000007fbdcb7211 */ /* 0x000fe400018f16ff */
[----:B------:R-:W-:-:S02]  /*5ee0*/  IADD3 R186, P2, R186, R126, RZ ;  /* 0x0000007ebaba7210 */ /* 0x000fc40007f5e0ff */
[-C--:B------:R-:W-:Y:S02]  /*5ef0*/  IADD3 R188, P3, R188, R126.reuse, RZ ;  /* 0x0000007ebcbc7210 */ /* 0x080fe40007f7e0ff */
[-C--:B------:R-:W-:Y:S02]  /*5f00*/  LEA.HI.X.SX32 R187, R171, R127.reuse, 0x2, P2 ;  /* 0x0000007fabbb7211 */ /* 0x080fe400010f16ff */
[-C--:B------:R-:W-:Y:S02]  /*5f10*/  LEA.HI.X.SX32 R189, R181, R127.reuse, 0x2, P3 ;  /* 0x0000007fb5bd7211 */ /* 0x080fe400018f16ff */
[-C--:B------:R-:W-:Y:S02]  /*5f20*/  IADD3 R170, P2, R170, R126.reuse, RZ ;  /* 0x0000007eaaaa7210 */ /* 0x080fe40007f5e0ff */
[-C--:B------:R-:W-:Y:S02]  /*5f30*/  IADD3 R122, P1, R122, R126.reuse, RZ ;  /* 0x0000007e7a7a7210 */ /* 0x080fe40007f3e0ff */
[----:B------:R-:W-:Y:S01]  /*5f40*/  IADD3 R180, P3, R180, R126, RZ ;  /* 0x0000007eb4b47210 */ /* 0x000fe20007f7e0ff */
[----:B------:R-:W-:Y:S01]  /*5f50*/  IMAD R2, R182, 0x33, RZ ;  /* 0x00000033b6027824 */ /* 0x000fe200078e02ff */
[----:B------:R-:W-:-:S02]  /*5f60*/  LEA.HI.X.SX32 R171, R165, R127, 0x2, P2 ;  /* 0x0000007fa5ab7211 */ /* 0x000fc400010f16ff */
[-C--:B------:R-:W-:Y:S02]  /*5f70*/  LEA.HI.X.SX32 R123, R233, R127.reuse, 0x2, P1 ;  /* 0x0000007fe97b7211 */ /* 0x080fe400008f16ff */
[-C--:B------:R-:W-:Y:S02]  /*5f80*/  LEA.HI.X.SX32 R181, R167, R127.reuse, 0x2, P3 ;  /* 0x0000007fa7b57211 */ /* 0x080fe400018f16ff */
[-C--:B------:R-:W-:Y:S02]  /*5f90*/  IADD3 R164, P2, R164, R126.reuse, RZ ;  /* 0x0000007ea4a47210 */ /* 0x080fe40007f5e0ff */
[-C--:B------:R-:W-:Y:S02]  /*5fa0*/  IADD3 R232, P1, R232, R126.reuse, RZ ;  /* 0x0000007ee8e87210 */ /* 0x080fe40007f3e0ff */
[----:B------:R-:W-:Y:S02]  /*5fb0*/  IADD3 R166, P3, R166, R126, RZ ;  /* 0x0000007ea6a67210 */ /* 0x000fe40007f7e0ff */
[-C--:B------:R-:W-:Y:S01]  /*5fc0*/  LEA.HI.X.SX32 R165, R2, R127.reuse, 0x2, P2 ;  /* 0x0000007f02a57211 */ /* 0x080fe200010f16ff */
[----:B------:R-:W-:Y:S01]  /*5fd0*/  IMAD R2, R182, 0x35, RZ ;  /* 0x00000035b6027824 */ /* 0x000fe200078e02ff */
[----:B------:R-:W-:-:S02]  /*5fe0*/  LEA.HI.X.SX32 R233, R219, R127, 0x2, P1 ;  /* 0x0000007fdbe97211 */ /* 0x000fc400008f16ff */
[-C--:B------:R-:W-:Y:S02]  /*5ff0*/  LEA.HI.X.SX32 R167, R153, R127.reuse, 0x2, P3 ;  /* 0x0000007f99a77211 */ /* 0x080fe400018f16ff */
[-C--:B------:R-:W-:Y:S02]  /*6000*/  IADD3 R218, P1, R218, R126.reuse, RZ ;  /* 0x0000007edada7210 */ /* 0x080fe40007f3e0ff */
[-C--:B------:R-:W-:Y:S02]  /*6010*/  IADD3 R152, P3, R152, R126.reuse, RZ ;  /* 0x0000007e98987210 */ /* 0x080fe40007f7e0ff */
[-C--:B------:R-:W-:Y:S02]  /*6020*/  LEA.HI.X.SX32 R219, R205, R127.reuse, 0x2, P1 ;  /* 0x0000007fcddb7211 */ /* 0x080fe400008f16ff */
[-C--:B------:R-:W-:Y:S02]  /*6030*/  LEA.HI.X.SX32 R153, R2, R127.reuse, 0x2, P3 ;  /* 0x0000007f02997211 */ /* 0x080fe400018f16ff */
[----:B------:R-:W-:Y:S01]  /*6040*/  IADD3 R204, P1, R204, R126, RZ ;  /* 0x0000007ecccc7210 */ /* 0x000fe20007f3e0ff */
[----:B------:R-:W3:Y:S03]  /*6050*/  S2R R2, SR_TID.X ;  /* 0x0000000000027919 */ /* 0x000ee60000002100 */
[----:B------:R-:W-:-:S02]  /*6060*/  LEA.HI.X.SX32 R205, R199, R127, 0x2, P1 ;  /* 0x0000007fc7cd7211 */ /* 0x000fc400008f16ff */
[----:B------:R-:W-:-:S04]  /*6070*/  IADD3 R198, P1, R198, R126, RZ ;  /* 0x0000007ec6c67210 */ /* 0x000fc80007f3e0ff */
[----:B------:R-:W-:Y:S02]  /*6080*/  LEA.HI.X.SX32 R199, R185, R127, 0x2, P1 ;  /* 0x0000007fb9c77211 */ /* 0x000fe400008f16ff */
[----:B------:R-:W-:-:S04]  /*6090*/  IADD3 R184, P1, R184, R126, RZ ;  /* 0x0000007eb8b87210 */ /* 0x000fc80007f3e0ff */
[-C--:B------:R-:W-:Y:S02]  /*60a0*/  LEA.HI.X.SX32 R185, R169, R127.reuse, 0x2, P1 ;  /* 0x0000007fa9b97211 */ /* 0x080fe400008f16ff */
[-C--:B------:R-:W-:Y:S02]  /*60b0*/  IADD3 R168, P1, R168, R126.reuse, RZ ;  /* 0x0000007ea8a87210 */ /* 0x080fe40007f3e0ff */
[-C--:B------:R-:W-:Y:S02]  /*60c0*/  IADD3 R138, P3, R138, R126.reuse, RZ ;  /* 0x0000007e8a8a7210 */ /* 0x080fe40007f7e0ff */
[-C--:B------:R-:W-:Y:S02]  /*60d0*/  LEA.HI.X.SX32 R169, R155, R127.reuse, 0x2, P1 ;  /* 0x0000007f9ba97211 */ /* 0x080fe400008f16ff */
[----:B------:R-:W-:Y:S02]  /*60e0*/  IADD3 R154, P1, R154, R126, RZ ;  /* 0x0000007e9a9a7210 */ /* 0x000fe40007f3e0ff */
[----:B------:R-:W-:-:S02]  /*60f0*/  LEA.HI.X.SX32 R139, R248, R127, 0x2, P3 ;  /* 0x0000007ff88b7211 */ /* 0x000fc400018f16ff */
[-C--:B------:R-:W-:Y:S02]  /*6100*/  IADD3 R134, P3, R134, R126.reuse, RZ ;  /* 0x0000007e86867210 */ /* 0x080fe40007f7e0ff */
[-C--:B------:R-:W-:Y:S01]  /*6110*/  LEA.HI.X.SX32 R155, R183, R127.reuse, 0x2, P1 ;  /* 0x0000007fb79b7211 */ /* 0x080fe200008f16ff */
[----:B------:R-:W-:Y:S01]  /*6120*/  IMAD R183, R182, 0x36, RZ ;  /* 0x00000036b6b77824 */ /* 0x000fe200078e02ff */
[-C--:B------:R-:W-:Y:S02]  /*6130*/  IADD3 R150, P2, R150, R126.reuse, RZ ;  /* 0x0000007e96967210 */ /* 0x080fe40007f5e0ff */
[-C--:B------:R-:W-:Y:S02]  /*6140*/  IADD3 R148, P1, R148, R126.reuse, RZ ;  /* 0x0000007e94947210 */ /* 0x080fe40007f3e0ff */
[----:B------:R-:W-:Y:S02]  /*6150*/  LEA.HI.X.SX32 R135, R246, R127, 0x2, P3 ;  /* 0x0000007ff6877211 */ /* 0x000fe400018f16ff */
[----:B------:R-:W-:-:S02]  /*6160*/  IADD3 R132, P3, R132, R126, RZ ;  /* 0x0000007e84847210 */ /* 0x000fc40007f7e0ff */
[-C--:B------:R-:W-:Y:S02]  /*6170*/  LEA.HI.X.SX32 R151, R183, R127.reuse, 0x2, P2 ;  /* 0x0000007fb7977211 */ /* 0x080fe400010f16ff */
[----:B------:R-:W-:Y:S02]  /*6180*/  IADD3 R136, P2, R136, R126, RZ ;  /* 0x0000007e88887210 */ /* 0x000fe40007f5e0ff */
[-C--:B------:R-:W-:Y:S02]  /*6190*/  LEA.HI.X.SX32 R149, R249, R127.reuse, 0x2, P1 ;  /* 0x0000007ff9957211 */ /* 0x080fe400008f16ff */
[----:B------:R-:W-:Y:S02]  /*61a0*/  ISETP.GT.AND P1, PT, R252, 0x3f, PT ;  /* 0x0000003ffc00780c */ /* 0x000fe40003f24270 */
[----:B---3--:R-:W-:Y:S02]  /*61b0*/  LOP3.LUT R2, R2, 0x3f, RZ, 0xc0, !PT ;  /* 0x0000003f02027812 */ /* 0x008fe400078ec0ff */
[----:B------:R-:W-:-:S02]  /*61c0*/  LEA.HI.X.SX32 R133, R245, R127, 0x2, P3 ;  /* 0x0000007ff5857211 */ /* 0x000fc400018f16ff */
[-C--:B------:R-:W-:Y:S02]  /*61d0*/  IADD3 R114, P3, R114, R126.reuse, RZ ;  /* 0x0000007e72727210 */ /* 0x080fe40007f7e0ff */
[-C--:B------:R-:W-:Y:S01]  /*61e0*/  LEA.HI.X.SX32 R137, R247, R127.reuse, 0x2, P2 ;  /* 0x0000007ff7897211 */ /* 0x080fe200010f16ff */
[----:B------:R-:W-:Y:S01]  /*61f0*/  IMAD R6, R182, 0x3e, RZ ;  /* 0x0000003eb6067824 */ /* 0x000fe200078e02ff */
[----:B------:R-:W-:Y:S02]  /*6200*/  ISETP.GE.AND P2, PT, R2, UR9, PT ;  /* 0x0000000902007c0c */ /* 0x000fe4000bf46270 */
[----:B------:R-:W-:Y:S02]  /*6210*/  SEL R3, RZ, 0x4, !P1 ;  /* 0x00000004ff037807 */ /* 0x000fe40004800000 */
[-C--:B------:R-:W-:Y:S02]  /*6220*/  LEA.HI.X.SX32 R115, R243, R127.reuse, 0x2, P3 ;  /* 0x0000007ff3737211 */ /* 0x080fe400018f16ff */
[-C--:B------:R-:W-:Y:S01]  /*6230*/  IADD3 R116, P3, R116, R126.reuse, RZ ;  /* 0x0000007e74747210 */ /* 0x080fe20007f7e0ff */
[----:B------:R-:W-:Y:S01]  /*6240*/  IMAD R118, R182, 0xfc, RZ ;  /* 0x000000fcb6767824 */ /* 0x000fe200078e02ff */
[----:B------:R-:W-:Y:S01]  /*6250*/  IADD3 R112, P1, R112, R126, RZ ;  /* 0x0000007e70707210 */ /* 0x000fe20007f3e0ff */
[----:B------:R3:W-:Y:S01]  /*6260*/  STL [R1+0x198], R6 ;  /* 0x0001980601007387 */ /* 0x0007e20000100800 */
[----:B------:R-:W-:Y:S01]  /*6270*/  SEL R3, R3, RZ, !P2 ;  /* 0x000000ff03037207 */ /* 0x000fe20005000000 */
[----:B------:R-:W4:Y:S01]  /*6280*/  LDC R243, c[0x0][0x230] ;  /* 0x00008c00fff37b82 */ /* 0x000f220000000800 */
[----:B------:R-:W-:-:S02]  /*6290*/  LEA.HI.X.SX32 R117, R6, R127, 0x2, P3 ;  /* 0x0000007f06757211 */ /* 0x000fc400018f16ff */
[----:B------:R-:W-:Y:S02]  /*62a0*/  LEA.HI.X.SX32 R113, R244, R127, 0x2, P1 ;  /* 0x0000007ff4717211 */ /* 0x000fe400008f16ff */
[----:B------:R-:W-:Y:S01]  /*62b0*/  ISETP.GE.U32.AND P2, PT, R4, 0x7fffffbc, PT ;  /* 0x7fffffbc0400780c */ /* 0x000fe20003f46070 */
[----:B------:R-:W-:Y:S01]  /*62c0*/  IMAD R4, R182, 0x3f, RZ ;  /* 0x0000003fb6047824 */ /* 0x000fe200078e02ff */
[----:B------:R-:W-:Y:S01]  /*62d0*/  ISETP.NE.U32.AND P1, PT, R3, RZ, PT ;  /* 0x000000ff0300720c */ /* 0x000fe20003f25070 */
[----:B---3--:R-:W3:Y:S01]  /*62e0*/  LDC R6, c[0x0][0x230] ;  /* 0x00008c00ff067b82 */ /* 0x008ee20000000800 */
[----:B------:R-:W-:Y:S01]  /*62f0*/  IADD3 R118, P3, R118, R126, RZ ;  /* 0x0000007e76767210 */ /* 0x000fe20007f7e0ff */
[----:B-1----:R-:W-:-:S03]  /*6300*/  VIADD R3, R5, 0xffffffdf ;  /* 0xffffffdf05037836 */ /* 0x002fc60000000000 */
[----:B------:R-:W-:Y:S02]  /*6310*/  LEA.HI.X.SX32 R119, R4, R127, 0x2, P3 ;  /* 0x0000007f04777211 */ /* 0x000fe400018f16ff */
[----:B------:R-:W-:Y:S01]  /*6320*/  ISETP.GE.U32.AND P3, PT, R3, 0x7fffffa0, PT ;  /* 0x7fffffa00300780c */ /* 0x000fe20003f66070 */
[----:B------:R-:W1:Y:S01]  /*6330*/  LDC R5, c[0x0][0x230] ;  /* 0x00008c00ff057b82 */ /* 0x000e620000000800 */
[----:B------:R-:W-:-:S04]  /*6340*/  MOV R3, 0x400 ;  /* 0x0000040000037802 */ /* 0x000fc80000000f00 */
[----:B------:R-:W-:Y:S01]  /*6350*/  LEA R183, R242, R3, 0x18 ;  /* 0x00000003f2b77211 */ /* 0x000fe200078ec0ff */
[----:B------:R2:W-:Y:S02]  /*6360*/  STL [R1+0x194], R4 ;  /* 0x0001940401007387 */ /* 0x0005e40000100800 */
[----:B--2---:R-:W-:Y:S01]  /*6370*/  VIADD R3, R7, 0xffffffde ;  /* 0xffffffde07037836 */ /* 0x004fe20000000000 */
[----:B------:R-:W-:Y:S01]  /*6380*/  ULDC.64 UR12, c[0x0][0x208] ;  /* 0x00008200000c7ab9 */ /* 0x000fe20000000a00 */
[----:B------:R-:W2:Y:S01]  /*6390*/  LDC R7, c[0x0][0x230] ;  /* 0x00008c00ff077b82 */ /* 0x000ea20000000800 */
[----:B------:R-:W-:-:S07]  /*63a0*/  IMAD.IADD R4, R0, 0x1, R183 ;  /* 0x0000000100047824 */ /* 0x000fce00078e02b7 */
[----:B------:R-:W2:Y:S01]  /*63b0*/  LDC R242, c[0x0][0x230] ;  /* 0x00008c00fff27b82 */ /* 0x000ea20000000800 */
[----:B------:R-:W-:Y:S01]  /*63c0*/  @!PT LDS RZ, [RZ] ;  /* 0x00000000fffff984 */ /* 0x000fe20000000800 */
[----:B------:R-:W-:Y:S01]  /*63d0*/  @!PT LDS RZ, [RZ] ;  /* 0x00000000fffff984 */ /* 0x000fe20000000800 */
[----:B------:R-:W-:Y:S01]  /*63e0*/  @!PT LDS RZ, [RZ] ;  /* 0x00000000fffff984 */ /* 0x000fe20000000800 */
[----:B------:R2:W-:Y:S01]  /*63f0*/  LDGSTS.E [R4], desc[UR12][R126.64], !P0 ;  /* 0x000000007e047fae */ /* 0x0005e2000c12184c */
[----:B------:R-:W-:Y:S01]  /*6400*/  ISETP.GE.U32.AND P0, PT, R3, 0x7fffff9f, PT ;  /* 0x7fffff9f0300780c */ /* 0x000fe20003f06070 */
[----:B---3--:R-:W-:Y:S02]  /*6410*/  VIADD R3, R6, 0xffffffdd ;  /* 0xffffffdd06037836 */ /* 0x008fe40000000000 */
[----:B------:R-:W-:Y:S03]  /*6420*/  LDGSTS.E [R4+0x4], desc[UR12][R124.64], !P6 ;  /* 0x000040007c047fae */ /* 0x000fe6000f12184c */
[----:B------:R-:W3:Y:S01]  /*6430*/  LDC R6, c[0x0][0x230] ;  /* 0x00008c00ff067b82 */ /* 0x000ee20000000800 */
[----:B------:R-:W-:Y:S01]  /*6440*/  ISETP.GE.U32.AND P6, PT, R3, 0x7fffff9e, PT ;  /* 0x7fffff9e0300780c */ /* 0x000fe20003fc6070 */
[----:B-1----:R-:W-:Y:S01]  /*6450*/  VIADD R3, R5, 0xffffffdc ;  /* 0xffffffdc05037836 */ /* 0x002fe20000000000 */
[----:B------:R-:W-:Y:S05]  /*6460*/  LDGSTS.E [R4+0x8], desc[UR12][R240.64], !P5 ;  /* 0x00008000f0047fae */ /* 0x000fea000e92184c */
[----:B------:R-:W1:Y:S01]  /*6470*/  LDC R5, c[0x0][0x230] ;  /* 0x00008c00ff057b82 */ /* 0x000e620000000800 */
[----:B------:R-:W-:Y:S01]  /*6480*/  ISETP.GE.U32.AND P5, PT, R3, 0x7fffff9d, PT ;  /* 0x7fffff9d0300780c */ /* 0x000fe20003fa6070 */
[----:B----4-:R-:W-:Y:S01]  /*6490*/  VIADD R3, R243, 0xfffffffa ;  /* 0xfffffffaf3037836 */ /* 0x010fe20000000000 */
[----:B------:R-:W-:Y:S04]  /*64a0*/  LDGSTS.E [R4+0xc], desc[UR12][R238.64], !P4 ;  /* 0x0000c000ee047fae */ /* 0x000fe8000e12184c */
[----:B------:R-:W-:Y:S01]  /*64b0*/  ISETP.GE.U32.AND P4, PT, R3, 0x7fffffbb, PT ;  /* 0x7fffffbb0300780c */ /* 0x000fe20003f86070 */
[----:B--2---:R-:W-:Y:S01]  /*64c0*/  VIADD R3, R7, 0xfffffff9 ;  /* 0xfffffff907037836 */ /* 0x004fe20000000000 */
[----:B------:R-:W-:Y:S01]  /*64d0*/  LDGSTS.E [R4+0x4000], desc[UR12][R236.64], !P3 ;  /* 0x04000000ec047fae */ /* 0x000fe2000d92184c */
[----:B------:R-:W2:Y:S03]  /*64e0*/  LDC R7, c[0x0][0x230] ;  /* 0x00008c00ff077b82 */ /* 0x000ea60000000800 */
[----:B------:R-:W-:Y:S01]  /*64f0*/  ISETP.GE.U32.AND P3, PT, R3, 0x7fffffba, PT ;  /* 0x7fffffba0300780c */ /* 0x000fe20003f66070 */
[----:B------:R-:W-:Y:S01]  /*6500*/  VIADD R3, R242, 0xfffffff8 ;  /* 0xfffffff8f2037836 */ /* 0x000fe20000000000 */
[----:B------:R-:W-:Y:S03]  /*6510*/  LDGSTS.E [R4+0x4004], desc[UR12][R234.64], !P0 ;  /* 0x04004000ea047fae */ /* 0x000fe6000c12184c */
[----:B------:R-:W4:Y:S01]  /*6520*/  LDC R242, c[0x0][0x230] ;  /* 0x00008c00fff27b82 */ /* 0x000f220000000800 */
[----:B------:R-:W-:Y:S01]  /*6530*/  ISETP.GE.U32.AND P0, PT, R3, 0x7fffffb9, PT ;  /* 0x7fffffb90300780c */ /* 0x000fe20003f06070 */
[----:B------:R-:W-:Y:S01]  /*6540*/  LDGSTS.E [R4+0x4008], desc[UR12][R232.64], !P6 ;  /* 0x04008000e8047fae */ /* 0x000fe2000f12184c */
[----:B-1----:R-:W-:Y:S01]  /*6550*/  VIADD R3, R5, 0xffffffdb ;  /* 0xffffffdb05037836 */ /* 0x002fe20000000000 */
[----:B------:R-:W-:-:S04]  /*6560*/  LOP3.LUT R8, R0, 0x10, RZ, 0x3c, !PT ;  /* 0x0000001000087812 */ /* 0x000fc800078e3cff */
[----:B------:R-:W1:Y:S01]  /*6570*/  LDC R5, c[0x0][0x230] ;  /* 0x00008c00ff057b82 */ /* 0x000e620000000800 */
[----:B------:R-:W-:Y:S01]  /*6580*/  LDGSTS.E [R4+0x400c], desc[UR12][R230.64], !P5 ;  /* 0x0400c000e6047fae */ /* 0x000fe2000e92184c */
[----:B------:R-:W-:Y:S01]  /*6590*/  ISETP.GE.U32.AND P6, PT, R3, 0x7fffff9c, PT ;  /* 0x7fffff9c0300780c */ /* 0x000fe20003fc6070 */
[----:B---3--:R-:W-:-:S05]  /*65a0*/  VIADD R3, R6, 0xffffffda ;  /* 0xffffffda06037836 */ /* 0x008fca0000000000 */
[----:B------:R-:W3:Y:S01]  /*65b0*/  LDC R6, c[0x0][0x230] ;  /* 0x00008c00ff067b82 */ /* 0x000ee20000000800 */
[----:B------:R-:W-:Y:S01]  /*65c0*/  ISETP.GE.U32.AND P5, PT, R3, 0x7fffff9b, PT ;  /* 0x7fffff9b0300780c */ /* 0x000fe20003fa6070 */
[----:B------:R-:W-:Y:S02]  /*65d0*/  IMAD.IADD R244, R183, 0x1, R8 ;  /* 0x00000001b7f47824 */ /* 0x000fe400078e0208 */
[----:B--2---:R-:W-:-:S03]  /*65e0*/  VIADD R3, R7, 0xffffffd9 ;  /* 0xffffffd907037836 */ /* 0x004fc60000000000 */
[----:B------:R-:W-:Y:S01]  /*65f0*/  LDGSTS.E [R244], desc[UR12][R228.64], !P2 ;  /* 0x00000000e4f47fae */ /* 0x000fe2000d12184c */
[----:B------:R-:W2:Y:S01]  /*6600*/  LDC R7, c[0x0][0x230] ;  /* 0x00008c00ff077b82 */ /* 0x000ea20000000800 */
[----:B------:R-:W-:Y:S01]  /*6610*/  ISETP.GE.U32.AND P2, PT, R3, 0x7fffff9a, PT ;  /* 0x7fffff9a0300780c */ /* 0x000fe20003f46070 */
[----:B----4-:R-:W-:Y:S01]  /*6620*/  VIADD R3, R242, 0xffffffd8 ;  /* 0xffffffd8f2037836 */ /* 0x010fe20000000000 */
[----:B------:R-:W-:Y:S05]  /*6630*/  LDGSTS.E [R244+0x4], desc[UR12][R226.64], !P4 ;  /* 0x00004000e2f47fae */ /* 0x000fea000e12184c */
[----:B------:R-:W4:Y:S01]  /*6640*/  LDC R242, c[0x0][0x230] ;  /* 0x00008c00fff27b82 */ /* 0x000f220000000800 */
[----:B------:R-:W-:Y:S01]  /*6650*/  ISETP.GE.U32.AND P4, PT, R3, 0x7fffff99, PT ;  /* 0x7fffff990300780c */ /* 0x000fe20003f86070 */
[----:B-1----:R-:W-:Y:S01]  /*6660*/  VIADD R3, R5, 0xfffffff7 ;  /* 0xfffffff705037836 */ /* 0x002fe20000000000 */
[----:B------:R-:W-:Y:S05]  /*6670*/  LDGSTS.E [R244+0x8], desc[UR12][R224.64], !P3 ;  /* 0x00008000e0f47fae */ /* 0x000fea000d92184c */
[----:B------:R-:W1:Y:S01]  /*6680*/  LDC R5, c[0x0][0x230] ;  /* 0x00008c00ff057b82 */ /* 0x000e620000000800 */
[----:B------:R-:W-:Y:S01]  /*6690*/  ISETP.GE.U32.AND P3, PT, R3, 0x7fffffb8, PT ;  /* 0x7fffffb80300780c */ /* 0x000fe20003f66070 */
[----:B---3--:R-:W-:Y:S01]  /*66a0*/  VIADD R3, R6, 0xfffffff6 ;  /* 0xfffffff606037836 */ /* 0x008fe20000000000 */
[----:B------:R-:W-:Y:S05]  /*66b0*/  LDGSTS.E [R244+0xc], desc[UR12][R222.64], !P0 ;  /* 0x0000c000def47fae */ /* 0x000fea000c12184c */
[----:B------:R-:W3:Y:S01]  /*66c0*/  LDC R6, c[0x0][0x230] ;  /* 0x00008c00ff067b82 */ /* 0x000ee20000000800 */
[----:B------:R-:W-:Y:S01]  /*66d0*/  ISETP.GE.U32.AND P0, PT, R3, 0x7fffffb7, PT ;  /* 0x7fffffb70300780c */ /* 0x000fe20003f06070 */
[----:B--2---:R-:W-:Y:S01]  /*66e0*/  VIADD R3, R7, 0xfffffff5 ;  /* 0xfffffff507037836 */ /* 0x004fe20000000000 */
[----:B------:R-:W-:Y:S05]  /*66f0*/  LDGSTS.E [R244+0x4000], desc[UR12][R220.64], !P6 ;  /* 0x04000000dcf47fae */ /* 0x000fea000f12184c */
        /* <DEDUP_REMOVED lines=10> */
[----:B------:R2:W-:Y:S01]  /*67a0*/  STL [R1+0x2a4], R8 ;  /* 0x0002a40801007387 */ /* 0x0005e20000100800 */
[----:B---3--:R-:W-:-:S03]  /*67b0*/  VIADD R3, R6, 0xffffffd6 ;  /* 0xffffffd606037836 */ /* 0x008fc60000000000 */
[----:B------:R-:W-:Y:S02]  /*67c0*/  LDGSTS.E [R244+0x400c], desc[UR12][R214.64], !P4 ;  /* 0x0400c000d6f47fae */ /* 0x000fe4000e12184c */
[----:B------:R-:W3:Y:S01]  /*67d0*/  LDC R6, c[0x0][0x230] ;  /* 0x00008c00ff067b82 */ /* 0x000ee20000000800 */
[----:B--2---:R-:W-:Y:S02]  /*67e0*/  LOP3.LUT R8, R0, 0x20, RZ, 0x3c, !PT ;  /* 0x0000002000087812 */ /* 0x004fe400078e3cff */
[----:B------:R-:W-:Y:S01]  /*67f0*/  ISETP.GE.U32.AND P4, PT, R3, 0x7fffff97, PT ;  /* 0x7fffff970300780c */ /* 0x000fe20003f86070 */
[----:B------:R-:W-:-:S04]  /*6800*/  VIADD R3, R7, 0xffffffd5 ;  /* 0xffffffd507037836 */ /* 0x000fc80000000000 */
[----:B------:R-:W2:Y:S01]  /*6810*/  LDC R243, c[0x0][0x230] ;  /* 0x00008c00fff37b82 */ /* 0x000ea20000000800 */
[----:B------:R-:W-:-:S05]  /*6820*/  IMAD.IADD R245, R183, 0x1, R8 ;  /* 0x00000001b7f57824 */ /* 0x000fca00078e0208 */
[----:B------:R-:W-:Y:S02]  /*6830*/  LDGSTS.E [R245], desc[UR12][R212.64], !P3 ;  /* 0x00000000d4f57fae */ /* 0x000fe4000d92184c */
        /* <DEDUP_REMOVED lines=32> */
[----:B------:R-:W-:Y:S02]  /*6a40*/  VIADD R3, R7, 0xffffffd1 ;  /* 0xffffffd107037836 */ /* 0x000fe40000000000 */
[----:B------:R-:W-:Y:S02]  /*6a50*/  IMAD.IADD R246, R183, 0x1, R8 ;  /* 0x00000001b7f67824 */ /* 0x000fe400078e0208 */
[----:B------:R-:W2:Y:S03]  /*6a60*/  LDC R7, c[0x0][0x230] ;  /* 0x00008c00ff077b82 */ /* 0x000ea60000000800 */
[----:B------:R-:W-:Y:S01]  /*6a70*/  LDGSTS.E [R246], desc[UR12][R196.64], !P6 ;  /* 0x00000000c4f67fae */ /* 0x000fe2000f12184c */
[----:B------:R-:W-:Y:S01]  /*6a80*/  ISETP.GE.U32.AND P6, PT, R3, 0x7fffff92, PT ;  /* 0x7fffff920300780c */ /* 0x000fe20003fc6070 */
[----:B----4-:R-:W-:-:S03]  /*6a90*/  VIADD R3, R242, 0xffffffd0 ;  /* 0xffffffd0f2037836 */ /* 0x010fc60000000000 */
[----:B------:R-:W4:Y:S01]  /*6aa0*/  LDC R242, c[0x0][0x230] ;  /* 0x00008c00fff27b82 */ /* 0x000f220000000800 */
[----:B------:R-:W-:Y:S01]  /*6ab0*/  LDGSTS.E [R246+0x4], desc[UR12][R194.64], !P5 ;  /* 0x00004000c2f67fae */ /* 0x000fe2000e92184c */
[----:B------:R-:W-:Y:S01]  /*6ac0*/  ISETP.GE.U32.AND P5, PT, R3, 0x7fffff91, PT ;  /* 0x7fffff910300780c */ /* 0x000fe20003fa6070 */
[----:B-1----:R-:W-:Y:S02]  /*6ad0*/  VIADD R3, R5, 0xffffffef ;  /* 0xffffffef05037836 */ /* 0x002fe40000000000 */
[----:B------:R-:W-:Y:S03]  /*6ae0*/  LDGSTS.E [R246+0x8], desc[UR12][R192.64], !P2 ;  /* 0x00008000c0f67fae */ /* 0x000fe6000d12184c */
        /* <DEDUP_REMOVED lines=42> */
[----:B------:R-:W-:Y:S04]  /*6d90*/  LDGSTS.E [R247+0x4000], desc[UR12][R170.64], !P6 ;  /* 0x04000000aaf77fae */ /* 0x000fe8000f12184c */
[----:B------:R-:W-:Y:S01]  /*6da0*/  ISETP.GE.U32.AND P6, PT, R3, 0x7fffffaa, PT ;  /* 0x7fffffaa0300780c */ /* 0x000fe20003fc6070 */
[----:B----4-:R-:W-:Y:S01]  /*6db0*/  VIADD R3, R242, 0xffffffe8 ;  /* 0xffffffe8f2037836 */ /* 0x010fe20000000000 */
[----:B------:R-:W2:Y:S01]  /*6dc0*/  LDC R7, c[0x0][0x230] ;  /* 0x00008c00ff077b82 */ /* 0x000ea20000000800 */
[----:B------:R-:W-:Y:S03]  /*6dd0*/  LDGSTS.E [R247+0x4004], desc[UR12][R168.64], !P5 ;  /* 0x04004000a8f77fae */ /* 0x000fe6000e92184c */
[----:B------:R-:W-:Y:S01]  /*6de0*/  ISETP.GE.U32.AND P5, PT, R3, 0x7fffffa9, PT ;  /* 0x7fffffa90300780c */ /* 0x000fe20003fa6070 */
[----:B------:R-:W-:Y:S01]  /*6df0*/  LDGSTS.E [R247+0x4008], desc[UR12][R166.64], !P2 ;  /* 0x04008000a6f77fae */ /* 0x000fe2000d12184c */
[----:B-1----:R-:W-:-:S02]  /*6e00*/  VIADD R3, R5, 0xffffffcb ;  /* 0xffffffcb05037836 */ /* 0x002fc40000000000 */
[----:B------:R-:W1:Y:S01]  /*6e10*/  LDC R242, c[0x0][0x230] ;  /* 0x00008c00fff27b82 */ /* 0x000e620000000800 */
[----:B------:R4:W-:Y:S02]  /*6e20*/  STL [R1+0x298], R8 ;  /* 0x0002980801007387 */ /* 0x0009e40000100800 */
[----:B------:R-:W-:Y:S02]  /*6e30*/  ISETP.GE.U32.AND P2, PT, R3, 0x7fffff8c, PT ;  /* 0x7fffff8c0300780c */ /* 0x000fe40003f46070 */
[----:B------:R-:W-:Y:S01]  /*6e40*/  LDGSTS.E [R247+0x400c], desc[UR12][R164.64], !P4 ;  /* 0x0400c000a4f77fae */ /* 0x000fe2000e12184c */
[----:B---3--:R-:W-:Y:S02]  /*6e50*/  VIADD R3, R6, 0xffffffca ;  /* 0xffffffca06037836 */ /* 0x008fe40000000000 */
[----:B------:R-:W3:Y:S01]  /*6e60*/  LDC R5, c[0x0][0x230] ;  /* 0x00008c00ff057b82 */ /* 0x000ee20000000800 */
[----:B----4-:R-:W-:-:S07]  /*6e70*/  LOP3.LUT R8, R0, 0x50, RZ, 0x3c, !PT ;  /* 0x0000005000087812 */ /* 0x010fce00078e3cff */
[----:B------:R-:W4:Y:S01]  /*6e80*/  LDC R6, c[0x0][0x230] ;  /* 0x00008c00ff067b82 */ /* 0x000f220000000800 */
[----:B------:R-:W-:Y:S01]  /*6e90*/  ISETP.GE.U32.AND P4, PT, R3, 0x7fffff8b, PT ;  /* 0x7fffff8b0300780c */ /* 0x000fe20003f86070 */
[----:B------:R-:W-:Y:S02]  /*6ea0*/  IMAD.IADD R248, R183, 0x1, R8 ;  /* 0x00000001b7f87824 */ /* 0x000fe400078e0208 */
[----:B--2---:R-:W-:-:S03]  /*6eb0*/  VIADD R3, R7, 0xffffffc9 ;  /* 0xffffffc907037836 */ /* 0x004fc60000000000 */
[----:B------:R-:W-:Y:S01]  /*6ec0*/  LDGSTS.E [R248], desc[UR12][R162.64], !P3 ;  /* 0x00000000a2f87fae */ /* 0x000fe2000d92184c */
[----:B------:R-:W2:Y:S01]  /*6ed0*/  LDC R7, c[0x0][0x230] ;  /* 0x00008c00ff077b82 */ /* 0x000ea20000000800 */
[----:B------:R-:W-:Y:S01]  /*6ee0*/  ISETP.GE.U32.AND P3, PT, R3, 0x7fffff8a, PT ;  /* 0x7fffff8a0300780c */ /* 0x000fe20003f66070 */
[----:B-1----:R-:W-:Y:S01]  /*6ef0*/  VIADD R3, R242, 0xffffffc8 ;  /* 0xffffffc8f2037836 */ /* 0x002fe20000000000 */
[----:B------:R-:W-:Y:S05]  /*6f00*/  LDGSTS.E [R248+0x4], desc[UR12][R160.64], !P0 ;  /* 0x00004000a0f87fae */ /* 0x000fea000c12184c */
[----:B------:R-:W1:Y:S01]  /*6f10*/  LDC R242, c[0x0][0x230] ;  /* 0x00008c00fff27b82 */ /* 0x000e620000000800 */
[----:B------:R-:W-:Y:S01]  /*6f20*/  ISETP.GE.U32.AND P0, PT, R3, 0x7fffff89, PT ;  /* 0x7fffff890300780c */ /* 0x000fe20003f06070 */
[----:B------:R-:W-:Y:S04]  /*6f30*/  LDGSTS.E [R248+0x8], desc[UR12][R158.64], !P6 ;  /* 0x000080009ef87fae */ /* 0x000fe8000f12184c */
[----:B------:R-:W-:Y:S01]  /*6f40*/  LDGSTS.E [R248+0xc], desc[UR12][R156.64], !P5 ;  /* 0x0000c0009cf87fae */ /* 0x000fe2000e92184c */
[----:B----4-:R-:W-:-:S02]  /*6f50*/  VIADD R3, R6, 0xffffffe7 ;  /* 0xffffffe706037836 */ /* 0x010fc40000000000 */
[----:B------:R-:W4:Y:S01]  /*6f60*/  LDC R6, c[0x0][0x230] ;  /* 0x00008c00ff067b82 */ /* 0x000f220000000800 */
[----:B------:R-:W-:Y:S02]  /*6f70*/  LDGSTS.E [R248+0x4000], desc[UR12][R154.64], !P2 ;  /* 0x040000009af87fae */ /* 0x000fe4000d12184c */
[----:B------:R-:W-:Y:S01]  /*6f80*/  ISETP.GE.U32.AND P6, PT, R3, 0x7fffffa8, PT ;  /* 0x7fffffa80300780c */ /* 0x000fe20003fc6070 */
[----:B---3--:R-:W-:Y:S01]  /*6f90*/  VIADD R3, R5, 0xffffffe6 ;  /* 0xffffffe605037836 */ /* 0x008fe20000000000 */
[----:B------:R-:W-:Y:S03]  /*6fa0*/  LDGSTS.E [R248+0x4004], desc[UR12][R152.64], !P4 ;  /* 0x0400400098f87fae */ /* 0x000fe6000e12184c */
[----:B------:R-:W3:Y:S01]  /*6fb0*/  LDC R5, c[0x0][0x230] ;  /* 0x00008c00ff057b82 */ /* 0x000ee20000000800 */
[----:B------:R-:W-:Y:S01]  /*6fc0*/  ISETP.GE.U32.AND P5, PT, R3, 0x7fffffa7, PT ;  /* 0x7fffffa70300780c */ /* 0x000fe20003fa6070 */
[----:B------:R-:W-:Y:S01]  /*6fd0*/  LDGSTS.E [R248+0x4008], desc[UR12][R150.64], !P3 ;  /* 0x0400800096f87fae */ /* 0x000fe2000d92184c */
[----:B-1----:R-:W-:-:S03]  /*6fe0*/  VIADD R3, R242, 0xffffffe5 ;  /* 0xffffffe5f2037836 */ /* 0x002fc60000000000 */
[----:B------:R1:W-:Y:S02]  /*6ff0*/  STL [R1+0x294], R8 ;  /* 0x0002940801007387 */ /* 0x0003e40000100800 */
[----:B------:R-:W3:Y:S01]  /*7000*/  LDC R242, c[0x0][0x230] ;  /* 0x00008c00fff27b82 */ /* 0x000ee20000000800 */
[----:B------:R-:W-:Y:S01]  /*7010*/  ISETP.GE.U32.AND P2, PT, R3, 0x7fffffa6, PT ;  /* 0x7fffffa60300780c */ /* 0x000fe20003f46070 */
[----:B------:R-:W-:Y:S01]  /*7020*/  LDGSTS.E [R248+0x400c], desc[UR12][R148.64], !P0 ;  /* 0x0400c00094f87fae */ /* 0x000fe2000c12184c */
[----:B----4-:R-:W-:-:S05]  /*7030*/  VIADD R3, R6, 0xffffffe4 ;  /* 0xffffffe406037836 */ /* 0x010fca0000000000 */
[----:B------:R-:W4:Y:S01]  /*7040*/  LDC R6, c[0x0][0x230] ;  /* 0x00008c00ff067b82 */ /* 0x000f220000000800 */
[----:B------:R-:W-:Y:S01]  /*7050*/  ISETP.GE.U32.AND P4, PT, R3, 0x7fffffa5, PT ;  /* 0x7fffffa50300780c */ /* 0x000fe20003f86070 */
[----:B--2---:R-:W-:Y:S01]  /*7060*/  VIADD R3, R7, 0xffffffc7 ;  /* 0xffffffc707037836 */ /* 0x004fe20000000000 */
[----:B-1----:R-:W-:-:S05]  /*7070*/  LOP3.LUT R8, R0, 0x60, RZ, 0x3c, !PT ;  /* 0x0000006000087812 */ /* 0x002fca00078e3cff */
[----:B------:R-:W1:Y:S01]  /*7080*/  LDC R7, c[0x0][0x230] ;  /* 0x00008c00ff077b82 */ /* 0x000e620000000800 */
[----:B------:R-:W-:Y:S01]  /*7090*/  ISETP.GE.U32.AND P3, PT, R3, 0x7fffff88, PT ;  /* 0x7fffff880300780c */ /* 0x000fe20003f66070 */
[----:B------:R-:W-:Y:S02]  /*70a0*/  VIADD R3, R243, 0xffffffc6 ;  /* 0xffffffc6f3037836 */ /* 0x000fe40000000000 */
[----:B------:R-:W-:-:S03]  /*70b0*/  IMAD.IADD R249, R183, 0x1, R8 ;  /* 0x00000001b7f97824 */ /* 0x000fc600078e0208 */
[----:B------:R-:W-:Y:S01]  /*70c0*/  ISETP.GE.U32.AND P0, PT, R3, 0x7fffff87, PT ;  /* 0x7fffff870300780c */ /* 0x000fe20003f06070 */
[----:B---3--:R-:W-:Y:S01]  /*70d0*/  VIADD R3, R242, 0xffffffc5 ;  /* 0xffffffc5f2037836 */ /* 0x008fe20000000000 */
[----:B------:R-:W2:Y:S01]  /*70e0*/  LDC R243, c[0x0][0x230] ;  /* 0x00008c00fff37b82 */ /* 0x000ea20000000800 */
[----:B------:R-:W-:Y:S03]  /*70f0*/  LDGSTS.E [R249], desc[UR12][R146.64], !P6 ;  /* 0x0000000092f97fae */ /* 0x000fe6000f12184c */
[----:B------:R-:W-:Y:S01]  /*7100*/  ISETP.GE.U32.AND P6, PT, R3, 0x7fffff86, PT ;  /* 0x7fffff860300780c */ /* 0x000fe20003fc6070 */
[----:B------:R-:W-:Y:S01]  /*7110*/  VIADD R3, R5, 0xffffffc4 ;  /* 0xffffffc405037836 */ /* 0x000fe20000000000 */
[----:B------:R-:W-:Y:S02]  /*7120*/  LDGSTS.E [R249+0x4], desc[UR12][R144.64], !P5 ;  /* 0x0000400090f97fae */ /* 0x000fe4000e92184c */
[----:B------:R-:W3:Y:S02]  /*7130*/  LDC R242, c[0x0][0x230] ;  /* 0x00008c00fff27b82 */ /* 0x000ee40000000800 */
[----:B------:R1:W-:Y:S01]  /*7140*/  STL [R1+0x290], R8 ;  /* 0x0002900801007387 */ /* 0x0003e20000100800 */
[----:B------:R-:W-:Y:S01]  /*7150*/  ISETP.GE.U32.AND P5, PT, R3, 0x7fffff85, PT ;  /* 0x7fffff850300780c */ /* 0x000fe20003fa6070 */
[----:B----4-:R-:W-:-:S02]  /*7160*/  VIADD R3, R6, 0xffffffe3 ;  /* 0xffffffe306037836 */ /* 0x010fc40000000000 */
[----:B------:R-:W-:Y:S02]  /*7170*/  LDGSTS.E [R249+0x8], desc[UR12][R142.64], !P2 ;  /* 0x000080008ef97fae */ /* 0x000fe4000d12184c */
[----:B------:R-:W4:Y:S01]  /*7180*/  LDC R5, c[0x0][0x230] ;  /* 0x00008c00ff057b82 */ /* 0x000f220000000800 */
[----:B------:R-:W-:Y:S01]  /*7190*/  ISETP.GE.U32.AND P2, PT, R3, 0x7fffffa4, PT ;  /* 0x7fffffa40300780c */ /* 0x000fe20003f46070 */
[----:B-1----:R-:W-:Y:S01]  /*71a0*/  VIADD R3, R7, 0xffffffe2 ;  /* 0xffffffe207037836 */ /* 0x002fe20000000000 */
[----:B------:R-:W-:Y:S05]  /*71b0*/  LDGSTS.E [R249+0xc], desc[UR12][R140.64], !P4 ;  /* 0x0000c0008cf97fae */ /* 0x000fea000e12184c */
[----:B------:R-:W1:Y:S01]  /*71c0*/  LDC R8, c[0x0][0x230] ;  /* 0x00008c00ff087b82 */ /* 0x000e620000000800 */
[----:B------:R-:W-:Y:S01]  /*71d0*/  ISETP.GE.U32.AND P4, PT, R3, 0x7fffffa3, PT ;  /* 0x7fffffa30300780c */ /* 0x000fe20003f86070 */
[----:B--2---:R-:W-:Y:S01]  /*71e0*/  VIADD R3, R243, 0xffffffe1 ;  /* 0xffffffe1f3037836 */ /* 0x004fe20000000000 */
[----:B------:R-:W-:Y:S05]  /*71f0*/  LDGSTS.E [R249+0x4000], desc[UR12][R138.64], !P3 ;  /* 0x040000008af97fae */ /* 0x000fea000d92184c */
[----:B------:R-:W2:Y:S01]  /*7200*/  LDC R7, c[0x0][0x230] ;  /* 0x00008c00ff077b82 */ /* 0x000ea20000000800 */
[----:B------:R-:W-:Y:S01]  /*7210*/  ISETP.GE.U32.AND P3, PT, R3, 0x7fffffa2, PT ;  /* 0x7fffffa20300780c */ /* 0x000fe20003f66070 */
[----:B---3--:R-:W-:Y:S01]  /*7220*/  VIADD R3, R242, 0xffffffe0 ;  /* 0xffffffe0f2037836 */ /* 0x008fe20000000000 */
[----:B------:R-:W-:Y:S05]  /*7230*/  LDGSTS.E [R249+0x4004], desc[UR12][R136.64], !P0 ;  /* 0x0400400088f97fae */ /* 0x000fea000c12184c */
[----:B------:R-:W3:Y:S01]  /*7240*/  LDC R243, c[0x0][0x230] ;  /* 0x00008c00fff37b82 */ /* 0x000ee20000000800 */
[----:B------:R-:W-:Y:S01]  /*7250*/  ISETP.GE.U32.AND P0, PT, R3, 0x7fffffa1, PT ;  /* 0x7fffffa10300780c */ /* 0x000fe20003f06070 */
[----:B------:R-:W-:Y:S04]  /*7260*/  LDGSTS.E [R249+0x4008], desc[UR12][R134.64], !P6 ;  /* 0x0400800086f97fae */ /* 0x000fe8000f12184c */
[----:B------:R-:W-:Y:S01]  /*7270*/  LDGSTS.E [R249+0x400c], desc[UR12][R132.64], !P5 ;  /* 0x0400c00084f97fae */ /* 0x000fe2000e92184c */
[----:B-1----:R-:W-:Y:S01]  /*7280*/  VIADD R3, R8, 0xffffffc3 ;  /* 0xffffffc308037836 */ /* 0x002fe20000000000 */
[----:B------:R-:W1:Y:S01]  /*7290*/  LDC R6, c[0x0][0x230] ;  /* 0x00008c00ff067b82 */ /* 0x000e620000000800 */
[----:B------:R-:W-:-:S03]  /*72a0*/  LOP3.LUT R8, R0, 0x70, RZ, 0x3c, !PT ;  /* 0x0000007000087812 */ /* 0x000fc600078e3cff */
[----:B------:R-:W-:Y:S01]  /*72b0*/  ISETP.GE.U32.AND P6, PT, R3, 0x7fffff84, PT ;  /* 0x7fffff840300780c */ /* 0x000fe20003fc6070 */
[----:B----4-:R-:W-:-:S03]  /*72c0*/  VIADD R3, R5, 0xffffffc2 ;  /* 0xffffffc205037836 */ /* 0x010fc60000000000 */
[----:B------:R-:W4:Y:S01]  /*72d0*/  LDC R242, c[0x0][0x230] ;  /* 0x00008c00fff27b82 */ /* 0x000f220000000800 */
[----:B------:R-:W-:Y:S01]  /*72e0*/  IMAD.IADD R5, R183, 0x1, R8 ;  /* 0x00000001b7057824 */ /* 0x000fe200078e0208 */
[----:B------:R-:W-:Y:S01]  /*72f0*/  ISETP.GE.U32.AND P5, PT, R3, 0x7fffff83, PT ;  /* 0x7fffff830300780c */ /* 0x000fe20003fa6070 */
[----:B--2---:R-:W-:-:S03]  /*7300*/  VIADD R3, R7, 0xffffffc1 ;  /* 0xffffffc107037836 */ /* 0x004fc60000000000 */
[----:B------:R-:W-:Y:S02]  /*7310*/  LDGSTS.E [R5], desc[UR12][R128.64], !P2 ;  /* 0x0000000080057fae */ /* 0x000fe4000d12184c */
[----:B------:R-:W-:Y:S01]  /*7320*/  ISETP.GE.U32.AND P2, PT, R3, 0x7fffff82, PT ;  /* 0x7fffff820300780c */ /* 0x000fe20003f46070 */
[----:B---3--:R-:W-:Y:S01]  /*7330*/  VIADD R3, R243, 0xffffffc0 ;  /* 0xffffffc0f3037836 */ /* 0x008fe20000000000 */
[----:B------:R-:W-:Y:S01]  /*7340*/  LDGSTS.E [R5+0x4], desc[UR12][R130.64], !P4 ;  /* 0x0000400082057fae */ /* 0x000fe2000e12184c */
[----:B------:R-:W2:Y:S03]  /*7350*/  LDC R7, c[0x0][0x230] ;  /* 0x00008c00ff077b82 */ /* 0x000ea60000000800 */
[----:B------:R-:W-:Y:S01]  /*7360*/  LDGSTS.E [R5+0x8], desc[UR12][R120.64], !P3 ;  /* 0x0000800078057fae */ /* 0x000fe2000d92184c */
[----:B------:R-:W-:Y:S02]  /*7370*/  ISETP.GE.U32.AND P4, PT, R3, 0x7fffff81, PT ;  /* 0x7fffff810300780c */ /* 0x000fe40003f86070 */
[----:B------:R-:W-:Y:S01]  /*7380*/  ISETP.GE.AND P3, PT, R2, R3, PT ;  /* 0x000000030200720c */ /* 0x000fe20003f66270 */
[----:B-1----:R-:W-:Y:S01]  /*7390*/  VIADD R3, R6, 0xffffffbf ;  /* 0xffffffbf06037836 */ /* 0x002fe20000000000 */
[----:B------:R-:W-:Y:S01]  /*73a0*/  LDGSTS.E [R5+0xc], desc[UR12][R122.64], !P0 ;  /* 0x0000c0007a057fae */ /* 0x000fe2000c12184c */
[----:B------:R-:W1:Y:S03]  /*73b0*/  LDC R6, c[0x0][0x230] ;  /* 0x00008c00ff067b82 */ /* 0x000e660000000800 */
[----:B------:R-:W-:Y:S01]  /*73c0*/  ISETP.GE.U32.AND P0, PT, R3, 0x7fffff80, PT ;  /* 0x7fffff800300780c */ /* 0x000fe20003f06070 */
[----:B----4-:R-:W-:Y:S01]  /*73d0*/  VIADD R3, R242, 0xffffffbe ;  /* 0xffffffbef2037836 */ /* 0x010fe20000000000 */
[----:B------:R-:W-:Y:S03]  /*73e0*/  LDGSTS.E [R5+0x4000], desc[UR12][R112.64], !P6 ;  /* 0x0400000070057fae */ /* 0x000fe6000f12184c */
[----:B------:R-:W3:Y:S01]  /*73f0*/  LDC R242, c[0x0][0x230] ;  /* 0x00008c00fff27b82 */ /* 0x000ee20000000800 */
[----:B------:R-:W-:Y:S01]  /*7400*/  ISETP.GE.U32.AND P6, PT, R3, 0x7fffff7f, PT ;  /* 0x7fffff7f0300780c */ /* 0x000fe20003fc6070 */
[----:B------:R-:W-:Y:S04]  /*7410*/  LDGSTS.E [R5+0x4004], desc[UR12][R114.64], !P5 ;  /* 0x0400400072057fae */ /* 0x000fe8000e92184c */
[----:B------:R-:W-:Y:S02]  /*7420*/  LDGSTS.E [R5+0x4008], desc[UR12][R116.64], !P2 ;  /* 0x0400800074057fae */ /* 0x000fe4000d12184c */
[----:B------:R-:W4:Y:S02]  /*7430*/  LDC R3, c[0x0][0x230] ;  /* 0x00008c00ff037b82 */ /* 0x000f240000000800 */
[----:B------:R-:W-:Y:S06]  /*7440*/  LDGSTS.E [R5+0x400c], desc[UR12][R118.64], !P4 ;  /* 0x0400c00076057fae */ /* 0x000fec000e12184c */
[----:B------:R-:W3:Y:S01]  /*7450*/  LDC R243, c[0x0][0x230] ;  /* 0x00008c00fff37b82 */ /* 0x000ee20000000800 */
[----:B------:R-:W-:Y:S01]  /*7460*/  SEL R2, RZ, 0x4, P3 ;  /* 0x00000004ff027807 */ /* 0x000fe20001800000 */
[----:B------:R2:W-:Y:S04]  /*7470*/  STL [R1+0x280], R8 ;  /* 0x0002800801007387 */ /* 0x0005e80000100800 */
[----:B------:R-:W3:Y:S04]  /*7480*/  LDL.64 R14, [R1+0x70] ;  /* 0x00007000010e7983 */ /* 0x000ee80000100a00 */
[----:B------:R-:W3:Y:S04]  /*7490*/  LDL.64 R16, [R1+0x18] ;  /* 0x0000180001107983 */ /* 0x000ee80000100a00 */
[----:B--2---:R-:W2:Y:S01]  /*74a0*/  LDL.64 R8, [R1+0x38] ;  /* 0x0000380001087983 */ /* 0x004ea20000100a00 */
[----:B----4-:R-:W-:-:S03]  /*74b0*/  VIADD R3, R3, 0xffffffbd ;  /* 0xffffffbd03037836 */ /* 0x010fc60000000000 */
[----:B------:R-:W4:Y:S02]  /*74c0*/  LDL.64 R20, [R1+0x68] ;  /* 0x0000680001147983 */ /* 0x000f240000100a00 */
[----:B------:R-:W-:Y:S01]  /*74d0*/  ISETP.GE.U32.AND P5, PT, R3, 0x7fffff7e, PT ;  /* 0x7fffff7e0300780c */ /* 0x000fe20003fa6070 */
[----:B-1----:R-:W-:Y:S01]  /*74e0*/  VIADD R3, R6, 0xffffffbc ;  /* 0xffffffbc06037836 */ /* 0x002fe20000000000 */
[----:B------:R-:W4:Y:S04]  /*74f0*/  LDL.64 R22, [R1+0x30] ;  /* 0x0000300001167983 */ /* 0x000f280000100a00 */
[----:B------:R-:W-:Y:S01]  /*7500*/  ISETP.GE.U32.AND P2, PT, R3, 0x7fffff7d, PT ;  /* 0x7fffff7d0300780c */ /* 0x000fe20003f46070 */
[----:B------:R-:W-:Y:S01]  /*7510*/  VIADD R3, R7, 0xffffffbb ;  /* 0xffffffbb07037836 */ /* 0x000fe20000000000 */
[----:B------:R-:W4:Y:S04]  /*7520*/  LDL.64 R18, [R1+0x10] ;  /* 0x0000100001127983 */ /* 0x000f280000100a00 */
[----:B------:R-:W-:Y:S01]  /*7530*/  ISETP.GE.U32.AND P4, PT, R3, 0x7fffff7c, PT ;  /* 0x7fffff7c0300780c */ /* 0x000fe20003f86070 */
[----:B---3--:R-:W-:Y:S01]  /*7540*/  VIADD R3, R242, 0xffffffba ;  /* 0xffffffbaf2037836 */ /* 0x008fe20000000000 */
[----:B------:R-:W0:Y:S04]  /*7550*/  LDGDEPBAR ;  /* 0x00000000000079af */ /* 0x000e280000000000 */
[----:B------:R-:W-:Y:S01]  /*7560*/  ISETP.GE.U32.AND P3, PT, R3, 0x7fffff7b, PT ;  /* 0x7fffff7b0300780c */ /* 0x000fe20003f66070 */
[----:B------:R-:W-:-:S02]  /*7570*/  VIADD R3, R243, 0xffffffb9 ;  /* 0xffffffb9f3037836 */ /* 0x000fc40000000000 */
[----:B------:R-:W3:Y:S02]  /*7580*/  LDL R243, [R1+0x54] ;  /* 0x0000540001f37983 */ /* 0x000ee40000100800 */
[----:B---3--:R-:W-:-:S05]  /*7590*/  IMAD.IADD R6, R183, 0x1, R243 ;  /* 0x00000001b7067824 */ /* 0x008fca00078e02f3 */
[----:B------:R-:W-:Y:S04]  /*75a0*/  LDGSTS.E [R6+0x18000], desc[UR12][R14.64], P1 ;  /* 0x180000000e067fae */ /* 0x000fe8000892184c */
[----:B--2---:R-:W-:Y:S01]  /*75b0*/  LDGSTS.E [R6+0x18400], desc[UR12][R8.64], P1 ;  /* 0x1840000008067fae */ /* 0x004fe2000892184c */
[----:B------:R-:W-:-:S03]  /*75c0*/  LOP3.LUT R7, R243, 0x20, RZ, 0x3c, !PT ;  /* 0x00000020f3077812 */ /* 0x000fc600078e3cff */
[----:B------:R-:W-:Y:S04]  /*75d0*/  LDGSTS.E [R6+0x18800], desc[UR12][R16.64], P1 ;  /* 0x1880000010067fae */ /* 0x000fe8000892184c */
[----:B------:R-:W2:Y:S04]  /*75e0*/  LDL.64 R14, [R1+0x48] ;  /* 0x00004800010e7983 */ /* 0x000ea80000100a00 */
[----:B------:R-:W3:Y:S04]  /*75f0*/  LDL.64 R8, [R1+0x28] ;  /* 0x0000280001087983 */ /* 0x000ee80000100a00 */
[----:B------:R-:W3:Y:S04]  /*7600*/  LDL.64 R16, [R1+0x8] ;  /* 0x0000080001107983 */ /* 0x000ee80000100a00 */
[----:B------:R-:W-:Y:S04]  /*7610*/  LDGSTS.E [R6+0x18c00], desc[UR12][R250.64], P1 ;  /* 0x18c00000fa067fae */ /* 0x000fe8000892184c */
[----:B------:R-:W-:Y:S04]  /*7620*/  LDGSTS.E [R6+0x19000], desc[UR12][R108.64], P1 ;  /* 0x190000006c067fae */ /* 0x000fe8000892184c */
[----:B------:R-:W-:Y:S04]  /*7630*/  LDGSTS.E [R6+0x19400], desc[UR12][R100.64], P1 ;  /* 0x1940000064067fae */ /* 0x000fe8000892184c */
[----:B------:R-:W-:Y:S04]  /*7640*/  LDGSTS.E [R6+0x19800], desc[UR12][R106.64], P1 ;  /* 0x198000006a067fae */ /* 0x000fe8000892184c */
[----:B------:R-:W-:Y:S04]  /*7650*/  LDGSTS.E [R6+0x19c00], desc[UR12][R104.64], P1 ;  /* 0x19c0000068067fae */ /* 0x000fe8000892184c */
[----:B------:R-:W-:Y:S04]  /*7660*/  LDGSTS.E [R6+0x1a000], desc[UR12][R102.64], P1 ;  /* 0x1a00000066067fae */ /* 0x000fe8000892184c */
[----:B------:R-:W-:Y:S04]  /*7670*/  LDGSTS.E [R6+0x1a400], desc[UR12][R98.64], P1 ;  /* 0x1a40000062067fae */ /* 0x000fe8000892184c */
[----:B------:R-:W-:Y:S04]  /*7680*/  LDGSTS.E [R6+0x1a800], desc[UR12][R90.64], P1 ;  /* 0x1a8000005a067fae */ /* 0x000fe8000892184c */
[----:B------:R1:W-:Y:S04]  /*7690*/  STL [R1+0x28c], R7 ;  /* 0x00028c0701007387 */ /* 0x0003e80000100800 */
[----:B------:R-:W-:Y:S04]  /*76a0*/  LDGSTS.E [R6+0x1ac00], desc[UR12][R96.64], P1 ;  /* 0x1ac0000060067fae */ /* 0x000fe8000892184c */
[----:B------:R-:W-:Y:S01]  /*76b0*/  LDGSTS.E [R6+0x1b000], desc[UR12][R94.64], P1 ;  /* 0x1b0000005e067fae */ /* 0x000fe2000892184c */
[----:B-1----:R-:W-:-:S03]  /*76c0*/  IMAD.IADD R7, R183, 0x1, R7 ;  /* 0x00000001b7077824 */ /* 0x002fc600078e0207 */
[----:B------:R-:W-:Y:S04]  /*76d0*/  LDGSTS.E [R6+0x1b400], desc[UR12][R92.64], P1 ;  /* 0x1b4000005c067fae */ /* 0x000fe8000892184c */
[----:B------:R-:W-:Y:S04]  /*76e0*/  LDGSTS.E [R6+0x1b800], desc[UR12][R88.64], P1 ;  /* 0x1b80000058067fae */ /* 0x000fe8000892184c */
[----:B------:R-:W-:Y:S04]  /*76f0*/  LDGSTS.E [R6+0x1bc00], desc[UR12][R86.64], P1 ;  /* 0x1bc0000056067fae */ /* 0x000fe8000892184c */
[----:B----4-:R-:W-:Y:S04]  /*7700*/  LDGSTS.E [R7+0x18100], desc[UR12][R20.64], P1 ;  /* 0x1810000014077fae */ /* 0x010fe8000892184c */
[----:B------:R-:W-:Y:S04]  /*7710*/  LDGSTS.E [R7+0x18500], desc[UR12][R22.64], P1 ;  /* 0x1850000016077fae */ /* 0x000fe8000892184c */
[----:B------:R-:W-:Y:S04]  /*7720*/  LDGSTS.E [R7+0x18900], desc[UR12][R18.64], P1 ;  /* 0x1890000012077fae */ /* 0x000fe8000892184c */
[----:B------:R-:W4:Y:S04]  /*7730*/  LDL.64 R20, [R1+0x40] ;  /* 0x0000400001147983 */ /* 0x000f280000100a00 */
[----:B------:R-:W4:Y:S04]  /*7740*/  LDL.64 R22, [R1+0x20] ;  /* 0x0000200001167983 */ /* 0x000f280000100a00 */
[----:B------:R-:W4:Y:S01]  /*7750*/  LDL.64 R18, [R1] ;  /* 0x0000000001127983 */ /* 0x000f220000100a00 */
[----:B------:R-:W-:-:S03]  /*7760*/  LOP3.LUT R242, R243, 0x40, RZ, 0x3c, !PT ;  /* 0x00000040f3f27812 */ /* 0x000fc600078e3cff */
        /* <DEDUP_REMOVED lines=14> */
[----:B------:R-:W-:Y:S01]  /*7850*/  LDGSTS.E [R7+0x1bd00], desc[UR12][R62.64], P1 ;  /* 0x1bd000003e077fae */ /* 0x000fe2000892184c */
[----:B------:R-:W-:-:S03]  /*7860*/  LOP3.LUT R243, R243, 0x60, RZ, 0x3c, !PT ;  /* 0x00000060f3f37812 */ /* 0x000fc600078e3cff */
[----:B--2---:R-:W-:Y:S04]  /*7870*/  LDGSTS.E [R242+0x18200], desc[UR12][R14.64], P1 ;  /* 0x182000000ef27fae */ /* 0x004fe8000892184c */
[----:B---3--:R-:W-:Y:S04]  /*7880*/  LDGSTS.E [R242+0x18600], desc[UR12][R8.64], P1 ;  /* 0x1860000008f27fae */ /* 0x008fe8000892184c */
[----:B------:R-:W-:Y:S04]  /*7890*/  LDGSTS.E [R242+0x18a00], desc[UR12][R16.64], P1 ;  /* 0x18a0000010f27fae */ /* 0x000fe8000892184c */
[----:B------:R-:W-:Y:S04]  /*78a0*/  LDGSTS.E [R242+0x18e00], desc[UR12][R52.64], P1 ;  /* 0x18e0000034f27fae */ /* 0x000fe8000892184c */
[----:B------:R-:W-:Y:S04]  /*78b0*/  LDGSTS.E [R242+0x19200], desc[UR12][R58.64], P1 ;  /* 0x192000003af27fae */ /* 0x000fe8000892184c */
[----:B------:R-:W-:Y:S04]  /*78c0*/  LDGSTS.E [R242+0x19600], desc[UR12][R56.64], P1 ;  /* 0x1960000038f27fae */ /* 0x000fe8000892184c */
[----:B------:R-:W-:Y:S04]  /*78d0*/  LDGSTS.E [R242+0x19a00], desc[UR12][R54.64], P1 ;  /* 0x19a0000036f27fae */ /* 0x000fe8000892184c */
[----:B------:R-:W2:Y:S04]  /*78e0*/  LDL.LU.64 R14, [R1+0x2d8] ;  /* 0x0002d800010e7983 */ /* 0x000ea80000300a00 */
[----:B------:R-:W-:Y:S04]  /*78f0*/  LDGSTS.E [R242+0x19e00], desc[UR12][R50.64], P1 ;  /* 0x19e0000032f27fae */ /* 0x000fe8000892184c */
[----:B------:R-:W3:Y:S04]  /*7900*/  LDL.LU.64 R8, [R1+0x2d0] ;  /* 0x0002d00001087983 */ /* 0x000ee80000300a00 */
[----:B------:R-:W-:Y:S04]  /*7910*/  LDGSTS.E [R242+0x1a200], desc[UR12][R42.64], P1 ;  /* 0x1a2000002af27fae */ /* 0x000fe8000892184c */
[----:B------:R-:W2:Y:S04]  /*7920*/  LDL.LU.64 R16, [R1+0x2c8] ;  /* 0x0002c80001107983 */ /* 0x000ea80000300a00 */
[----:B------:R-:W-:Y:S04]  /*7930*/  LDGSTS.E [R242+0x1a600], desc[UR12][R48.64], P1 ;  /* 0x1a60000030f27fae */ /* 0x000fe8000892184c */
[----:B------:R-:W-:Y:S04]  /*7940*/  LDGSTS.E [R242+0x1aa00], desc[UR12][R46.64], P1 ;  /* 0x1aa000002ef27fae */ /* 0x000fe8000892184c */
[----:B------:R1:W-:Y:S04]  /*7950*/  STL [R1+0x27c], R243 ;  /* 0x00027cf301007387 */ /* 0x0003e80000100800 */
[----:B------:R-:W-:Y:S04]  /*7960*/  LDGSTS.E [R242+0x1ae00], desc[UR12][R44.64], P1 ;  /* 0x1ae000002cf27fae */ /* 0x000fe8000892184c */
[----:B------:R-:W-:Y:S01]  /*7970*/  LDGSTS.E [R242+0x1b200], desc[UR12][R40.64], P1 ;  /* 0x1b20000028f27fae */ /* 0x000fe2000892184c */
[----:B-1----:R-:W-:-:S03]  /*7980*/  IMAD.IADD R243, R183, 0x1, R243 ;  /* 0x00000001b7f37824 */ /* 0x002fc600078e02f3 */
[----:B------:R-:W-:Y:S01]  /*7990*/  LDGSTS.E [R242+0x1b600], desc[UR12][R34.64], P1 ;  /* 0x1b60000022f27fae */ /* 0x000fe2000892184c */
[----:B------:R-:W1:Y:S03]  /*79a0*/  LDC R183, c[0x0][0x230] ;  /* 0x00008c00ffb77b82 */ /* 0x000e660000000800 */
[----:B------:R-:W-:Y:S04]  /*79b0*/  LDGSTS.E [R242+0x1ba00], desc[UR12][R38.64], P1 ;  /* 0x1ba0000026f27fae */ /* 0x000fe8000892184c */
[----:B------:R-:W-:Y:S04]  /*79c0*/  LDGSTS.E [R242+0x1be00], desc[UR12][R36.64], P1 ;  /* 0x1be0000024f27fae */ /* 0x000fe8000892184c */
[----:B----4-:R-:W-:Y:S04]  /*79d0*/  LDGSTS.E [R243+0x18300], desc[UR12][R20.64], P1 ;  /* 0x1830000014f37fae */ /* 0x010fe8000892184c */
[----:B------:R-:W-:Y:S04]  /*79e0*/  LDGSTS.E [R243+0x18700], desc[UR12][R22.64], P1 ;  /* 0x1870000016f37fae */ /* 0x000fe8000892184c */
[----:B------:R-:W-:Y:S04]  /*79f0*/  LDGSTS.E [R243+0x18b00], desc[UR12][R18.64], P1 ;  /* 0x18b0000012f37fae */ /* 0x000fe8000892184c */
[----:B------:R-:W4:Y:S04]  /*7a00*/  LDL.LU.64 R20, [R1+0x2c0] ;  /* 0x0002c00001147983 */ /* 0x000f280000300a00 */
[----:B------:R-:W3:Y:S04]  /*7a10*/  LDL.LU.64 R22, [R1+0x2b8] ;  /* 0x0002b80001167983 */ /* 0x000ee80000300a00 */
[----:B------:R-:W2:Y:S04]  /*7a20*/  LDL.LU.64 R18, [R1+0x2b0] ;  /* 0x0002b00001127983 */ /* 0x000ea80000300a00 */
[----:B------:R-:W-:Y:S04]  /*7a30*/  LDGSTS.E [R243+0x18f00], desc[UR12][R32.64], P1 ;  /* 0x18f0000020f37fae */ /* 0x000fe8000892184c */
[----:B------:R-:W-:Y:S04]  /*7a40*/  LDGSTS.E [R243+0x19300], desc[UR12][R30.64], P1 ;  /* 0x193000001ef37fae */ /* 0x000fe8000892184c */
[----:B------:R-:W-:Y:S04]  /*7a50*/  LDGSTS.E [R243+0x19700], desc[UR12][R28.64], P1 ;  /* 0x197000001cf37fae */ /* 0x000fe8000892184c */
[----:B------:R-:W-:Y:S04]  /*7a60*/  LDGSTS.E [R243+0x19b00], desc[UR12][R26.64], P1 ;  /* 0x19b000001af37fae */ /* 0x000fe8000892184c */
[----:B--2---:R-:W-:Y:S04]  /*7a70*/  LDGSTS.E [R243+0x19f00], desc[UR12][R18.64], P1 ;  /* 0x19f0000012f37fae */ /* 0x004fe8000892184c */
[----:B------:R-:W-:Y:S04]  /*7a80*/  LDGSTS.E [R243+0x1a300], desc[UR12][R24.64], P1 ;  /* 0x1a30000018f37fae */ /* 0x000fe8000892184c */
[----:B---3--:R-:W-:Y:S04]  /*7a90*/  LDGSTS.E [R243+0x1a700], desc[UR12][R22.64], P1 ;  /* 0x1a70000016f37fae */ /* 0x008fe8000892184c */
[----:B----4-:R-:W-:Y:S04]  /*7aa0*/  LDGSTS.E [R243+0x1ab00], desc[UR12][R20.64], P1 ;  /* 0x1ab0000014f37fae */ /* 0x010fe8000892184c */
[----:B------:R-:W-:Y:S04]  /*7ab0*/  LDGSTS.E [R243+0x1af00], desc[UR12][R16.64], P1 ;  /* 0x1af0000010f37fae */ /* 0x000fe8000892184c */
[----:B------:R-:W-:Y:S04]  /*7ac0*/  LDGSTS.E [R243+0x1b300], desc[UR12][R8.64], P1 ;  /* 0x1b30000008f37fae */ /* 0x000fe8000892184c */
[----:B------:R-:W-:Y:S04]  /*7ad0*/  LDGSTS.E [R243+0x1b700], desc[UR12][R14.64], P1 ;  /* 0x1b7000000ef37fae */ /* 0x000fe8000892184c */
[----:B------:R-:W-:Y:S04]  /*7ae0*/  LDGSTS.E [R243+0x1bb00], desc[UR12][R12.64], P1 ;  /* 0x1bb000000cf37fae */ /* 0x000fe8000892184c */
[----:B------:R-:W-:Y:S04]  /*7af0*/  LDGSTS.E [R243+0x1bf00], desc[UR12][R10.64], P1 ;  /* 0x1bf000000af37fae */ /* 0x000fe8000892184c */
[----:B------:R-:W0:Y:S01]  /*7b00*/  LDGDEPBAR ;  /* 0x00000000000079af */ /* 0x000e220000000000 */
[----:B------:R-:W-:Y:S01]  /*7b10*/  BAR.SYNC.DEFER_BLOCKING 0x0 ;  /* 0x0000000000007b1d */ /* 0x000fe20000010000 */
[----:B------:R-:W-:Y:S01]  /*7b20*/  ISETP.GE.U32.AND P1, PT, R3, 0x7fffff7a, PT ;  /* 0x7fffff7a0300780c */ /* 0x000fe20003f26070 */
[----:B------:R-:W-:-:S04]  /*7b30*/  IMAD.SHL.U32 R3, R182, 0x40, RZ ;  /* 0x00000040b6037824 */ /* 0x000fc800078e00ff */
[----:B------:R-:W-:-:S05]  /*7b40*/  IMAD.WIDE R126, R3, 0x4, R126 ;  /* 0x00000004037e7825 */ /* 0x000fca00078e027e */
[----:B------:R-:W-:Y:S01]  /*7b50*/  @!PT LDS RZ, [RZ] ;  /* 0x00000000fffff984 */ /* 0x000fe20000000800 */
[----:B------:R-:W-:Y:S01]  /*7b60*/  @!PT LDS RZ, [RZ] ;  /* 0x00000000fffff984 */ /* 0x000fe20000000800 */
[----:B------:R-:W-:Y:S01]  /*7b70*/  @!PT LDS RZ, [RZ] ;  /* 0x00000000fffff984 */ /* 0x000fe20000000800 */
[----:B------:R1:W-:Y:S02]  /*7b80*/  LDGSTS.E [R4+0x8000], desc[UR12][R126.64], !P0 ;  /* 0x080000007e047fae */ /* 0x0003e4000c12184c */
[----:B-1----:R-:W-:Y:S02]  /*7b90*/  VIADD R126, R183, 0xffffffb8 ;  /* 0xffffffb8b77e7836 */ /* 0x002fe40000000000 */
[----:B------:R-:W-:Y:S01]  /*7ba0*/  IMAD.WIDE R124, R3, 0x4, R124 ;  /* 0x00000004037c7825 */ /* 0x000fe200078e027c */
[----:B------:R-:W2:Y:S02]  /*7bb0*/  LDL.LU R183, [R1+0x2ac] ;  /* 0x0002ac0001b77983 */ /* 0x000ea40000300800 */
[----:B------:R-:W-:Y:S02]  /*7bc0*/  ISETP.GE.U32.AND P0, PT, R126, 0x7fffff79, PT ;  /* 0x7fffff797e00780c */ /* 0x000fe40003f06070 */
[----:B------:R-:W1:Y:S01]  /*7bd0*/  LDC R126, c[0x0][0x230] ;  /* 0x00008c00ff7e7b82 */ /* 0x000e620000000800 */
[----:B------:R1:W-:Y:S02]  /*7be0*/  LDGSTS.E [R4+0x8004], desc[UR12][R124.64], !P6 ;  /* 0x080040007c047fae */ /* 0x0003e4000f12184c */
[----:B-1----:R-:W-:-:S05]  /*7bf0*/  VIADD R124, R126, 0xffffffb7 ;  /* 0xffffffb77e7c7836 */ /* 0x002fca0000000000 */
[----:B------:R-:W-:Y:S02]  /*7c00*/  ISETP.GE.U32.AND P6, PT, R124, 0x7fffff78, PT ;  /* 0x7fffff787c00780c */ /* 0x000fe40003fc6070 */
[----:B------:R-:W1:Y:S01]  /*7c10*/  LDC R124, c[0x0][0x230] ;  /* 0x00008c00ff7c7b82 */ /* 0x000e620000000800 */
[----:B------:R-:W-:-:S05]  /*7c20*/  IMAD.WIDE R240, R3, 0x4, R240 ;  /* 0x0000000403f07825 */ /* 0x000fca00078e02f0 */
[----:B------:R-:W-:Y:S01]  /*7c30*/  LDGSTS.E [R4+0x8008], desc[UR12][R240.64], !P5 ;  /* 0x08008000f0047fae */ /* 0x000fe2000e92184c */
[----:B------:R-:W-:-:S05]  /*7c40*/  IMAD.WIDE R238, R3, 0x4, R238 ;  /* 0x0000000403ee7825 */ /* 0x000fca00078e02ee */
[----:B------:R3:W-:Y:S01]  /*7c50*/  LDGSTS.E [R4+0x800c], desc[UR12][R238.64], !P2 ;  /* 0x0800c000ee047fae */ /* 0x0007e2000d12184c */
[----:B------:R-:W-:-:S04]  /*7c60*/  IMAD.WIDE R236, R3, 0x4, R236 ;  /* 0x0000000403ec7825 */ /* 0x000fc800078e02ec */
[----:B------:R-:W-:Y:S01]  /*7c70*/  IMAD.WIDE R234, R3, 0x4, R234 ;  /* 0x0000000403ea7825 */ /* 0x000fe200078e02ea */
[----:B------:R-:W4:Y:S03]  /*7c80*/  LDL R240, [R1+0x274] ;  /* 0x0002740001f07983 */ /* 0x000f260000100800 */
[----:B-1----:R-:W-:-:S05]  /*7c90*/  VIADD R124, R124, 0xffffffb6 ;  /* 0xffffffb67c7c7836 */ /* 0x002fca0000000000 */
[----:B------:R-:W-:Y:S02]  /*7ca0*/  ISETP.GE.U32.AND P5, PT, R124, 0x7fffff77, PT ;  /* 0x7fffff777c00780c */ /* 0x000fe40003fa6070 */
[----:B------:R-:W1:Y:S02]  /*7cb0*/  LDC R124, c[0x0][0x230] ;  /* 0x00008c00ff7c7b82 */ /* 0x000e640000000800 */
[----:B-1----:R-:W-:-:S05]  /*7cc0*/  VIADD R124, R124, 0xffffff9f ;  /* 0xffffff9f7c7c7836 */ /* 0x002fca0000000000 */
[----:B------:R-:W-:Y:S02]  /*7cd0*/  ISETP.GE.U32.AND P2, PT, R124, 0x7fffff60, PT ;  /* 0x7fffff607c00780c */ /* 0x000fe40003f46070 */
[----:B------:R-:W1:Y:S11]  /*7ce0*/  LDC R124, c[0x0][0x230] ;  /* 0x00008c00ff7c7b82 */ /* 0x000e760000000800 */
[----:B------:R-:W-:Y:S01]  /*7cf0*/  LDGSTS.E [R4+0xc000], desc[UR12][R236.64], !P2 ;  /* 0x0c000000ec047fae */ /* 0x000fe2000d12184c */
[----:B-1----:R-:W-:-:S05]  /*7d00*/  VIADD R124, R124, 0xffffff9e ;  /* 0xffffff9e7c7c7836 */ /* 0x002fca0000000000 */
[----:B------:R-:W-:Y:S02]  /*7d10*/  ISETP.GE.U32.AND P2, PT, R124, 0x7fffff5f, PT ;  /* 0x7fffff5f7c00780c */ /* 0x000fe40003f46070 */
[----:B------:R-:W1:Y:S11]  /*7d20*/  LDC R124, c[0x0][0x230] ;  /* 0x00008c00ff7c7b82 */ /* 0x000e760000000800 */
[----:B------:R-:W-:Y:S01]  /*7d30*/  LDGSTS.E [R4+0xc004], desc[UR12][R234.64], !P2 ;  /* 0x0c004000ea047fae */ /* 0x000fe2000d12184c */
[----:B-1----:R-:W-:-:S05]  /*7d40*/  VIADD R124, R124, 0xffffff9d ;  /* 0xffffff9d7c7c7836 */ /* 0x002fca0000000000 */
[----:B------:R-:W-:Y:S02]  /*7d50*/  ISETP.GE.U32.AND P2, PT, R124, 0x7fffff5e, PT ;  /* 0x7fffff5e7c00780c */ /* 0x000fe40003f46070 */
[----:B------:R-:W1:Y:S01]  /*7d60*/  LDC R124, c[0x0][0x230] ;  /* 0x00008c00ff7c7b82 */ /* 0x000e620000000800 */
[----:B------:R-:W-:-:S10]  /*7d70*/  IMAD.WIDE R232, R3, 0x4, R232 ;  /* 0x0000000403e87825 */ /* 0x000fd400078e02e8 */
[----:B------:R-:W-:Y:S01]  /*7d80*/  LDGSTS.E [R4+0xc008], desc[UR12][R232.64], !P2 ;  /* 0x0c008000e8047fae */ /* 0x000fe2000d12184c */
[----:B------:R-:W-:-:S04]  /*7d90*/  IMAD.WIDE R230, R3, 0x4, R230 ;  /* 0x0000000403e67825 */ /* 0x000fc800078e02e6 */
        /* <DEDUP_REMOVED lines=37> */
[C---:B------:R-:W-:Y:S01]  /*7ff0*/  IMAD.WIDE R152, R3.reuse, 0x4, R152 ;  /* 0x0000000403987825 */ /* 0x040fe200078e0298 */
[----:B---3--:R-:W3:Y:S03]  /*8000*/  S2R R239, SR_CgaCtaId ;  /* 0x0000000000ef7919 */ /* 0x008ee60000008800 */
[----:B-1----:R-:W-:Y:S01]  /*8010*/  VIADD R124, R124, 0xffffff9c ;  /* 0xffffff9c7c7c7836 */ /* 0x002fe20000000000 */
[----:B------:R-:W2:Y:S04]  /*8020*/  LDL.LU R233, [R1+0x50] ;  /* 0x0000500001e97983 */ /* 0x000ea80000300800 */
[----:B------:R-:W-:Y:S01]  /*8030*/  ISETP.GE.U32.AND P2, PT, R124, 0x7fffff5d, PT ;  /* 0x7fffff5d7c00780c */ /* 0x000fe20003f46070 */
[----:B------:R-:W-:Y:S01]  /*8040*/  IMAD.WIDE R150, R3, 0x4, R150 ;  /* 0x0000000403967825 */ /* 0x000fe200078e0296 */
[----:B------:R-:W1:Y:S01]  /*8050*/  LDC R124, c[0x0][0x230] ;  /* 0x00008c00ff7c7b82 */ /* 0x000e620000000800 */
[----:B------:R-:W4:Y:S01]  /*8060*/  LDL.LU.64 R234, [R1+0x70] ;  /* 0x0000700001ea7983 */ /* 0x000f220000300a00 */
[----:B------:R-:W-:-:S03]  /*8070*/  MOV R241, 0x400 ;  /* 0x0000040000f17802 */ /* 0x000fc60000000f00 */
[----:B------:R-:W4:Y:S06]  /*8080*/  LDL.LU.64 R236, [R1+0x38] ;  /* 0x0000380001ec7983 */ /* 0x000f2c0000300a00 */
[----:B------:R1:W-:Y:S04]  /*8090*/  LDGSTS.E [R4+0xc00c], desc[UR12][R230.64], !P2 ;  /* 0x0c00c000e6047fae */ /* 0x0003e8000d12184c */
[----:B------:R-:W-:Y:S04]  /*80a0*/  LDGSTS.E [R244+0x8000], desc[UR12][R228.64], !P4 ;  /* 0x08000000e4f47fae */ /* 0x000fe8000e12184c */
[----:B------:R-:W-:Y:S04]  /*80b0*/  LDGSTS.E [R244+0x8004], desc[UR12][R226.64], !P3 ;  /* 0x08004000e2f47fae */ /* 0x000fe8000d92184c */
[----:B------:R-:W-:Y:S01]  /*80c0*/  LDGSTS.E [R244+0x8008], desc[UR12][R224.64], !P1 ;  /* 0x08008000e0f47fae */ /* 0x000fe2000c92184c */
[----:B-1----:R-:W-:-:S03]  /*80d0*/  VIADD R4, R124, 0xffffffb5 ;  /* 0xffffffb57c047836 */ /* 0x002fc60000000000 */
[----:B------:R-:W-:Y:S02]  /*80e0*/  LDGSTS.E [R244+0x800c], desc[UR12][R222.64], !P0 ;  /* 0x0800c000def47fae */ /* 0x000fe4000c12184c */
[----:B------:R-:W-:Y:S02]  /*80f0*/  ISETP.GE.U32.AND P2, PT, R4, 0x7fffff76, PT ;  /* 0x7fffff760400780c */ /* 0x000fe40003f46070 */
[----:B------:R-:W1:Y:S02]  /*8100*/  LDC R4, c[0x0][0x230] ;  /* 0x00008c00ff047b82 */ /* 0x000e640000000800 */
[----:B-1----:R-:W-:-:S05]  /*8110*/  VIADD R4, R4, 0xffffffb4 ;  /* 0xffffffb404047836 */ /* 0x002fca0000000000 */
        /* <DEDUP_REMOVED lines=23> */
[----:B------:R-:W-:Y:S04]  /*8290*/  LDGSTS.E [R244+0xc00c], desc[UR12][R214.64], !P0 ;  /* 0x0c00c000d6f47fae */ /* 0x000fe8000c12184c */
        /* <DEDUP_REMOVED lines=63> */
[----:B------:R2:W-:Y:S04]  /*8690*/  LDGSTS.E [R246+0xc00c], desc[UR12][R180.64], !P6 ;  /* 0x0c00c000b4f67fae */ /* 0x0005e8000f12184c */
[----:B------:R-:W-:Y:S04]  /*86a0*/  LDGSTS.E [R247+0x8000], desc[UR12][R178.64], !P5 ;  /* 0x08000000b2f77fae */ /* 0x000fe8000e92184c */
[----:B------:R-:W-:Y:S04]  /*86b0*/  LDGSTS.E [R247+0x8004], desc[UR12][R176.64], !P2 ;  /* 0x08004000b0f77fae */ /* 0x000fe8000d12184c */
[----:B------:R-:W-:Y:S01]  /*86c0*/  LDGSTS.E [R247+0x8008], desc[UR12][R174.64], !P4 ;  /* 0x08008000aef77fae */ /* 0x000fe2000e12184c */
[----:B-1----:R-:W-:Y:S01]  /*86d0*/  VIADD R4, R4, 0xffffffa9 ;  /* 0xffffffa904047836 */ /* 0x002fe20000000000 */
[C---:B---3--:R-:W-:Y:S01]  /*86e0*/  LEA R241, R239.reuse, R241, 0x18 ;  /* 0x000000f1eff17211 */ /* 0x048fe200078ec0ff */
[----:B------:R-:W-:Y:S01]  /*86f0*/  IMAD.SHL.U32 R125, R239, 0x80, RZ ;  /* 0x00000080ef7d7824 */ /* 0x000fe200078e00ff */
[----:B------:R-:W-:Y:S01]  /*8700*/  LDGSTS.E [R247+0x800c], desc[UR12][R172.64], !P3 ;  /* 0x0800c000acf77fae */ /* 0x000fe2000d92184c */
[----:B------:R-:W-:Y:S01]  /*8710*/  IMAD.WIDE R148, R3, 0x4, R148 ;  /* 0x0000000403947825 */ /* 0x000fe200078e0294 */
[----:B------:R-:W-:Y:S01]  /*8720*/  ISETP.GE.U32.AND P6, PT, R4, 0x7fffff6a, PT ;  /* 0x7fffff6a0400780c */ /* 0x000fe20003fc6070 */
[----:B--2---:R-:W1:Y:S01]  /*8730*/  LDC R180, c[0x0][0x230] ;  /* 0x00008c00ffb47b82 */ /* 0x004e620000000800 */
[----:B------:R-:W2:Y:S07]  /*8740*/  LDL.LU.64 R238, [R1+0x18] ;  /* 0x0000180001ee7983 */ /* 0x000eae0000300a00 */
[----:B------:R-:W3:Y:S02]  /*8750*/  LDC R4, c[0x0][0x230] ;  /* 0x00008c00ff047b82 */ /* 0x000ee40000000800 */
[----:B---3--:R-:W-:-:S05]  /*8760*/  VIADD R4, R4, 0xffffffa8 ;  /* 0xffffffa804047836 */ /* 0x008fca0000000000 */
[----:B------:R-:W-:Y:S02]  /*8770*/  ISETP.GE.U32.AND P5, PT, R4, 0x7fffff69, PT ;  /* 0x7fffff690400780c */ /* 0x000fe40003fa6070 */
        /* <DEDUP_REMOVED lines=9> */
[----:B------:R-:W3:Y:S11]  /*8810*/  LDC R4, c[0x0][0x230] ;  /* 0x00008c00ff047b82 */ /* 0x000ef60000000800 */
[----:B------:R-:W-:Y:S01]  /*8820*/  LDGSTS.E [R247+0xc000], desc[UR12][R170.64], !P3 ;  /* 0x0c000000aaf77fae */ /* 0x000fe2000d92184c */
        /* <DEDUP_REMOVED lines=11> */
[----:B------:R-:W-:Y:S04]  /*88e0*/  LDGSTS.E [R247+0xc00c], desc[UR12][R164.64], !P3 ;  /* 0x0c00c000a4f77fae */ /* 0x000fe8000d92184c */
[----:B------:R-:W-:Y:S04]  /*88f0*/  LDGSTS.E [R248+0x8000], desc[UR12][R162.64], !P1 ;  /* 0x08000000a2f87fae */ /* 0x000fe8000c92184c */
[----:B------:R-:W-:Y:S04]  /*8900*/  LDGSTS.E [R248+0x8004], desc[UR12][R160.64], !P0 ;  /* 0x08004000a0f87fae */ /* 0x000fe8000c12184c */
[----:B------:R-:W-:Y:S01]  /*8910*/  LDGSTS.E [R248+0x8008], desc[UR12][R158.64], !P6 ;  /* 0x080080009ef87fae */ /* 0x000fe2000f12184c */
[----:B---3--:R-:W-:-:S03]  /*8920*/  VIADD R4, R4, 0xffffffa5 ;  /* 0xffffffa504047836 */ /* 0x008fc60000000000 */
[----:B------:R-:W-:Y:S02]  /*8930*/  LDGSTS.E [R248+0x800c], desc[UR12][R156.64], !P5 ;  /* 0x0800c0009cf87fae */ /* 0x000fe4000e92184c */
        /* <DEDUP_REMOVED lines=18> */
[----:B------:R4:W-:Y:S01]  /*8a60*/  LDGSTS.E [R248+0xc004], desc[UR12][R152.64], !P5 ;  /* 0x0c00400098f87fae */ /* 0x0009e2000e92184c */
        /* <DEDUP_REMOVED lines=10> */
[----:B------:R-:W3:Y:S01]  /*8b10*/  LDC R4, c[0x0][0x230] ;  /* 0x00008c00ff047b82 */ /* 0x000ee20000000800 */
[----:B------:R-:W-:-:S05]  /*8b20*/  IMAD.WIDE R146, R3, 0x4, R146 ;  /* 0x0000000403927825 */ /* 0x000fca00078e0292 */
        /* <DEDUP_REMOVED lines=29> */
[----:B------:R-:W-:Y:S01]  /*8d00*/  IMAD.WIDE R134, R3, 0x4, R134 ;  /* 0x0000000403867825 */ /* 0x000fe200078e0286 */
[----:B----4-:R-:W4:Y:S04]  /*8d10*/  S2R R152, SR_TID.X ;  /* 0x0000000000987919 */ /* 0x010f280000002100 */
[----:B------:R-:W-:Y:S01]  /*8d20*/  LDGSTS.E [R249+0xc008], desc[UR12][R134.64], !P1 ;  /* 0x0c00800086f97fae */ /* 0x000fe2000c92184c */
[----:B---3--:R-:W-:-:S05]  /*8d30*/  VIADD R4, R4, 0xffffff82 ;  /* 0xffffff8204047836 */ /* 0x008fca0000000000 */
[----:B------:R-:W-:Y:S02]  /*8d40*/  ISETP.GE.U32.AND P1, PT, R4, 0x7fffff43, PT ;  /* 0x7fffff430400780c */ /* 0x000fe40003f26070 */
[----:B------:R-:W3:Y:S01]  /*8d50*/  LDC R4, c[0x0][0x230] ;  /* 0x00008c00ff047b82 */ /* 0x000ee20000000800 */
[----:B------:R-:W-:-:S05]  /*8d60*/  IMAD.WIDE R132, R3, 0x4, R132 ;  /* 0x0000000403847825 */ /* 0x000fca00078e0284 */
[----:B------:R-:W-:Y:S01]  /*8d70*/  LDGSTS.E [R249+0xc00c], desc[UR12][R132.64], !P4 ;  /* 0x0c00c00084f97fae */ /* 0x000fe2000e12184c */
[----:B----4-:R-:W-:-:S05]  /*8d80*/  IMAD.SHL.U32 R124, R152, 0x40, RZ ;  /* 0x00000040987c7824 */ /* 0x010fca00078e00ff */
[----:B------:R-:W-:Y:S01]  /*8d90*/  LOP3.LUT R124, R124, 0x400, RZ, 0xc0, !PT ;  /* 0x000004007c7c7812 */ /* 0x000fe200078ec0ff */
[----:B---3--:R-:W-:-:S05]  /*8da0*/  VIADD R4, R4, 0xffffff81 ;  /* 0xffffff8104047836 */ /* 0x008fca0000000000 */
[----:B------:R-:W-:Y:S01]  /*8db0*/  ISETP.GE.U32.AND P4, PT, R4, 0x7fffff42, PT ;  /* 0x7fffff420400780c */ /* 0x000fe20003f86070 */
[----:B------:R-:W-:-:S05]  /*8dc0*/  IMAD.SHL.U32 R4, R152, 0x10, RZ ;  /* 0x0000001098047824 */ /* 0x000fca00078e00ff */
[----:B------:R-:W-:-:S04]  /*8dd0*/  LOP3.LUT R4, R4, 0xf0, RZ, 0xc0, !PT ;  /* 0x000000f004047812 */ /* 0x000fc800078ec0ff */
[----:B------:R-:W-:Y:S02]  /*8de0*/  IADD3 R124, R124, R241, R4 ;  /* 0x000000f17c7c7210 */ /* 0x000fe40007ffe004 */
[----:B------:R-:W-:Y:S01]  /*8df0*/  LOP3.LUT R4, R233, 0x80, R125, 0xf8, !PT ;  /* 0x00000080e9047812 */ /* 0x000fe200078ef87d */
[----:B------:R-:W-:Y:S02]  /*8e00*/  IMAD.SHL.U32 R125, R152, 0x8, RZ ;  /* 0x00000008987d7824 */ /* 0x000fe400078e00ff */
[----:B------:R-:W-:-:S04]  /*8e10*/  IMAD.WIDE R128, R3, 0x4, R128 ;  /* 0x0000000403807825 */ /* 0x000fc800078e0280 */
[----:B------:R-:W-:Y:S01]  /*8e20*/  IMAD.WIDE R130, R3, 0x4, R130 ;  /* 0x0000000403827825 */ /* 0x000fe200078e0282 */
[----:B------:R-:W-:Y:S01]  /*8e30*/  LOP3.LUT R125, R125, 0x300, RZ, 0xc0, !PT ;  /* 0x000003007d7d7812 */ /* 0x000fe200078ec0ff */
[----:B------:R-:W-:Y:S02]  /*8e40*/  LDGSTS.E [R5+0x8000], desc[UR12][R128.64], !P0 ;  /* 0x0800000080057fae */ /* 0x000fe4000c12184c */
[C---:B------:R-:W-:Y:S02]  /*8e50*/  IMAD.WIDE R120, R3.reuse, 0x4, R120 ;  /* 0x0000000403787825 */ /* 0x040fe400078e0278 */
[----:B------:R-:W-:Y:S02]  /*8e60*/  LDGSTS.E [R5+0x8004], desc[UR12][R130.64], !P6 ;  /* 0x0800400082057fae */ /* 0x000fe4000f12184c */
[C---:B------:R-:W-:Y:S01]  /*8e70*/  IMAD.WIDE R122, R3.reuse, 0x4, R122 ;  /* 0x00000004037a7825 */ /* 0x040fe200078e027a */
[----:B------:R-:W-:Y:S01]  /*8e80*/  ISETP.GT.AND P6, PT, R252, 0x7f, PT ;  /* 0x0000007ffc00780c */ /* 0x000fe20003fc4270 */
[----:B------:R-:W-:Y:S02]  /*8e90*/  LDGSTS.E [R5+0x8008], desc[UR12][R120.64], !P5 ;  /* 0x0800800078057fae */ /* 0x000fe4000e92184c */
[C---:B------:R-:W-:Y:S01]  /*8ea0*/  IMAD.WIDE R112, R3.reuse, 0x4, R112 ;  /* 0x0000000403707825 */ /* 0x040fe200078e0270 */
[----:B------:R-:W-:Y:S01]  /*8eb0*/  ISETP.GE.AND P0, PT, R240, R110, PT ;  /* 0x0000006ef000720c */ /* 0x000fe20003f06270 */
[----:B------:R-:W-:Y:S02]  /*8ec0*/  LDGSTS.E [R5+0x800c], desc[UR12][R122.64], !P2 ;  /* 0x0800c0007a057fae */ /* 0x000fe4000d12184c */
[----:B------:R-:W-:Y:S01]  /*8ed0*/  IMAD.WIDE R114, R3, 0x4, R114 ;  /* 0x0000000403727825 */ /* 0x000fe200078e0272 */
[----:B------:R-:W-:Y:S01]  /*8ee0*/  SEL R110, R2, RZ, P6 ;  /* 0x000000ff026e7207 */ /* 0x000fe20003000000 */
[----:B------:R3:W-:Y:S02]  /*8ef0*/  LDGSTS.E [R5+0xc000], desc[UR12][R112.64], !P3 ;  /* 0x0c00000070057fae */ /* 0x0007e4000d92184c */
[----:B------:R-:W-:-:S02]  /*8f00*/  IMAD.IADD R153, R125, 0x1, R124 ;  /* 0x000000017d997824 */ /* 0x000fc400078e027c */
[----:B------:R-:W-:Y:S01]  /*8f10*/  IMAD.SHL.U32 R183, R183, 0x40, RZ ;  /* 0x00000040b7b77824 */ /* 0x000fe200078e00ff */
[----:B------:R-:W5:Y:S04]  /*8f20*/  LDL.LU R2, [R1+0x2a8] ;  /* 0x0002a80001027983 */ /* 0x000f680000300800 */
[----:B------:R4:W-:Y:S04]  /*8f30*/  LDGSTS.E [R5+0xc004], desc[UR12][R114.64], !P1 ;  /* 0x0c00400072057fae */ /* 0x0009e8000c92184c */
[----:B------:R1:W-:Y:S01]  /*8f40*/  STL [R1+0x60], R153 ;  /* 0x0000609901007387 */ /* 0x0003e20000100800 */
[----:B------:R-:W-:Y:S01]  /*8f50*/  ISETP.LT.AND P2, PT, R4, R111, !P0 ;  /* 0x0000006f0400720c */ /* 0x000fe20004741270 */
[----:B---3--:R-:W-:-:S04]  /*8f60*/  IMAD.WIDE R112, R183, 0x4, R236 ;  /* 0x00000004b7707825 */ /* 0x008fc800078e02ec */
[C---:B----4-:R-:W-:Y:S02]  /*8f70*/  IMAD.WIDE R114, R183.reuse, 0x4, R234 ;  /* 0x00000004b7727825 */ /* 0x050fe400078e02ea */
[----:B------:R-:W3:Y:S01]  /*8f80*/  LDL.LU.64 R234, [R1+0x68] ;  /* 0x0000680001ea7983 */ /* 0x000ee20000300a00 */
[----:B------:R-:W-:Y:S01]  /*8f90*/  ISETP.NE.U32.AND P6, PT, R110, RZ, PT ;  /* 0x000000ff6e00720c */ /* 0x000fe20003fc5070 */
[----:B--2---:R-:W-:Y:S02]  /*8fa0*/  IMAD.WIDE R110, R183, 0x4, R238 ;  /* 0x00000004b76e7825 */ /* 0x004fe400078e02ee */
[----:B------:R-:W2:Y:S04]  /*8fb0*/  LDL.LU.64 R236, [R1+0x30] ;  /* 0x0000300001ec7983 */ /* 0x000ea80000300a00 */
[----:B------:R-:W4:Y:S01]  /*8fc0*/  LDL.LU.64 R238, [R1+0x10] ;  /* 0x0000100001ee7983 */ /* 0x000f220000300a00 */
[----:B-1----:R-:W-:-:S05]  /*8fd0*/  VIADD R180, R180, 0xffffff80 ;  /* 0xffffff80b4b47836 */ /* 0x002fca0000000000 */
[----:B------:R-:W-:Y:S01]  /*8fe0*/  ISETP.GE.U32.AND P5, PT, R180, 0x7fffff41, PT ;  /* 0x7fffff41b400780c */ /* 0x000fe20003fa6070 */
[----:B------:R-:W-:-:S04]  /*8ff0*/  IMAD.WIDE R116, R3, 0x4, R116 ;  /* 0x0000000403747825 */ /* 0x000fc800078e0274 */
[----:B------:R-:W-:Y:S01]  /*9000*/  IMAD.WIDE R118, R3, 0x4, R118 ;  /* 0x0000000403767825 */ /* 0x000fe200078e0276 */
[----:B------:R-:W-:Y:S03]  /*9010*/  LDGSTS.E [R5+0xc008], desc[UR12][R116.64], !P4 ;  /* 0x0c00800074057fae */ /* 0x000fe6000e12184c */
[----:B------:R-:W-:-:S04]  /*9020*/  IMAD.WIDE R250, R183, 0x4, R250 ;  /* 0x00000004b7fa7825 */ /* 0x000fc800078e02fa */
[----:B------:R-:W-:Y:S01]  /*9030*/  LDGSTS.E [R5+0xc00c], desc[UR12][R118.64], !P5 ;  /* 0x0c00c00076057fae */ /* 0x000fe2000e92184c */
[----:B------:R-:W-:-:S03]  /*9040*/  IMAD.WIDE R108, R183, 0x4, R108 ;  /* 0x00000004b76c7825 */ /* 0x000fc600078e026c */
[----:B------:R-:W0:Y:S01]  /*9050*/  LDGDEPBAR ;  /* 0x00000000000079af */ /* 0x000e220000000000 */
[----:B------:R-:W-:-:S03]  /*9060*/  IMAD.WIDE R100, R183, 0x4, R100 ;  /* 0x00000004b7647825 */ /* 0x000fc600078e0264 */
[----:B------:R-:W-:Y:S01]  /*9070*/  LDGSTS.E [R6+0x20000], desc[UR12][R114.64], P6 ;  /* 0x2000000072067fae */ /* 0x000fe2000b12184c */
        /* <DEDUP_REMOVED lines=15> */
[----:B------:R-:W-:Y:S04]  /*9170*/  LDGSTS.E [R6+0x22000], desc[UR12][R102.64], P6 ;  /* 0x2200000066067fae */ /* 0x000fe8000b12184c */
[----:B------:R-:W-:Y:S04]  /*9180*/  LDGSTS.E [R6+0x22400], desc[UR12][R98.64], P6 ;  /* 0x2240000062067fae */ /* 0x000fe8000b12184c */
[----:B------:R3:W-:Y:S04]  /*9190*/  LDGSTS.E [R6+0x22800], desc[UR12][R90.64], P6 ;  /* 0x228000005a067fae */ /* 0x0007e8000b12184c */
[----:B------:R-:W-:Y:S04]  /*91a0*/  LDGSTS.E [R6+0x22c00], desc[UR12][R96.64], P6 ;  /* 0x22c0000060067fae */ /* 0x000fe8000b12184c */
[----:B------:R-:W-:Y:S04]  /*91b0*/  LDGSTS.E [R6+0x23000], desc[UR12][R94.64], P6 ;  /* 0x230000005e067fae */ /* 0x000fe8000b12184c */
[----:B------:R2:W-:Y:S01]  /*91c0*/  LDGSTS.E [R6+0x23400], desc[UR12][R92.64], P6 ;  /* 0x234000005c067fae */ /* 0x0005e2000b12184c */
[----:B---3--:R-:W-:-:S03]  /*91d0*/  IMAD.WIDE R90, R183, 0x4, R234 ;  /* 0x00000004b75a7825 */ /* 0x008fc600078e02ea */
[----:B------:R-:W3:Y:S01]  /*91e0*/  LDL.LU.64 R234, [R1+0x48] ;  /* 0x0000480001ea7983 */ /* 0x000ee20000300a00 */
[----:B--2---:R-:W-:-:S03]  /*91f0*/  IMAD.WIDE R92, R183, 0x4, R236 ;  /* 0x00000004b75c7825 */ /* 0x004fc600078e02ec */
[----:B------:R-:W2:Y:S01]  /*9200*/  LDL.LU.64 R236, [R1+0x28] ;  /* 0x0000280001ec7983 */ /* 0x000ea20000300a00 */
[----:B----4-:R-:W-:-:S03]  /*9210*/  IMAD.WIDE R94, R183, 0x4, R238 ;  /* 0x00000004b75e7825 */ /* 0x010fc600078e02ee */
[----:B------:R-:W4:Y:S01]  /*9220*/  LDL.LU.64 R238, [R1+0x8] ;  /* 0x0000080001ee7983 */ /* 0x000f220000300a00 */
[----:B------:R-:W-:-:S04]  /*9230*/  IMAD.WIDE R88, R183, 0x4, R88 ;  /* 0x00000004b7587825 */ /* 0x000fc800078e0258 */
[C---:B------:R-:W-:Y:S01]  /*9240*/  IMAD.WIDE R86, R183.reuse, 0x4, R86 ;  /* 0x00000004b7567825 */ /* 0x040fe200078e0256 */
[----:B------:R-:W-:Y:S03]  /*9250*/  LDGSTS.E [R6+0x23800], desc[UR12][R88.64], P6 ;  /* 0x2380000058067fae */ /* 0x000fe6000b12184c */
        /* <DEDUP_REMOVED lines=21> */
[----:B------:R3:W-:Y:S03]  /*93b0*/  LDGSTS.E [R7+0x22500], desc[UR12][R66.64], P6 ;  /* 0x2250000042077fae */ /* 0x0007e6000b12184c */
[C---:B------:R-:W-:Y:S01]  /*93c0*/  IMAD.WIDE R60, R183.reuse, 0x4, R60 ;  /* 0x00000004b73c7825 */ /* 0x040fe200078e023c */
[----:B------:R-:W-:Y:S03]  /*93d0*/  LDGSTS.E [R7+0x22900], desc[UR12][R72.64], P6 ;  /* 0x2290000048077fae */ /* 0x000fe6000b12184c */
[C---:B------:R-:W-:Y:S01]  /*93e0*/  IMAD.WIDE R62, R183.reuse, 0x4, R62 ;  /* 0x00000004b73e7825 */ /* 0x040fe200078e023e */
        /* <DEDUP_REMOVED lines=10> */
[----:B------:R-:W4:Y:S01]  /*9490*/  LDL.LU.64 R238, [R1] ;  /* 0x0000000001ee7983 */ /* 0x000f220000300a00 */
        /* <DEDUP_REMOVED lines=27> */
[----:B------:R-:W-:Y:S04]  /*9650*/  LDGSTS.E [R242+0x23a00], desc[UR12][R38.64], P6 ;  /* 0x23a0000026f27fae */ /* 0x000fe8000b12184c */
[----:B------:R1:W-:Y:S01]  /*9660*/  LDGSTS.E [R242+0x23e00], desc[UR12][R36.64], P6 ;  /* 0x23e0000024f27fae */ /* 0x0003e2000b12184c */
[----:B------:R-:W-:-:S04]  /*9670*/  IMAD.WIDE R32, R183, 0x4, R32 ;  /* 0x00000004b7207825 */ /* 0x000fc800078e0220 */
[----:B------:R-:W-:-:S04]  /*9680*/  IMAD.WIDE R30, R183, 0x4, R30 ;  /* 0x00000004b71e7825 */ /* 0x000fc800078e021e */
[----:B------:R-:W-:Y:S01]  /*9690*/  IMAD.WIDE R28, R183, 0x4, R28 ;  /* 0x00000004b71c7825 */ /* 0x000fe200078e021c */
[----:B------:R-:W-:-:S03]  /*96a0*/  ISETP.GE.AND P1, PT, R252, 0x40, PT ;  /* 0x00000040fc00780c */ /* 0x000fc60003f26270 */
        /* <DEDUP_REMOVED lines=9> */
[----:B------:R-:W-:Y:S01]  /*9740*/  IMAD.WIDE R10, R183, 0x4, R10 ;  /* 0x00000004b70a7825 */ /* 0x000fe200078e020a */
[----:B------:R-:W-:Y:S02]  /*9750*/  LOP3.LUT R5, R152, 0x7f, RZ, 0xc0, !PT ;  /* 0x0000007f98057812 */ /* 0x000fe400078ec0ff */
[----:B------:R-:W-:Y:S02]  /*9760*/  CS2R R88, SRZ ;  /* 0x0000000000587805 */ /* 0x000fe4000001ff00 */
[----:B------:R-:W-:Y:S02]  /*9770*/  CS2R R90, SRZ ;  /* 0x00000000005a7805 */ /* 0x000fe4000001ff00 */
[----:B------:R-:W-:Y:S02]  /*9780*/  CS2R R92, SRZ ;  /* 0x00000000005c7805 */ /* 0x000fe4000001ff00 */
[----:B------:R-:W-:Y:S02]  /*9790*/  CS2R R94, SRZ ;  /* 0x00000000005e7805 */ /* 0x000fe4000001ff00 */
[----:B------:R-:W-:-:S02]  /*97a0*/  CS2R R96, SRZ ;  /* 0x0000000000607805 */ /* 0x000fc4000001ff00 */
[----:B------:R-:W-:Y:S02]  /*97b0*/  CS2R R98, SRZ ;  /* 0x0000000000627805 */ /* 0x000fe4000001ff00 */
        /* <DEDUP_REMOVED lines=26> */
[----:B-1----:R-:W-:Y:S02]  /*9960*/  CS2R R36, SRZ ;  /* 0x0000000000247805 */ /* 0x002fe4000001ff00 */
        /* <DEDUP_REMOVED lines=24> */
[----:B------:R-:W-:Y:S01]  /*9af0*/  CS2R R86, SRZ ;  /* 0x0000000000567805 */ /* 0x000fe2000001ff00 */
[----:B------:R-:W-:Y:S02]  /*9b00*/  IMAD R5, R5, 0x10, R241 ;  /* 0x0000001005057824 */ /* 0x000fe400078e02f1 */
[----:B---3--:R-:W-:-:S05]  /*9b10*/  IMAD.WIDE R6, R183, 0x4, R234 ;  /* 0x00000004b7067825 */ /* 0x008fca00078e02ea */
[----:B------:R2:W-:Y:S01]  /*9b20*/  LDGSTS.E [R243+0x20300], desc[UR12][R6.64], P6 ;  /* 0x2030000006f37fae */ /* 0x0005e2000b12184c */
[----:B----4-:R-:W-:-:S04]  /*9b30*/  IMAD.WIDE R34, R183, 0x4, R238 ;  /* 0x00000004b7227825 */ /* 0x010fc800078e02ee */
[----:B--2---:R-:W-:-:S05]  /*9b40*/  IMAD.WIDE R6, R183, 0x4, R236 ;  /* 0x00000004b7067825 */ /* 0x004fca00078e02ec */
[----:B------:R-:W-:Y:S04]  /*9b50*/  LDGSTS.E [R243+0x20700], desc[UR12][R6.64], P6 ;  /* 0x2070000006f37fae */ /* 0x000fe8000b12184c */
[----:B------:R-:W-:Y:S04]  /*9b60*/  LDGSTS.E [R243+0x20b00], desc[UR12][R34.64], P6 ;  /* 0x20b0000022f37fae */ /* 0x000fe8000b12184c */
[----:B------:R-:W-:Y:S04]  /*9b70*/  LDGSTS.E [R243+0x20f00], desc[UR12][R32.64], P6 ;  /* 0x20f0000020f37fae */ /* 0x000fe8000b12184c */
[----:B------:R-:W-:Y:S04]  /*9b80*/  LDGSTS.E [R243+0x21300], desc[UR12][R30.64], P6 ;  /* 0x213000001ef37fae */ /* 0x000fe8000b12184c */
[----:B------:R-:W-:Y:S04]  /*9b90*/  LDGSTS.E [R243+0x21700], desc[UR12][R28.64], P6 ;  /* 0x217000001cf37fae */ /* 0x000fe8000b12184c */
[----:B------:R-:W-:Y:S04]  /*9ba0*/  LDGSTS.E [R243+0x21b00], desc[UR12][R26.64], P6 ;  /* 0x21b000001af37fae */ /* 0x000fe8000b12184c */
[----:B------:R-:W-:Y:S04]  /*9bb0*/  LDGSTS.E [R243+0x21f00], desc[UR12][R18.64], P6 ;  /* 0x21f0000012f37fae */ /* 0x000fe8000b12184c */
[----:B------:R1:W-:Y:S04]  /*9bc0*/  LDGSTS.E [R243+0x22300], desc[UR12][R24.64], P6 ;  /* 0x2230000018f37fae */ /* 0x0003e8000b12184c */
[----:B------:R2:W-:Y:S04]  /*9bd0*/  LDGSTS.E [R243+0x22700], desc[UR12][R22.64], P6 ;  /* 0x2270000016f37fae */ /* 0x0005e8000b12184c */
[----:B------:R2:W-:Y:S04]  /*9be0*/  LDGSTS.E [R243+0x22b00], desc[UR12][R20.64], P6 ;  /* 0x22b0000014f37fae */ /* 0x0005e8000b12184c */
[----:B------:R2:W-:Y:S04]  /*9bf0*/  LDGSTS.E [R243+0x22f00], desc[UR12][R16.64], P6 ;  /* 0x22f0000010f37fae */ /* 0x0005e8000b12184c */
[----:B------:R2:W-:Y:S04]  /*9c00*/  LDGSTS.E [R243+0x23300], desc[UR12][R8.64], P6 ;  /* 0x2330000008f37fae */ /* 0x0005e8000b12184c */
[----:B------:R2:W-:Y:S04]  /*9c10*/  LDGSTS.E [R243+0x23700], desc[UR12][R14.64], P6 ;  /* 0x237000000ef37fae */ /* 0x0005e8000b12184c */
[----:B------:R2:W-:Y:S04]  /*9c20*/  LDGSTS.E [R243+0x23b00], desc[UR12][R12.64], P6 ;  /* 0x23b000000cf37fae */ /* 0x0005e8000b12184c */
[----:B------:R2:W-:Y:S01]  /*9c30*/  LDGSTS.E [R243+0x23f00], desc[UR12][R10.64], P6 ;  /* 0x23f000000af37fae */ /* 0x0005e2000b12184c */
[----:B-1----:R-:W-:-:S03]  /*9c40*/  CS2R R24, SRZ ;  /* 0x0000000000187805 */ /* 0x002fc6000001ff00 */
[----:B------:R-:W0:Y:S01]  /*9c50*/  LDGDEPBAR ;  /* 0x00000000000079af */ /* 0x000e220000000000 */
[----:B------:R-:W-:Y:S02]  /*9c60*/  CS2R R26, SRZ ;  /* 0x00000000001a7805 */ /* 0x000fe4000001ff00 */
[----:B------:R-:W-:Y:S02]  /*9c70*/  CS2R R28, SRZ ;  /* 0x00000000001c7805 */ /* 0x000fe4000001ff00 */
[----:B------:R-:W-:Y:S02]  /*9c80*/  CS2R R30, SRZ ;  /* 0x00000000001e7805 */ /* 0x000fe4000001ff00 */
[----:B------:R-:W-:Y:S02]  /*9c90*/  CS2R R32, SRZ ;  /* 0x0000000000207805 */ /* 0x000fe4000001ff00 */
[----:B------:R-:W-:Y:S01]  /*9ca0*/  CS2R R34, SRZ ;  /* 0x0000000000227805 */ /* 0x000fe2000001ff00 */
[----:B--2---:R-:W-:Y:S06]  /*9cb0*/  @!P1 BRA `(.L_x_0) ;  /* 0x0000007c00bc9947 */ /* 0x004fec0003800000 */
[----:B------:R-:W2:Y:S04]  /*9cc0*/  LDL.LU R241, [R1+0x164] ;  /* 0x0001640001f17983 */ /* 0x000ea80000300800 */
[----:B------:R-:W3:Y:S04]  /*9cd0*/  LDL.LU R238, [R1+0x64] ;  /* 0x0000640001ee7983 */ /* 0x000ee80000300800 */
[----:B------:R-:W4:Y:S01]  /*9ce0*/  LDL.LU R240, [R1+0x78] ;  /* 0x0000780001f07983 */ /* 0x000f220000300800 */
[----:B------:R-:W-:-:S03]  /*9cf0*/  SHF.R.S32.HI R5, RZ, 0x1f, R182 ;  /* 0x0000001fff057819 */ /* 0x000fc600000114b6 */
[----:B------:R-:W4:Y:S04]  /*9d00*/  LDL.LU R231, [R1+0x7c] ;  /* 0x00007c0001e77983 */ /* 0x000f280000300800 */
[----:B------:R-:W4:Y:S04]  /*9d10*/  LDL.LU R232, [R1+0x80] ;  /* 0x0000800001e87983 */ /* 0x000f280000300800 */
[----:B------:R-:W4:Y:S04]  /*9d20*/  LDL.LU R233, [R1+0x84] ;  /* 0x0000840001e97983 */ /* 0x000f280000300800 */
[----:B------:R-:W4:Y:S01]  /*9d30*/  LDL.LU R235, [R1+0x88] ;  /* 0x0000880001eb7983 */ /* 0x000f220000300800 */
[----:B------:R-:W-:Y:S01]  /*9d40*/  IMAD.SHL.U32 R29, R183, 0x8, RZ ;  /* 0x00000008b71d7824 */ /* 0x000fe200078e00ff */
[----:B------:R-:W-:-:S02]  /*9d50*/  SHF.R.S32.HI R24, RZ, 0x1f, R183 ;  /* 0x0000001fff187819 */ /* 0x000fc400000114b7 */
[----:B------:R-:W-:Y:S04]  /*9d60*/  STL [R1+0x2b0], R4 ;  /* 0x0002b00401007387 */ /* 0x000fe80000100800 */
[----:B-----5:R-:W-:Y:S04]  /*9d70*/  STL [R1+0x2ac], R2 ;  /* 0x0002ac0201007387 */ /* 0x020fe80000100800 */
[----:B------:R1:W-:Y:S04]  /*9d80*/  STL [R1+0x2a8], R0 ;  /* 0x0002a80001007387 */ /* 0x0003e80000100800 */
[----:B------:R-:W4:Y:S04]  /*9d90*/  LDL.LU R234, [R1+0x8c] ;  /* 0x00008c0001ea7983 */ /* 0x000f280000300800 */
[----:B------:R-:W4:Y:S01]  /*9da0*/  LDL.LU R237, [R1+0x90] ;  /* 0x0000900001ed7983 */ /* 0x000f220000300800 */
[----:B-1----:R-:W-:-:S03]  /*9db0*/  SHF.L.U64.HI R0, R182, 0x2, R5 ;  /* 0x00000002b6007819 */ /* 0x002fc60000010205 */
[----:B------:R-:W4:Y:S01]  /*9dc0*/  LDL.LU R239, [R1+0x94] ;  /* 0x0000940001ef7983 */ /* 0x000f220000300800 */
[----:B------:R-:W-:Y:S02]  /*9dd0*/  SHF.L.U64.HI R26, R183, 0x3, R24 ;  /* 0x00000003b71a7819 */ /* 0x000fe40000010218 */
[----:B--2---:R-:W-:Y:S02]  /*9de0*/  SHF.R.S32.HI R25, RZ, 0x1f, R241 ;  /* 0x0000001fff197819 */ /* 0x004fe400000114f1 */
[----:B---3--:R-:W-:Y:S02]  /*9df0*/  SHF.R.S32.HI R6, RZ, 0x1f, R238 ;  /* 0x0000001fff067819 */ /* 0x008fe400000114ee */
[----:B------:R-:W-:Y:S02]  /*9e00*/  SHF.L.U64.HI R25, R241, 0x2, R25 ;  /* 0x00000002f1197819 */ /* 0x000fe40000010219 */
[----:B------:R-:W-:Y:S01]  /*9e10*/  SHF.L.U64.HI R5, R238, 0x2, R6 ;  /* 0x00000002ee057819 */ /* 0x000fe20000010206 */
[----:B------:R-:W2:Y:S01]  /*9e20*/  LDL.LU R241, [R1+0x98] ;  /* 0x0000980001f17983 */ /* 0x000ea20000300800 */
[----:B----4-:R-:W-:-:S02]  /*9e30*/  SHF.R.S32.HI R9, RZ, 0x1f, R240 ;  /* 0x0000001fff097819 */ /* 0x010fc400000114f0 */
[C---:B------:R-:W-:Y:S01]  /*9e40*/  LEA R186, P1, R240.reuse, R29, 0x2 ;  /* 0x0000001df0ba7211 */ /* 0x040fe200078210ff */
[----:B------:R-:W-:Y:S04]  /*9e50*/  STL [R1+0x2b4], R5 ;  /* 0x0002b40501007387 */ /* 0x000fe80000100800 */
[----:B------:R1:W-:Y:S01]  /*9e60*/  STL [R1+0x164], R0 ;  /* 0x0001640001007387 */ /* 0x0003e20000100800 */
[----:B------:R-:W-:-:S03]  /*9e70*/  LEA.HI.X R12, R240, R26, R9, 0x2, P1 ;  /* 0x0000001af00c7211 */ /* 0x000fc600008f1409 */
[----:B------:R-:W3:Y:S04]  /*9e80*/  LDL.LU R230, [R1+0x9c] ;  /* 0x00009c0001e67983 */ /* 0x000ee80000300800 */
[----:B------:R-:W4:Y:S04]  /*9e90*/  LDL.LU R236, [R1+0xa0] ;  /* 0x0000a00001ec7983 */ /* 0x000f280000300800 */
[----:B------:R-:W4:Y:S04]  /*9ea0*/  LDL.LU R238, [R1+0xa4] ;  /* 0x0000a40001ee7983 */ /* 0x000f280000300800 */
[----:B------:R-:W4:Y:S01]  /*9eb0*/  LDL.LU R240, [R1+0xa8] ;  /* 0x0000a80001f07983 */ /* 0x000f220000300800 */
[----:B------:R-:W-:-:S02]  /*9ec0*/  SHF.R.S32.HI R7, RZ, 0x1f, R252 ;  /* 0x0000001fff077819 */ /* 0x000fc400000114fc */
[----:B------:R-:W-:Y:S02]  /*9ed0*/  SHF.R.S32.HI R15, RZ, 0x1f, R231 ;  /* 0x0000001fff0f7819 */ /* 0x000fe400000114e7 */
[----:B------:R-:W-:Y:S02]  /*9ee0*/  LEA.HI R62, R7, R252, RZ, 0x6 ;  /* 0x000000fc073e7211 */ /* 0x000fe400078f30ff */
[----:B------:R-:W-:Y:S02]  /*9ef0*/  SHF.R.S32.HI R9, RZ, 0x1f, R235 ;  /* 0x0000001fff097819 */ /* 0x000fe400000114eb */
[-C--:B------:R-:W-:Y:S02]  /*9f00*/  LEA R6, P1, R231, R29.reuse, 0x2 ;  /* 0x0000001de7067211 */ /* 0x080fe400078210ff */
[----:B------:R-:W-:Y:S02]  /*9f10*/  LEA R10, P5, R235, R29, 0x2 ;  /* 0x0000001deb0a7211 */ /* 0x000fe400078a10ff */
[----:B------:R-:W-:-:S02]  /*9f20*/  SHF.R.S32.HI R13, RZ, 0x1f, R232 ;  /* 0x0000001fff0d7819 */ /* 0x000fc400000114e8 */
[----:B------:R-:W-:Y:S02]  /*9f30*/  SHF.R.S32.HI R11, RZ, 0x1f, R233 ;  /* 0x0000001fff0b7819 */ /* 0x000fe400000114e9 */
[CC--:B------:R-:W-:Y:S02]  /*9f40*/  LEA R7, P3, R232.reuse, R29.reuse, 0x2 ;  /* 0x0000001de8077211 */ /* 0x0c0fe400078610ff */
[----:B------:R-:W-:Y:S02]  /*9f50*/  LEA R8, P4, R233, R29, 0x2 ;  /* 0x0000001de9087211 */ /* 0x000fe400078810ff */
[-C--:B------:R-:W-:Y:S02]  /*9f60*/  LEA.HI.X R14, R231, R26.reuse, R15, 0x2, P1 ;  /* 0x0000001ae70e7211 */ /* 0x080fe400008f140f */
[-C--:B------:R-:W-:Y:S01]  /*9f70*/  LEA.HI.X R20, R235, R26.reuse, R9, 0x2, P5 ;  /* 0x0000001aeb147211 */ /* 0x080fe200028f1409 */
[----:B------:R-:W4:Y:S01]  /*9f80*/  LDL.LU R231, [R1+0xac] ;  /* 0x0000ac0001e77983 */ /* 0x000f220000300800 */
[----:B------:R-:W-:-:S02]  /*9f90*/  LEA.HI.X R16, R232, R26, R13, 0x2, P3 ;  /* 0x0000001ae8107211 */ /* 0x000fc400018f140d */
[----:B------:R-:W-:Y:S01]  /*9fa0*/  LEA.HI.X R18, R233, R26, R11, 0x2, P4 ;  /* 0x0000001ae9127211 */ /* 0x000fe200020f140b */
[----:B------:R-:W4:Y:S01]  /*9fb0*/  LDL.LU R232, [R1+0xb0] ;  /* 0x0000b00001e87983 */ /* 0x000f220000300800 */
[----:B------:R-:W-:Y:S02]  /*9fc0*/  SHF.R.S32.HI R23, RZ, 0x1f, R234 ;  /* 0x0000001fff177819 */ /* 0x000fe400000114ea */
[-C--:B------:R-:W-:Y:S01]  /*9fd0*/  LEA R9, P1, R234, R29.reuse, 0x2 ;  /* 0x0000001dea097211 */ /* 0x080fe200078210ff */
[----:B------:R-:W4:Y:S01]  /*9fe0*/  LDL.LU R233, [R1+0xb4] ;  /* 0x0000b40001e97983 */ /* 0x000f220000300800 */
[----:B------:R-:W-:Y:S02]  /*9ff0*/  SHF.R.S32.HI R21, RZ, 0x1f, R237 ;  /* 0x0000001fff157819 */ /* 0x000fe400000114ed */
[----:B------:R-:W-:Y:S01]  /*a000*/  LEA R11, P3, R237, R29, 0x2 ;  /* 0x0000001ded0b7211 */ /* 0x000fe200078610ff */
[----:B------:R-:W4:Y:S01]  /*a010*/  LDL.LU R235, [R1+0xb8] ;  /* 0x0000b80001eb7983 */ /* 0x000f220000300800 */
[----:B------:R-:W-:-:S02]  /*a020*/  SHF.R.S32.HI R19, RZ, 0x1f, R239 ;  /* 0x0000001fff137819 */ /* 0x000fc400000114ef */
[----:B------:R-:W-:Y:S02]  /*a030*/  LEA R13, P4, R239, R29, 0x2 ;  /* 0x0000001def0d7211 */ /* 0x000fe400078810ff */
[-C--:B------:R-:W-:Y:S02]  /*a040*/  LEA.HI.X R22, R234, R26.reuse, R23, 0x2, P1 ;  /* 0x0000001aea167211 */ /* 0x080fe400008f1417 */
[-C--:B------:R-:W-:Y:S01]  /*a050*/  LEA.HI.X R152, R237, R26.reuse, R21, 0x2, P3 ;  /* 0x0000001aed987211 */ /* 0x080fe200018f1415 */
[----:B------:R-:W4:Y:S01]  /*a060*/  LDL.LU R234, [R1+0xbc] ;  /* 0x0000bc0001ea7983 */ /* 0x000f220000300800 */
[----:B------:R-:W-:-:S03]  /*a070*/  LEA.HI.X R154, R239, R26, R19, 0x2, P4 ;  /* 0x0000001aef9a7211 */ /* 0x000fc600020f1413 */
[----:B------:R-:W4:Y:S04]  /*a080*/  LDL.LU R237, [R1+0xc0] ;  /* 0x0000c00001ed7983 */ /* 0x000f280000300800 */
[----:B------:R-:W4:Y:S01]  /*a090*/  LDL.LU R239, [R1+0xc4] ;  /* 0x0000c40001ef7983 */ /* 0x000f220000300800 */
[----:B--2---:R-:W-:Y:S02]  /*a0a0*/  SHF.R.S32.HI R17, RZ, 0x1f, R241 ;  /* 0x0000001fff117819 */ /* 0x004fe400000114f1 */
[----:B------:R-:W-:-:S04]  /*a0b0*/  LEA R15, P5, R241, R29, 0x2 ;  /* 0x0000001df10f7211 */ /* 0x000fc800078a10ff */
[----:B------:R-:W-:Y:S02]  /*a0c0*/  LEA.HI.X R156, R241, R26, R17, 0x2, P5 ;  /* 0x0000001af19c7211 */ /* 0x000fe400028f1411 */
[----:B------:R-:W2:Y:S01]  /*a0d0*/  LDL.LU R241, [R1+0xc8] ;  /* 0x0000c80001f17983 */ /* 0x000ea20000300800 */
[----:B---3--:R-:W-:Y:S02]  /*a0e0*/  SHF.R.S32.HI R35, RZ, 0x1f, R230 ;  /* 0x0000001fff237819 */ /* 0x008fe400000114e6 */
[-C--:B------:R-:W-:Y:S02]  /*a0f0*/  LEA R17, P1, R230, R29.reuse, 0x2 ;  /* 0x0000001de6117211 */ /* 0x080fe400078210ff */
[----:B----4-:R-:W-:Y:S02]  /*a100*/  SHF.R.S32.HI R33, RZ, 0x1f, R236 ;  /* 0x0000001fff217819 */ /* 0x010fe400000114ec */
[----:B------:R-:W-:Y:S02]  /*a110*/  LEA R19, P3, R236, R29, 0x2 ;  /* 0x0000001dec137211 */ /* 0x000fe400078610ff */
[----:B------:R-:W-:-:S02]  /*a120*/  SHF.R.S32.HI R31, RZ, 0x1f, R238 ;  /* 0x0000001fff1f7819 */ /* 0x000fc400000114ee */
[-C--:B------:R-:W-:Y:S02]  /*a130*/  LEA R21, P4, R238, R29.reuse, 0x2 ;  /* 0x0000001dee157211 */ /* 0x080fe400078810ff */
[----:B------:R-:W-:Y:S02]  /*a140*/  SHF.R.S32.HI R27, RZ, 0x1f, R240 ;  /* 0x0000001fff1b7819 */ /* 0x000fe400000114f0 */
[----:B------:R-:W-:Y:S02]  /*a150*/  LEA R23, P5, R240, R29, 0x2 ;  /* 0x0000001df0177211 */ /* 0x000fe400078a10ff */
[-C--:B------:R-:W-:Y:S02]  /*a160*/  LEA.HI.X R158, R230, R26.reuse, R35, 0x2, P1 ;  /* 0x0000001ae69e7211 */ /* 0x080fe400008f1423 */
[-C--:B------:R-:W-:Y:S01]  /*a170*/  LEA.HI.X R160, R236, R26.reuse, R33, 0x2, P3 ;  /* 0x0000001aeca07211 */ /* 0x080fe200018f1421 */
[----:B------:R-:W3:Y:S01]  /*a180*/  LDL.LU R230, [R1+0xcc] ;  /* 0x0000cc0001e67983 */ /* 0x000ee20000300800 */
[----:B------:R-:W-:-:S02]  /*a190*/  LEA.HI.X R162, R238, R26, R31, 0x2, P4 ;  /* 0x0000001aeea27211 */ /* 0x000fc400020f141f */
[----:B------:R-:W-:Y:S01]  /*a1a0*/  LEA.HI.X R164, R240, R26, R27, 0x2, P5 ;  /* 0x0000001af0a47211 */ /* 0x000fe200028f141b */
[----:B------:R-:W4:Y:S04]  /*a1b0*/  LDL.LU R236, [R1+0xd0] ;  /* 0x0000d00001ec7983 */ /* 0x000f280000300800 */
[----:B------:R-:W4:Y:S04]  /*a1c0*/  LDL.LU R238, [R1+0xd4] ;  /* 0x0000d40001ee7983 */ /* 0x000f280000300800 */
[----:B------:R-:W4:Y:S01]  /*a1d0*/  LDL.LU R240, [R1+0xd8] ;  /* 0x0000d80001f07983 */ /* 0x000f220000300800 */
[----:B------:R-:W-:-:S02]  /*a1e0*/  SHF.R.S32.HI R35, RZ, 0x1f, R231 ;  /* 0x0000001fff237819 */ /* 0x000fc400000114e7 */
[-C--:B------:R-:W-:Y:S02]  /*a1f0*/  LEA R153, P1, R231, R29.reuse, 0x2 ;  /* 0x0000001de7997211 */ /* 0x080fe400078210ff */
[----:B------:R-:W-:Y:S02]  /*a200*/  SHF.R.S32.HI R33, RZ, 0x1f, R232 ;  /* 0x0000001fff217819 */ /* 0x000fe400000114e8 */
[-C--:B------:R-:W-:Y:S02]  /*a210*/  LEA R155, P3, R232, R29.reuse, 0x2 ;  /* 0x0000001de89b7211 */ /* 0x080fe400078610ff */
[----:B------:R-:W-:Y:S02]  /*a220*/  SHF.R.S32.HI R31, RZ, 0x1f, R233 ;  /* 0x0000001fff1f7819 */ /* 0x000fe400000114e9 */
[----:B------:R-:W-:Y:S02]  /*a230*/  LEA R157, P4, R233, R29, 0x2 ;  /* 0x0000001de99d7211 */ /* 0x000fe400078810ff */
[----:B------:R-:W-:-:S02]  /*a240*/  SHF.R.S32.HI R27, RZ, 0x1f, R235 ;  /* 0x0000001fff1b7819 */ /* 0x000fc400000114eb */
[----:B------:R-:W-:Y:S02]  /*a250*/  LEA R159, P5, R235, R29, 0x2 ;  /* 0x0000001deb9f7211 */ /* 0x000fe400078a10ff */
[-C--:B------:R-:W-:Y:S02]  /*a260*/  LEA.HI.X R166, R231, R26.reuse, R35, 0x2, P1 ;  /* 0x0000001ae7a67211 */ /* 0x080fe400008f1423 */
[-C--:B------:R-:W-:Y:S01]  /*a270*/  LEA.HI.X R168, R232, R26.reuse, R33, 0x2, P3 ;  /* 0x0000001ae8a87211 */ /* 0x080fe200018f1421 */
[----:B------:R-:W4:Y:S01]  /*a280*/  LDL.LU R231, [R1+0xdc] ;  /* 0x0000dc0001e77983 */ /* 0x000f220000300800 */
[-C--:B------:R-:W-:Y:S02]  /*a290*/  LEA.HI.X R170, R233, R26.reuse, R31, 0x2, P4 ;  /* 0x0000001ae9aa7211 */ /* 0x080fe400020f141f */
[----:B------:R-:W-:Y:S01]  /*a2a0*/  LEA.HI.X R172, R235, R26, R27, 0x2, P5 ;  /* 0x0000001aebac7211 */ /* 0x000fe200028f141b */
[----:B------:R-:W4:Y:S01]  /*a2b0*/  LDL.LU R232, [R1+0xe0] ;  /* 0x0000e00001e87983 */ /* 0x000f220000300800 */
[----:B------:R-:W-:-:S02]  /*a2c0*/  SHF.R.S32.HI R173, RZ, 0x1f, R234 ;  /* 0x0000001fffad7819 */ /* 0x000fc400000114ea */
[CC--:B------:R-:W-:Y:S01]  /*a2d0*/  LEA R161, P1, R234.reuse, R29.reuse, 0x2 ;  /* 0x0000001deaa17211 */ /* 0x0c0fe200078210ff */
[----:B------:R-:W4:Y:S01]  /*a2e0*/  LDL.LU R233, [R1+0xe4] ;  /* 0x0000e40001e97983 */ /* 0x000f220000300800 */
[----:B------:R-:W-:Y:S02]  /*a2f0*/  SHF.R.S32.HI R31, RZ, 0x1f, R237 ;  /* 0x0000001fff1f7819 */ /* 0x000fe400000114ed */
[-C--:B------:R-:W-:Y:S01]  /*a300*/  LEA R163, P3, R237, R29.reuse, 0x2 ;  /* 0x0000001deda37211 */ /* 0x080fe200078610ff */
[----:B------:R-:W4:Y:S01]  /*a310*/  LDL.LU R235, [R1+0xe8] ;  /* 0x0000e80001eb7983 */ /* 0x000f220000300800 */
[----:B------:R-:W-:Y:S02]  /*a320*/  SHF.R.S32.HI R175, RZ, 0x1f, R239 ;  /* 0x0000001fffaf7819 */ /* 0x000fe400000114ef */
[----:B------:R-:W-:Y:S02]  /*a330*/  LEA R165, P4, R239, R29, 0x2 ;  /* 0x0000001defa57211 */ /* 0x000fe400078810ff */
[----:B------:R-:W-:-:S02]  /*a340*/  LEA.HI.X R173, R234, R26, R173, 0x2, P1 ;  /* 0x0000001aeaad7211 */ /* 0x000fc400008f14ad */
        /* <DEDUP_REMOVED lines=23> */
[----:B------:R-:W3:Y:S04]  /*a4c0*/  LDL.LU R238, [R1+0x104] ;  /* 0x0001040001ee7983 */ /* 0x000ee80000300800 */
[----:B------:R-:W3:Y:S01]  /*a4d0*/  LDL.LU R240, [R1+0x108] ;  /* 0x0001080001f07983 */ /* 0x000ee20000300800 */
        /* <DEDUP_REMOVED lines=10> */
[----:B------:R-:W3:Y:S01]  /*a580*/  LDL.LU R231, [R1+0x10c] ;  /* 0x00010c0001e77983 */ /* 0x000ee20000300800 */
[----:B------:R-:W-:Y:S02]  /*a590*/  LEA.HI.X R199, R233, R26, R199, 0x2, P4 ;  /* 0x0000001ae9c77211 */ /* 0x000fe400020f14c7 */
[----:B------:R-:W-:Y:S01]  /*a5a0*/  SHF.R.S32.HI R203, RZ, 0x1f, R234 ;  /* 0x0000001fffcb7819 */ /* 0x000fe200000114ea */
[----:B------:R-:W3:Y:S01]  /*a5b0*/  LDL.LU R232, [R1+0x110] ;  /* 0x0001100001e87983 */ /* 0x000ee20000300800 */
[----:B------:R-:W-:-:S02]  /*a5c0*/  SHF.R.S32.HI R205, RZ, 0x1f, R237 ;  /* 0x0000001fffcd7819 */ /* 0x000fc400000114ed */
[CC--:B------:R-:W-:Y:S01]  /*a5d0*/  LEA R204, P1, R234.reuse, R29.reuse, 0x2 ;  /* 0x0000001deacc7211 */ /* 0x0c0fe200078210ff */
[----:B------:R-:W3:Y:S01]  /*a5e0*/  LDL.LU R233, [R1+0x114] ;  /* 0x0001140001e97983 */ /* 0x000ee20000300800 */
[-C--:B------:R-:W-:Y:S02]  /*a5f0*/  LEA R206, P3, R237, R29.reuse, 0x2 ;  /* 0x0000001dedce7211 */ /* 0x080fe400078610ff */
[-C--:B------:R-:W-:Y:S02]  /*a600*/  LEA.HI.X R201, R235, R26.reuse, R201, 0x2, P5 ;  /* 0x0000001aebc97211 */ /* 0x080fe400028f14c9 */
[----:B------:R-:W-:Y:S01]  /*a610*/  SHF.R.S32.HI R207, RZ, 0x1f, R239 ;  /* 0x0000001fffcf7819 */ /* 0x000fe200000114ef */
[----:B------:R-:W3:Y:S01]  /*a620*/  LDL.LU R235, [R1+0x118] ;  /* 0x0001180001eb7983 */ /* 0x000ee20000300800 */
[----:B------:R-:W-:Y:S02]  /*a630*/  LEA R208, P4, R239, R29, 0x2 ;  /* 0x0000001defd07211 */ /* 0x000fe400078810ff */
[----:B------:R-:W-:-:S02]  /*a640*/  LEA.HI.X R203, R234, R26, R203, 0x2, P1 ;  /* 0x0000001aeacb7211 */ /* 0x000fc400008f14cb */
[-C--:B------:R-:W-:Y:S01]  /*a650*/  LEA.HI.X R205, R237, R26.reuse, R205, 0x2, P3 ;  /* 0x0000001aedcd7211 */ /* 0x080fe200018f14cd */
[----:B------:R-:W3:Y:S01]  /*a660*/  LDL.LU R234, [R1+0x11c] ;  /* 0x00011c0001ea7983 */ /* 0x000ee20000300800 */
[----:B------:R-:W-:-:S03]  /*a670*/  LEA.HI.X R207, R239, R26, R207, 0x2, P4 ;  /* 0x0000001aefcf7211 */ /* 0x000fc600020f14cf */
[----:B------:R-:W3:Y:S04]  /*a680*/  LDL.LU R237, [R1+0x120] ;  /* 0x0001200001ed7983 */ /* 0x000ee80000300800 */
[----:B------:R-:W3:Y:S01]  /*a690*/  LDL.LU R239, [R1+0x124] ;  /* 0x0001240001ef7983 */ /* 0x000ee20000300800 */
[----:B--2---:R-:W-:Y:S02]  /*a6a0*/  SHF.R.S32.HI R209, RZ, 0x1f, R241 ;  /* 0x0000001fffd17819 */ /* 0x004fe400000114f1 */
[----:B------:R-:W-:-:S04]  /*a6b0*/  LEA R210, P5, R241, R29, 0x2 ;  /* 0x0000001df1d27211 */ /* 0x000fc800078a10ff */
[----:B------:R-:W-:Y:S02]  /*a6c0*/  LEA.HI.X R209, R241, R26, R209, 0x2, P5 ;  /* 0x0000001af1d17211 */ /* 0x000fe400028f14d1 */
[----:B------:R-:W2:Y:S01]  /*a6d0*/  LDL.LU R241, [R1+0x128] ;  /* 0x0001280001f17983 */ /* 0x000ea20000300800 */
[----:B----4-:R-:W-:Y:S02]  /*a6e0*/  SHF.R.S32.HI R213, RZ, 0x1f, R236 ;  /* 0x0000001fffd57819 */ /* 0x010fe400000114ec */
[-C--:B------:R-:W-:Y:S02]  /*a6f0*/  LEA R214, P3, R236, R29.reuse, 0x2 ;  /* 0x0000001decd67211 */ /* 0x080fe400078610ff */
[----:B---3--:R-:W-:Y:S02]  /*a700*/  SHF.R.S32.HI R215, RZ, 0x1f, R238 ;  /* 0x0000001fffd77819 */ /* 0x008fe400000114ee */
[----:B------:R-:W-:Y:S02]  /*a710*/  LEA R216, P4, R238, R29, 0x2 ;  /* 0x0000001deed87211 */ /* 0x000fe400078810ff */
[----:B------:R-:W-:-:S02]  /*a720*/  SHF.R.S32.HI R217, RZ, 0x1f, R240 ;  /* 0x0000001fffd97819 */ /* 0x000fc400000114f0 */
[----:B------:R-:W-:Y:S02]  /*a730*/  LEA R218, P5, R240, R29, 0x2 ;  /* 0x0000001df0da7211 */ /* 0x000fe400078a10ff */
[-C--:B------:R-:W-:Y:S02]  /*a740*/  LEA.HI.X R213, R236, R26.reuse, R213, 0x2, P3 ;  /* 0x0000001aecd57211 */ /* 0x080fe400018f14d5 */
[-C--:B------:R-:W-:Y:S01]  /*a750*/  LEA.HI.X R215, R238, R26.reuse, R215, 0x2, P4 ;  /* 0x0000001aeed77211 */ /* 0x080fe200020f14d7 */
[----:B------:R-:W3:Y:S01]  /*a760*/  LDL.LU R236, [R1+0x12c] ;  /* 0x00012c0001ec7983 */ /* 0x000ee20000300800 */
[----:B------:R-:W-:-:S03]  /*a770*/  LEA.HI.X R217, R240, R26, R217, 0x2, P5 ;  /* 0x0000001af0d97211 */ /* 0x000fc600028f14d9 */
[----:B------:R-:W4:Y:S04]  /*a780*/  LDL.LU R238, [R1+0x130] ;  /* 0x0001300001ee7983 */ /* 0x000f280000300800 */
[----:B------:R-:W3:Y:S04]  /*a790*/  LDL.LU R240, [R1+0x134] ;  /* 0x0001340001f07983 */ /* 0x000ee80000300800 */
[----:B------:R-:W3:Y:S04]  /*a7a0*/  LDL.LU R245, [R1+0x138] ;  /* 0x0001380001f57983 */ /* 0x000ee80000300800 */
[----:B------:R-:W3:Y:S04]  /*a7b0*/  LDL.LU R244, [R1+0x13c] ;  /* 0x00013c0001f47983 */ /* 0x000ee80000300800 */
[----:B------:R-:W3:Y:S04]  /*a7c0*/  LDL.LU R222, [R1+0x140] ;  /* 0x0001400001de7983 */ /* 0x000ee80000300800 */
[----:B------:R-:W3:Y:S04]  /*a7d0*/  LDL.LU R248, [R1+0x144] ;  /* 0x0001440001f87983 */ /* 0x000ee80000300800 */
[----:B------:R-:W3:Y:S01]  /*a7e0*/  LDL.LU R191, [R1+0x148] ;  /* 0x0001480001bf7983 */ /* 0x000ee20000300800 */
[----:B------:R-:W-:-:S02]  /*a7f0*/  SHF.R.S32.HI R211, RZ, 0x1f, R230 ;  /* 0x0000001fffd37819 */ /* 0x000fc400000114e6 */
[CC--:B------:R-:W-:Y:S01]  /*a800*/  LEA R212, P1, R230.reuse, R29.reuse, 0x2 ;  /* 0x0000001de6d47211 */ /* 0x0c0fe200078210ff */
[----:B-1----:R-:W3:Y:S01]  /*a810*/  LDL.LU R0, [R1+0x14c] ;  /* 0x00014c0001007983 */ /* 0x002ee20000300800 */
[----:B------:R-:W-:Y:S02]  /*a820*/  SHF.R.S32.HI R219, RZ, 0x1f, R231 ;  /* 0x0000001fffdb7819 */ /* 0x000fe400000114e7 */
[----:B------:R-:W-:Y:S01]  /*a830*/  LEA.HI.X R211, R230, R26, R211, 0x2, P1 ;  /* 0x0000001ae6d37211 */ /* 0x000fe200008f14d3 */
[----:B------:R-:W3:Y:S01]  /*a840*/  LDL.LU R2, [R1+0x150] ;  /* 0x0001500001027983 */ /* 0x000ee20000300800 */
[----:B------:R-:W-:Y:S02]  /*a850*/  SHF.R.S32.HI R221, RZ, 0x1f, R232 ;  /* 0x0000001fffdd7819 */ /* 0x000fe400000114e8 */
[----:B------:R-:W-:Y:S01]  /*a860*/  SHF.R.S32.HI R31, RZ, 0x1f, R233 ;  /* 0x0000001fff1f7819 */ /* 0x000fe200000114e9 */
[----:B------:R-:W3:Y:S01]  /*a870*/  LDL.LU R4, [R1+0x154] ;  /* 0x0001540001047983 */ /* 0x000ee20000300800 */
[----:B------:R-:W-:-:S02]  /*a880*/  LEA R220, P1, R231, R29, 0x2 ;  /* 0x0000001de7dc7211 */ /* 0x000fc400078210ff */
[CC--:B------:R-:W-:Y:S01]  /*a890*/  LEA R223, P3, R232.reuse, R29.reuse, 0x2 ;  /* 0x0000001de8df7211 */ /* 0x0c0fe200078610ff */
[----:B------:R-:W3:Y:S01]  /*a8a0*/  LDL.LU R179, [R1+0x158] ;  /* 0x0001580001b37983 */ /* 0x000ee20000300800 */
[-C--:B------:R-:W-:Y:S02]  /*a8b0*/  LEA R225, P4, R233, R29.reuse, 0x2 ;  /* 0x0000001de9e17211 */ /* 0x080fe400078810ff */
[----:B------:R-:W-:Y:S01]  /*a8c0*/  SHF.R.S32.HI R27, RZ, 0x1f, R235 ;  /* 0x0000001fff1b7819 */ /* 0x000fe200000114eb */
[----:B------:R-:W3:Y:S01]  /*a8d0*/  LDL.LU R181, [R1+0x15c] ;  /* 0x00015c0001b57983 */ /* 0x000ee20000300800 */
[----:B------:R-:W-:Y:S02]  /*a8e0*/  LEA R227, P5, R235, R29, 0x2 ;  /* 0x0000001debe37211 */ /* 0x000fe400078a10ff */
[-C--:B------:R-:W-:Y:S01]  /*a8f0*/  LEA.HI.X R219, R231, R26.reuse, R219, 0x2, P1 ;  /* 0x0000001ae7db7211 */ /* 0x080fe200008f14db */
[----:B------:R-:W3:Y:S01]  /*a900*/  LDL.LU R184, [R1+0x160] ;  /* 0x0001600001b87983 */ /* 0x000ee20000300800 */
[----:B------:R-:W-:-:S02]  /*a910*/  LEA.HI.X R221, R232, R26, R221, 0x2, P3 ;  /* 0x0000001ae8dd7211 */ /* 0x000fc400018f14dd */
[-C--:B------:R-:W-:Y:S01]  /*a920*/  LEA.HI.X R224, R233, R26.reuse, R31, 0x2, P4 ;  /* 0x0000001ae9e07211 */ /* 0x080fe200020f141f */
[----:B------:R-:W3:Y:S01]  /*a930*/  LDL.LU R185, [R1+0x260] ;  /* 0x0002600001b97983 */ /* 0x000ee20000300800 */
[----:B------:R-:W-:Y:S02]  /*a940*/  LEA.HI.X R226, R235, R26, R27, 0x2, P5 ;  /* 0x0000001aebe27211 */ /* 0x000fe400028f141b */
[----:B------:R-:W-:Y:S01]  /*a950*/  SHF.R.S32.HI R35, RZ, 0x1f, R234 ;  /* 0x0000001fff237819 */ /* 0x000fe200000114ea */
[----:B------:R-:W3:Y:S01]  /*a960*/  LDL.LU R187, [R1+0x264] ;  /* 0x0002640001bb7983 */ /* 0x000ee20000300800 */
[----:B------:R-:W-:Y:S02]  /*a970*/  SHF.R.S32.HI R33, RZ, 0x1f, R237 ;  /* 0x0000001fff217819 */ /* 0x000fe400000114ed */
[----:B------:R-:W-:Y:S01]  /*a980*/  SHF.R.S32.HI R31, RZ, 0x1f, R239 ;  /* 0x0000001fff1f7819 */ /* 0x000fe200000114ef */
[----:B------:R-:W3:Y:S01]  /*a990*/  LDL.LU R188, [R1+0x268] ;  /* 0x0002680001bc7983 */ /* 0x000ee20000300800 */
[----:B------:R-:W-:-:S02]  /*a9a0*/  LEA R229, P1, R234, R29, 0x2 ;  /* 0x0000001deae57211 */ /* 0x000fc400078210ff */
[-C--:B------:R-:W-:Y:S01]  /*a9b0*/  LEA R231, P3, R237, R29.reuse, 0x2 ;  /* 0x0000001dede77211 */ /* 0x080fe200078610ff */
[----:B------:R-:W3:Y:S01]  /*a9c0*/  LDL.LU R190, [R1+0x26c] ;  /* 0x00026c0001be7983 */ /* 0x000ee20000300800 */
[----:B------:R-:W-:Y:S02]  /*a9d0*/  LEA R233, P4, R239, R29, 0x2 ;  /* 0x0000001defe97211 */ /* 0x000fe400078810ff */
[-C--:B------:R-:W-:Y:S02]  /*a9e0*/  LEA.HI.X R228, R234, R26.reuse, R35, 0x2, P1 ;  /* 0x0000001aeae47211 */ /* 0x080fe400008f1423 */
[-C--:B------:R-:W-:Y:S02]  /*a9f0*/  LEA.HI.X R230, R237, R26.reuse, R33, 0x2, P3 ;  /* 0x0000001aede67211 */ /* 0x080fe400018f1421 */
[----:B------:R-:W-:Y:S02]  /*aa00*/  LEA.HI.X R232, R239, R26, R31, 0x2, P4 ;  /* 0x0000001aefe87211 */ /* 0x000fe400020f141f */
[----:B--2---:R-:W-:-:S02]  /*aa10*/  SHF.R.S32.HI R27, RZ, 0x1f, R241 ;  /* 0x0000001fff1b7819 */ /* 0x004fc400000114f1 */
[----:B------:R-:W-:-:S04]  /*aa20*/  LEA R235, P5, R241, R29, 0x2 ;  /* 0x0000001df1eb7211 */ /* 0x000fc800078a10ff */
[-C--:B------:R-:W-:Y:S02]  /*aa30*/  LEA.HI.X R234, R241, R26.reuse, R27, 0x2, P5 ;  /* 0x0000001af1ea7211 */ /* 0x080fe400028f141b */
[----:B----4-:R-:W-:Y:S02]  /*aa40*/  SHF.R.S32.HI R33, RZ, 0x1f, R238 ;  /* 0x0000001fff217819 */ /* 0x010fe400000114ee */
[CC--:B------:R-:W-:Y:S02]  /*aa50*/  LEA R239, P3, R238.reuse, R29.reuse, 0x2 ;  /* 0x0000001deeef7211 */ /* 0x0c0fe400078610ff */
[----:B---3--:R-:W-:Y:S02]  /*aa60*/  SHF.R.S32.HI R27, RZ, 0x1f, R245 ;  /* 0x0000001fff1b7819 */ /* 0x008fe400000114f5 */
[----:B------:R-:W-:Y:S02]  /*aa70*/  LEA R243, P5, R245, R29, 0x2 ;  /* 0x0000001df5f37211 */ /* 0x000fe400078a10ff */
[----:B------:R-:W-:-:S02]  /*aa80*/  LEA.HI.X R238, R238, R26, R33, 0x2, P3 ;  /* 0x0000001aeeee7211 */ /* 0x000fc400018f1421 */
[-C--:B------:R-:W-:Y:S02]  /*aa90*/  LEA.HI.X R242, R245, R26.reuse, R27, 0x2, P5 ;  /* 0x0000001af5f27211 */ /* 0x080fe400028f141b */
[----:B------:R-:W-:Y:S02]  /*aaa0*/  SHF.R.S32.HI R33, RZ, 0x1f, R222 ;  /* 0x0000001fff217819 */ /* 0x000fe400000114de */
[CC--:B------:R-:W-:Y:S02]  /*aab0*/  LEA R247, P3, R222.reuse, R29.reuse, 0x2 ;  /* 0x0000001ddef77211 */ /* 0x0c0fe400078610ff */
[----:B------:R-:W-:Y:S02]  /*aac0*/  SHF.R.S32.HI R27, RZ, 0x1f, R191 ;  /* 0x0000001fff1b7819 */ /* 0x000fe400000114bf */
[----:B------:R-:W-:Y:S02]  /*aad0*/  LEA R251, P5, R191, R29, 0x2 ;  /* 0x0000001dbffb7211 */ /* 0x000fe400078a10ff */
[----:B------:R-:W-:-:S02]  /*aae0*/  LEA.HI.X R246, R222, R26, R33, 0x2, P3 ;  /* 0x0000001adef67211 */ /* 0x000fc400018f1421 */
[----:B------:R-:W2:Y:S01]  /*aaf0*/  LDL.LU R222, [R1+0x270] ;  /* 0x0002700001de7983 */ /* 0x000ea20000300800 */
[----:B------:R-:W-:-:S03]  /*ab00*/  LEA.HI.X R250, R191, R26, R27, 0x2, P5 ;  /* 0x0000001abffa7211 */ /* 0x000fc600028f141b */
[----:B------:R-:W3:Y:S01]  /*ab10*/  LDL.LU R191, [R1+0x278] ;  /* 0x0002780001bf7983 */ /* 0x000ee20000300800 */
[----:B------:R-:W-:Y:S02]  /*ab20*/  SHF.R.S32.HI R35, RZ, 0x1f, R236 ;  /* 0x0000001fff237819 */ /* 0x000fe400000114ec */
[----:B------:R-:W-:Y:S02]  /*ab30*/  SHF.R.S32.HI R31, RZ, 0x1f, R240 ;  /* 0x0000001fff1f7819 */ /* 0x000fe400000114f0 */
[-C--:B------:R-:W-:Y:S02]  /*ab40*/  LEA R237, P1, R236, R29.reuse, 0x2 ;  /* 0x0000001deced7211 */ /* 0x080fe400078210ff */
[----:B------:R-:W-:Y:S02]  /*ab50*/  LEA R241, P4, R240, R29, 0x2 ;  /* 0x0000001df0f17211 */ /* 0x000fe400078810ff */
[-C--:B------:R-:W-:Y:S02]  /*ab60*/  LEA.HI.X R236, R236, R26.reuse, R35, 0x2, P1 ;  /* 0x0000001aecec7211 */ /* 0x080fe400008f1423 */
[----:B------:R-:W-:-:S02]  /*ab70*/  LEA.HI.X R240, R240, R26, R31, 0x2, P4 ;  /* 0x0000001af0f07211 */ /* 0x000fc400020f141f */
        /* <DEDUP_REMOVED lines=8> */
[----:B------:R-:W-:Y:S02]  /*ac00*/  SHF.R.S32.HI R31, RZ, 0x1f, R4 ;  /* 0x0000001fff1f7819 */ /* 0x000fe40000011404 */
[----:B------:R-:W-:Y:S02]  /*ac10*/  SHF.R.S32.HI R27, RZ, 0x1f, R179 ;  /* 0x0000001fff1b7819 */ /* 0x000fe400000114b3 */
[-C--:B------:R-:W-:Y:S02]  /*ac20*/  LEA R46, P1, R0, R29.reuse, 0x2 ;  /* 0x0000001d002e7211 */ /* 0x080fe400078210ff */
[----:B------:R-:W-:-:S02]  /*ac30*/  LEA R45, P3, R2, R29, 0x2 ;  /* 0x0000001d022d7211 */ /* 0x000fc400078610ff */
[-C--:B------:R-:W-:Y:S02]  /*ac40*/  LEA R44, P4, R4, R29.reuse, 0x2 ;  /* 0x0000001d042c7211 */ /* 0x080fe400078810ff */
[C---:B------:R-:W-:Y:S02]  /*ac50*/  LEA R43, P5, R179.reuse, R29, 0x2 ;  /* 0x0000001db32b7211 */ /* 0x040fe400078a10ff */
[-C--:B------:R-:W-:Y:S02]  /*ac60*/  LEA.HI.X R252, R0, R26.reuse, R35, 0x2, P1 ;  /* 0x0000001a00fc7211 */ /* 0x080fe400008f1423 */
[-C--:B------:R-:W-:Y:S02]  /*ac70*/  LEA.HI.X R42, R2, R26.reuse, R33, 0x2, P3 ;  /* 0x0000001a022a7211 */ /* 0x080fe400018f1421 */
[-C--:B------:R-:W-:Y:S02]  /*ac80*/  LEA.HI.X R40, R4, R26.reuse, R31, 0x2, P4 ;  /* 0x0000001a04287211 */ /* 0x080fe400020f141f */
[----:B------:R-:W-:-:S02]  /*ac90*/  LEA.HI.X R38, R179, R26, R27, 0x2, P5 ;  /* 0x0000001ab3267211 */ /* 0x000fc400028f141b */
[----:B------:R-:W-:Y:S02]  /*aca0*/  SHF.R.S32.HI R33, RZ, 0x1f, R184 ;  /* 0x0000001fff217819 */ /* 0x000fe400000114b8 */
[----:B------:R-:W-:Y:S02]  /*acb0*/  SHF.R.S32.HI R31, RZ, 0x1f, R185 ;  /* 0x0000001fff1f7819 */ /* 0x000fe400000114b9 */
[----:B------:R-:W-:Y:S02]  /*acc0*/  SHF.R.S32.HI R27, RZ, 0x1f, R187 ;  /* 0x0000001fff1b7819 */ /* 0x000fe400000114bb */
[-C--:B------:R-:W-:Y:S02]  /*acd0*/  LEA R39, P3, R184, R29.reuse, 0x2 ;  /* 0x0000001db8277211 */ /* 0x080fe400078610ff */
[-C--:B------:R-:W-:Y:S02]  /*ace0*/  LEA R37, P4, R185, R29.reuse, 0x2 ;  /* 0x0000001db9257211 */ /* 0x080fe400078810ff */
[----:B------:R-:W-:-:S02]  /*acf0*/  LEA R35, P5, R187, R29, 0x2 ;  /* 0x0000001dbb237211 */ /* 0x000fc400078a10ff */
[----:B------:R-:W-:Y:S02]  /*ad00*/  SHF.R.S32.HI R47, RZ, 0x1f, R181 ;  /* 0x0000001fff2f7819 */ /* 0x000fe400000114b5 */
[----:B------:R-:W-:Y:S02]  /*ad10*/  LEA R41, P1, R181, R29, 0x2 ;  /* 0x0000001db5297211 */ /* 0x000fe400078210ff */
[-C--:B------:R-:W-:Y:S02]  /*ad20*/  LEA.HI.X R34, R184, R26.reuse, R33, 0x2, P3 ;  /* 0x0000001ab8227211 */ /* 0x080fe400018f1421 */
[-C--:B------:R-:W-:Y:S02]  /*ad30*/  LEA.HI.X R32, R185, R26.reuse, R31, 0x2, P4 ;  /* 0x0000001ab9207211 */ /* 0x080fe400020f141f */
[----:B------:R-:W-:Y:S02]  /*ad40*/  LEA.HI.X R30, R187, R26, R27, 0x2, P5 ;  /* 0x0000001abb1e7211 */ /* 0x000fe400028f141b */
[----:B------:R-:W-:-:S02]  /*ad50*/  SHF.R.S32.HI R27, RZ, 0x1f, R190 ;  /* 0x0000001fff1b7819 */ /* 0x000fc400000114be */
[-C--:B------:R-:W-:Y:S02]  /*ad60*/  LEA R31, P3, R190, R29.reuse, 0x2 ;  /* 0x0000001dbe1f7211 */ /* 0x080fe400078610ff */
[-C--:B------:R-:W-:Y:S02]  /*ad70*/  LEA.HI.X R36, R181, R26.reuse, R47, 0x2, P1 ;  /* 0x0000001ab5247211 */ /* 0x080fe400008f142f */
[----:B------:R-:W-:Y:S02]  /*ad80*/  SHF.R.S32.HI R49, RZ, 0x1f, R188 ;  /* 0x0000001fff317819 */ /* 0x000fe400000114bc */
[----:B------:R-:W-:Y:S02]  /*ad90*/  LEA R33, P1, R188, R29, 0x2 ;  /* 0x0000001dbc217211 */ /* 0x000fe400078210ff */
[-C--:B------:R-:W-:Y:S02]  /*ada0*/  LEA.HI.X R27, R190, R26.reuse, R27, 0x2, P3 ;  /* 0x0000001abe1b7211 */ /* 0x080fe400018f141b */
[----:B------:R-:W-:-:S02]  /*adb0*/  LEA.HI.X R28, R188, R26, R49, 0x2, P1 ;  /* 0x0000001abc1c7211 */ /* 0x000fc400008f1431 */
[----:B------:R-:W-:Y:S02]  /*adc0*/  IADD3 R186, P6, R186, UR6, RZ ;  /* 0x00000006baba7c10 */ /* 0x000fe4000ffde0ff */
[----:B------:R-:W-:Y:S02]  /*add0*/  IADD3 R6, P5, R6, UR6, RZ ;  /* 0x0000000606067c10 */ /* 0x000fe4000ffbe0ff */
[----:B------:R-:W-:Y:S01]  /*ade0*/  IADD3.X R12, R12, UR7, RZ, P6, !PT ;  /* 0x000000070c0c7c10 */ /* 0x000fe2000b7fe4ff */
[----:B------:R-:W-:Y:S01]  /*adf0*/  STL [R1+0x2b8], R186 ;  /* 0x0002b8ba01007387 */ /* 0x000fe20000100800 */
[----:B------:R-:W-:Y:S02]  /*ae00*/  IADD3 R8, P6, R8, UR6, RZ ;  /* 0x0000000608087c10 */ /* 0x000fe4000ffde0ff */
[----:B------:R-:W-:Y:S02]  /*ae10*/  IADD3.X R14, R14, UR7, RZ, P5, !PT ;  /* 0x000000070e0e7c10 */ /* 0x000fe4000affe4ff */
[----:B------:R-:W-:-:S02]  /*ae20*/  IADD3 R10, P5, R10, UR6, RZ ;  /* 0x000000060a0a7c10 */ /* 0x000fc4000ffbe0ff */
[----:B------:R-:W-:Y:S02]  /*ae30*/  IADD3.X R18, R18, UR7, RZ, P6, !PT ;  /* 0x0000000712127c10 */ /* 0x000fe4000b7fe4ff */
[----:B------:R-:W-:Y:S02]  /*ae40*/  IADD3 R11, P6, R11, UR6, RZ ;  /* 0x000000060b0b7c10 */ /* 0x000fe4000ffde0ff */
[----:B------:R-:W-:Y:S02]  /*ae50*/  IADD3.X R20, R20, UR7, RZ, P5, !PT ;  /* 0x0000000714147c10 */ /* 0x000fe4000affe4ff */
        /* <DEDUP_REMOVED lines=54> */
[----:B--2---:R-:W-:Y:S02]  /*b1c0*/  SHF.R.S32.HI R47, RZ, 0x1f, R222 ;  /* 0x0000001fff2f7819 */ /* 0x004fe400000114de */
[----:B------:R-:W-:Y:S02]  /*b1d0*/  LEA R29, P4, R222, R29, 0x2 ;  /* 0x0000001dde1d7211 */ /* 0x000fe400078810ff */
[----:B---3--:R-:W-:-:S02]  /*b1e0*/  LEA R179, P3, R3, R191, 0x3 ;  /* 0x000000bf03b37211 */ /* 0x008fc400078618ff */
[----:B------:R-:W-:Y:S02]  /*b1f0*/  LEA.HI.X R26, R222, R26, R47, 0x2, P4 ;  /* 0x0000001ade1a7211 */ /* 0x000fe400020f142f */
[----:B------:R-:W-:Y:S02]  /*b200*/  IADD3 R179, P1, R179, UR4, RZ ;  /* 0x00000004b3b37c10 */ /* 0x000fe4000ff3e0ff */
[----:B------:R-:W-:-:S03]  /*b210*/  IADD3 R7, P4, R7, UR6, RZ ;  /* 0x0000000607077c10 */ /* 0x000fc6000ff9e0ff */
[----:B------:R-:W-:Y:S01]  /*b220*/  STL [R1+0x2bc], R179 ;  /* 0x0002bcb301007387 */ /* 0x000fe20000100800 */
[----:B------:R-:W-:-:S03]  /*b230*/  IADD3.X R16, R16, UR7, RZ, P4, !PT ;  /* 0x0000000710107c10 */ /* 0x000fc6000a7fe4ff */
[----:B------:R-:W-:Y:S01]  /*b240*/  STL [R1+0x2c0], R6 ;  /* 0x0002c00601007387 */ /* 0x000fe20000100800 */
[----:B------:R-:W-:-:S03]  /*b250*/  IADD3 R9, P4, R9, UR6, RZ ;  /* 0x0000000609097c10 */ /* 0x000fc6000ff9e0ff */
[----:B------:R-:W-:Y:S04]  /*b260*/  STL [R1+0x2c4], R7 ;  /* 0x0002c40701007387 */ /* 0x000fe80000100800 */
[----:B------:R-:W-:Y:S04]  /*b270*/  STL [R1+0x2c8], R12 ;  /* 0x0002c80c01007387 */ /* 0x000fe80000100800 */
[----:B------:R-:W-:Y:S01]  /*b280*/  STL [R1+0x2cc], R8 ;  /* 0x0002cc0801007387 */ /* 0x000fe20000100800 */
[----:B------:R-:W-:-:S03]  /*b290*/  IADD3.X R22, R22, UR7, RZ, P4, !PT ;  /* 0x0000000716167c10 */ /* 0x000fc6000a7fe4ff */
[----:B------:R-:W-:Y:S01]  /*b2a0*/  STL [R1+0x2d0], R14 ;  /* 0x0002d00e01007387 */ /* 0x000fe20000100800 */
[----:B------:R-:W-:-:S03]  /*b2b0*/  IADD3 R15, P4, R15, UR6, RZ ;  /* 0x000000060f0f7c10 */ /* 0x000fc6000ff9e0ff */
[----:B------:R-:W-:Y:S04]  /*b2c0*/  STL [R1+0x2d4], R10 ;  /* 0x0002d40a01007387 */ /* 0x000fe80000100800 */
[----:B------:R-:W-:Y:S04]  /*b2d0*/  STL [R1+0x2d8], R16 ;  /* 0x0002d81001007387 */ /* 0x000fe80000100800 */
        /* <DEDUP_REMOVED lines=95> */
[----:B------:R-:W-:-:S03]  /*b8d0*/  IADD3 R243, P6, R243, UR6, RZ ;  /* 0x00000006f3f37c10 */ /* 0x000fc6000ffde0ff */
[----:B------:R-:W-:Y:S01]  /*b8e0*/  STL [R1+0x3f0], R219 ;  /* 0x0003f0db01007387 */ /* 0x000fe20000100800 */
[----:B------:R-:W-:-:S03]  /*b8f0*/  IADD3.X R240, R240, UR7, RZ, P4, !PT ;  /* 0x00000007f0f07c10 */ /* 0x000fc6000a7fe4ff */
[----:B------:R-:W-:Y:S01]  /*b900*/  STL [R1+0x3f4], R227 ;  /* 0x0003f4e301007387 */ /* 0x000fe20000100800 */
[----:B------:R-:W-:-:S03]  /*b910*/  IADD3.X R238, R238, UR7, RZ, P5, !PT ;  /* 0x00000007eeee7c10 */ /* 0x000fc6000affe4ff */
[----:B------:R-:W-:Y:S01]  /*b920*/  STL [R1+0x3f8], R221 ;  /* 0x0003f8dd01007387 */ /* 0x000fe20000100800 */
[----:B------:R-:W-:-:S03]  /*b930*/  IADD3 R247, P4, R247, UR6, RZ ;  /* 0x00000006f7f77c10 */ /* 0x000fc6000ff9e0ff */
[----:B------:R-:W-:Y:S01]  /*b940*/  STL [R1+0x3fc], R229 ;  /* 0x0003fce501007387 */ /* 0x000fe20000100800 */
[----:B------:R-:W-:-:S03]  /*b950*/  IADD3 R245, P5, R245, UR6, RZ ;  /* 0x00000006f5f57c10 */ /* 0x000fc6000ffbe0ff */
[----:B------:R-:W-:Y:S01]  /*b960*/  STL [R1+0x400], R224 ;  /* 0x000400e001007387 */ /* 0x000fe20000100800 */
[----:B------:R-:W-:-:S03]  /*b970*/  IADD3.X R242, R242, UR7, RZ, P6, !PT ;  /* 0x00000007f2f27c10 */ /* 0x000fc6000b7fe4ff */
[----:B------:R-:W-:Y:S01]  /*b980*/  STL [R1+0x404], R231 ;  /* 0x000404e701007387 */ /* 0x000fe20000100800 */
[----:B------:R-:W-:-:S03]  /*b990*/  IADD3 R249, P6, R249, UR6, RZ ;  /* 0x00000006f9f97c10 */ /* 0x000fc6000ffde0ff */
[----:B------:R-:W-:Y:S01]  /*b9a0*/  STL [R1+0x408], R226 ;  /* 0x000408e201007387 */ /* 0x000fe20000100800 */
[----:B------:R-:W-:-:S03]  /*b9b0*/  IADD3.X R246, R246, UR7, RZ, P4, !PT ;  /* 0x00000007f6f67c10 */ /* 0x000fc6000a7fe4ff */
[----:B------:R-:W-:Y:S01]  /*b9c0*/  STL [R1+0x40c], R233 ;  /* 0x00040ce901007387 */ /* 0x000fe20000100800 */
[----:B------:R-:W-:Y:S02]  /*b9d0*/  IADD3.X R244, R244, UR7, RZ, P5, !PT ;  /* 0x00000007f4f47c10 */ /* 0x000fe4000affe4ff */
[----:B------:R-:W-:Y:S01]  /*b9e0*/  IADD3 R0, P4, R46, UR6, RZ ;  /* 0x000000062e007c10 */ /* 0x000fe2000ff9e0ff */
        /* <DEDUP_REMOVED lines=12> */
[----:B------:R1:W-:Y:S04]  /*bab0*/  STL [R1], R0 ;  /* 0x0000000001007387 */ /* 0x0003e80000100800 */
[----:B------:R2:W-:Y:S01]  /*bac0*/  STL [R1+0x8], R2 ;  /* 0x0000080201007387 */ /* 0x0005e20000100800 */
[----:B-1----:R-:W-:Y:S02]  /*bad0*/  IADD3 R0, P5, R44, UR6, RZ ;  /* 0x000000062c007c10 */ /* 0x002fe4000ffbe0ff */
[----:B--2---:R-:W-:-:S03]  /*bae0*/  IADD3.X R2, R42, UR7, RZ, P6, !PT ;  /* 0x000000072a027c10 */ /* 0x004fc6000b7fe4ff */
[----:B------:R1:W-:Y:S04]  /*baf0*/  STL [R1+0x10], R0 ;  /* 0x0000100001007387 */ /* 0x0003e80000100800 */
[----:B------:R2:W-:Y:S01]  /*bb00*/  STL [R1+0x18], R4 ;  /* 0x0000180401007387 */ /* 0x0005e20000100800 */
[----:B-1----:R-:W-:-:S03]  /*bb10*/  IADD3 R0, P6, R41, UR6, RZ ;  /* 0x0000000629007c10 */ /* 0x002fc6000ffde0ff */
[----:B------:R1:W-:Y:S01]  /*bb20*/  STL [R1+0x4], R2 ;  /* 0x0000040201007387 */ /* 0x0003e20000100800 */
[----:B--2---:R-:W-:-:S03]  /*bb30*/  IADD3.X R4, R40, UR7, RZ, P5, !PT ;  /* 0x0000000728047c10 */ /* 0x004fc6000affe4ff */
        /* <DEDUP_REMOVED lines=25> */
[----:B-1----:R-:W-:-:S03]  /*bcd0*/  IADD3.X R2, R27, UR7, RZ, P4, !PT ;  /* 0x000000071b027c10 */ /* 0x002fc6000a7fe4ff */
[----:B------:R1:W-:Y:S01]  /*bce0*/  STL [R1+0x3c], R4 ;  /* 0x00003c0401007387 */ /* 0x0003e20000100800 */
[----:B--2---:R-:W-:-:S03]  /*bcf0*/  IADD3.X R0, R26, UR7, RZ, P6, !PT ;  /* 0x000000071a007c10 */ /* 0x004fc6000b7fe4ff */
[----:B------:R-:W2:Y:S04]  /*bd00*/  LDL R232, [R1+0x194] ;  /* 0x0001940001e87983 */ /* 0x000ea80000100800 */
[----:B------:R-:W-:Y:S04]  /*bd10*/  STL [R1+0x44], R2 ;  /* 0x0000440201007387 */ /* 0x000fe80000100800 */
[----:B------:R-:W3:Y:S04]  /*bd20*/  LDL R237, [R1+0x198] ;  /* 0x0001980001ed7983 */ /* 0x000ee80000100800 */
[----:B------:R4:W-:Y:S04]  /*bd30*/  STL [R1+0x4c], R0 ;  /* 0x00004c0001007387 */ /* 0x0009e80000100800 */
[----:B------:R-:W3:Y:S04]  /*bd40*/  LDL R230, [R1+0x19c] ;  /* 0x00019c0001e67983 */ /* 0x000ee80000100800 */
        /* <DEDUP_REMOVED lines=57> */
[----:B-1----:R-:W3:Y:S04]  /*c0e0*/  LDL R4, [R1+0x254] ;  /* 0x0002540001047983 */ /* 0x002ee80000100800 */
[----:B----4-:R-:W4:Y:S01]  /*c0f0*/  LDL R0, [R1+0x258] ;  /* 0x0002580001007983 */ /* 0x010f220000100800 */
[----:B------:R-:W-:-:S04]  /*c100*/  SHF.R.S32.HI R239, RZ, 0x1f, R3 ;  /* 0x0000001fffef7819 */ /* 0x000fc80000011403 */
[C-C-:B------:R-:W-:Y:S02]  /*c110*/  LEA.HI.X R25, R3.reuse, R25, R239.reuse, 0x3, P3 ;  /* 0x0000001903197211 */ /* 0x140fe400018f1cef */
[----:B------:R-:W-:-:S06]  /*c120*/  SHF.L.U64.HI R239, R3, 0x2, R239 ;  /* 0x0000000203ef7819 */ /* 0x000fcc00000102ef */
[----:B------:R1:W5:Y:S01]  /*c130*/  LDL.LU R239, [R1+0x424] ;  /* 0x0004240001ef7983 */ /* 0x0003620000300800 */
[----:B--2---:R-:W-:-:S04]  /*c140*/  SHF.R.S32.HI R63, RZ, 0x1f, R232 ;  /* 0x0000001fff3f7819 */ /* 0x004fc800000114e8 */
[----:B------:R-:W-:Y:S02]  /*c150*/  SHF.L.U64.HI R232, R232, 0x2, R63 ;  /* 0x00000002e8e87819 */ /* 0x000fe4000001023f */
[----:B---3--:R-:W-:-:S03]  /*c160*/  SHF.R.S32.HI R64, RZ, 0x1f, R237 ;  /* 0x0000001fff407819 */ /* 0x008fc600000114ed */
[----:B------:R2:W-:Y:S01]  /*c170*/  STL [R1+0x68], R232 ;  /* 0x000068e801007387 */ /* 0x0005e20000100800 */
[----:B------:R-:W-:Y:S02]  /*c180*/  SHF.L.U64.HI R237, R237, 0x2, R64 ;  /* 0x00000002eded7819 */ /* 0x000fe40000010240 */
[----:B------:R-:W-:Y:S01]  /*c190*/  SHF.R.S32.HI R65, RZ, 0x1f, R230 ;  /* 0x0000001fff417819 */ /* 0x000fe200000114e6 */
[----:B--2---:R1:W5:Y:S01]  /*c1a0*/  LDL.LU R232, [R1+0x420] ;  /* 0x0004200001e87983 */ /* 0x0043620000300800 */
[----:B------:R-:W-:Y:S02]  /*c1b0*/  SHF.R.S32.HI R66, RZ, 0x1f, R235 ;  /* 0x0000001fff427819 */ /* 0x000fe400000114eb */
[----:B------:R-:W-:Y:S02]  /*c1c0*/  SHF.L.U64.HI R230, R230, 0x2, R65 ;  /* 0x00000002e6e67819 */ /* 0x000fe40000010241 */
[----:B------:R-:W-:Y:S01]  /*c1d0*/  SHF.R.S32.HI R67, RZ, 0x1f, R228 ;  /* 0x0000001fff437819 */ /* 0x000fe200000114e4 */
[----:B------:R2:W-:Y:S01]  /*c1e0*/  STL [R1+0x70], R237 ;  /* 0x000070ed01007387 */ /* 0x0005e20000100800 */
[----:B------:R-:W-:-:S02]  /*c1f0*/  SHF.L.U64.HI R235, R235, 0x2, R66 ;  /* 0x00000002ebeb7819 */ /* 0x000fc40000010242 */
[----:B------:R-:W-:Y:S02]  /*c200*/  SHF.R.S32.HI R68, RZ, 0x1f, R233 ;  /* 0x0000001fff447819 */ /* 0x000fe400000114e9 */
[----:B------:R-:W-:Y:S02]  /*c210*/  SHF.L.U64.HI R228, R228, 0x2, R67 ;  /* 0x00000002e4e47819 */ /* 0x000fe40000010243 */
[----:B------:R-:W-:Y:S01]  /*c220*/  SHF.R.S32.HI R69, RZ, 0x1f, R226 ;  /* 0x0000001fff457819 */ /* 0x000fe200000114e2 */
[----:B--2---:R1:W5:Y:S01]  /*c230*/  LDL.LU R237, [R1+0x41c] ;  /* 0x00041c0001ed7983 */ /* 0x0043620000300800 */
[----:B------:R-:W-:Y:S02]  /*c240*/  SHF.R.S32.HI R70, RZ, 0x1f, R231 ;  /* 0x0000001fff467819 */ /* 0x000fe400000114e7 */
[----:B------:R-:W-:Y:S01]  /*c250*/  SHF.L.U64.HI R233, R233, 0x2, R68 ;  /* 0x00000002e9e97819 */ /* 0x000fe20000010244 */
[----:B------:R2:W-:Y:S01]  /*c260*/  STL [R1+0x74], R230 ;  /* 0x000074e601007387 */ /* 0x0005e20000100800 */
[----:B------:R-:W-:-:S02]  /*c270*/  SHF.R.S32.HI R71, RZ, 0x1f, R224 ;  /* 0x0000001fff477819 */ /* 0x000fc400000114e0 */
[----:B------:R-:W-:Y:S02]  /*c280*/  SHF.L.U64.HI R226, R226, 0x2, R69 ;  /* 0x00000002e2e27819 */ /* 0x000fe40000010245 */
[----:B------:R-:W-:Y:S01]  /*c290*/  SHF.R.S32.HI R72, RZ, 0x1f, R229 ;  /* 0x0000001fff487819 */ /* 0x000fe200000114e5 */
[----:B--2---:R1:W5:Y:S01]  /*c2a0*/  LDL.LU R230, [R1+0x418] ;  /* 0x0004180001e67983 */ /* 0x0043620000300800 */
[----:B------:R-:W-:-:S03]  /*c2b0*/  SHF.L.U64.HI R231, R231, 0x2, R70 ;  /* 0x00000002e7e77819 */ /* 0x000fc60000010246 */
[----:B------:R2:W-:Y:S01]  /*c2c0*/  STL [R1+0x78], R235 ;  /* 0x000078eb01007387 */ /* 0x0005e20000100800 */
[----:B------:R-:W-:Y:S02]  /*c2d0*/  SHF.R.S32.HI R73, RZ, 0x1f, R221 ;  /* 0x0000001fff497819 */ /* 0x000fe400000114dd */
[----:B------:R-:W-:Y:S01]  /*c2e0*/  SHF.L.U64.HI R224, R224, 0x2, R71 ;  /* 0x00000002e0e07819 */ /* 0x000fe20000010247 */
[----:B--2---:R1:W5:Y:S04]  /*c2f0*/  LDL.LU R235, [R1+0x414] ;  /* 0x0004140001eb7983 */ /* 0x0043680000300800 */
[----:B------:R2:W-:Y:S01]  /*c300*/  STL [R1+0x7c], R228 ;  /* 0x00007ce401007387 */ /* 0x0005e20000100800 */
[----:B------:R-:W-:Y:S02]  /*c310*/  SHF.R.S32.HI R74, RZ, 0x1f, R227 ;  /* 0x0000001fff4a7819 */ /* 0x000fe400000114e3 */
[----:B------:R-:W-:Y:S01]  /*c320*/  SHF.L.U64.HI R229, R229, 0x2, R72 ;  /* 0x00000002e5e57819 */ /* 0x000fe20000010248 */
[----:B--2---:R1:W5:Y:S04]  /*c330*/  LDL.LU R228, [R1+0x410] ;  /* 0x0004100001e47983 */ /* 0x0043680000300800 */
[----:B------:R2:W-:Y:S01]  /*c340*/  STL [R1+0x80], R233 ;  /* 0x000080e901007387 */ /* 0x0005e20000100800 */
[----:B------:R-:W-:-:S02]  /*c350*/  SHF.R.S32.HI R75, RZ, 0x1f, R219 ;  /* 0x0000001fff4b7819 */ /* 0x000fc400000114db */
        /* <DEDUP_REMOVED lines=51> */
[----:B------:R-:W-:Y:S02]  /*c690*/  SHF.L.U64.HI R214, R214, 0x2, R86 ;  /* 0x00000002d6d67819 */ /* 0x000fe40000010256 */
[----:B------:R-:W-:Y:S01]  /*c6a0*/  SHF.R.S32.HI R188, RZ, 0x1f, R212 ;  /* 0x0000001fffbc7819 */ /* 0x000fe200000114d4 */
[----:B--2---:R1:W5:Y:S04]  /*c6b0*/  LDL.LU R213, [R1+0x3d8] ;  /* 0x0003d80001d57983 */ /* 0x0043680000300800 */
[----:B------:R2:W-:Y:S01]  /*c6c0*/  STL [R1+0xb8], R218 ;  /* 0x0000b8da01007387 */ /* 0x0005e20000100800 */
[----:B------:R-:W-:-:S02]  /*c6d0*/  SHF.L.U64.HI R207, R207, 0x2, R87 ;  /* 0x00000002cfcf7819 */ /* 0x000fc40000010257 */
[----:B------:R-:W-:Y:S01]  /*c6e0*/  SHF.L.U64.HI R188, R212, 0x2, R188 ;  /* 0x00000002d4bc7819 */ /* 0x000fe200000102bc */
[----:B--2---:R1:W5:Y:S04]  /*c6f0*/  LDL.LU R218, [R1+0x3d4] ;  /* 0x0003d40001da7983 */ /* 0x0043680000300800 */
[----:B------:R2:W-:Y:S01]  /*c700*/  STL [R1+0xbc], R211 ;  /* 0x0000bcd301007387 */ /* 0x0005e20000100800 */
[----:B------:R-:W-:-:S03]  /*c710*/  SHF.R.S32.HI R190, RZ, 0x1f, R205 ;  /* 0x0000001fffbe7819 */ /* 0x000fc600000114cd */
        /* <DEDUP_REMOVED lines=10> */
[----:B------:R2:W-:Y:S04]  /*c7c0*/  STL [R1+0xcc], R207 ;  /* 0x0000cccf01007387 */ /* 0x0005e80000100800 */
[----:B--2---:R1:W5:Y:S04]  /*c7d0*/  LDL.LU R207, [R1+0x3c0] ;  /* 0x0003c00001cf7983 */ /* 0x0043680000300800 */
[----:B------:R1:W5:Y:S04]  /*c7e0*/  LDL.LU R212, [R1+0x3bc] ;  /* 0x0003bc0001d47983 */ /* 0x0003680000300800 */
[----:B------:R2:W-:Y:S01]  /*c7f0*/  STL [R1+0xd0], R188 ;  /* 0x0000d0bc01007387 */ /* 0x0005e20000100800 */
[----:B------:R-:W-:-:S02]  /*c800*/  SHF.R.S32.HI R206, RZ, 0x1f, R199 ;  /* 0x0000001fffce7819 */ /* 0x000fc400000114c7 */
[----:B--2---:R-:W-:Y:S02]  /*c810*/  SHF.L.U64.HI R188, R205, 0x2, R190 ;  /* 0x00000002cdbc7819 */ /* 0x004fe400000102be */
[----:B------:R1:W5:Y:S01]  /*c820*/  LDL.LU R205, [R1+0x3b8] ;  /* 0x0003b80001cd7983 */ /* 0x0003620000300800 */
[----:B------:R-:W-:-:S03]  /*c830*/  SHF.L.U64.HI R190, R210, 0x2, R191 ;  /* 0x00000002d2be7819 */ /* 0x000fc600000102bf */
[----:B------:R1:W5:Y:S04]  /*c840*/  LDL.LU R210, [R1+0x3b4] ;  /* 0x0003b40001d27983 */ /* 0x0003680000300800 */
[----:B------:R2:W-:Y:S01]  /*c850*/  STL [R1+0xd4], R188 ;  /* 0x0000d4bc01007387 */ /* 0x0005e20000100800 */
[----:B------:R-:W-:Y:S02]  /*c860*/  SHF.R.S32.HI R204, RZ, 0x1f, R197 ;  /* 0x0000001fffcc7819 */ /* 0x000fe400000114c5 */
[----:B------:R-:W-:Y:S02]  /*c870*/  SHF.R.S32.HI R202, RZ, 0x1f, R195 ;  /* 0x0000001fffca7819 */ /* 0x000fe400000114c3 */
[----:B--2---:R-:W-:Y:S02]  /*c880*/  SHF.L.U64.HI R188, R203, 0x2, R222 ;  /* 0x00000002cbbc7819 */ /* 0x004fe400000102de */
[----:B------:R1:W5:Y:S04]  /*c890*/  LDL.LU R203, [R1+0x3b0] ;  /* 0x0003b00001cb7983 */ /* 0x0003680000300800 */
[----:B------:R2:W-:Y:S01]  /*c8a0*/  STL [R1+0xd8], R190 ;  /* 0x0000d8be01007387 */ /* 0x0005e20000100800 */
[----:B------:R-:W-:-:S02]  /*c8b0*/  SHF.R.S32.HI R200, RZ, 0x1f, R193 ;  /* 0x0000001fffc87819 */ /* 0x000fc400000114c1 */
[----:B--2---:R-:W-:Y:S02]  /*c8c0*/  SHF.L.U64.HI R190, R201, 0x2, R208 ;  /* 0x00000002c9be7819 */ /* 0x004fe400000102d0 */
[----:B------:R1:W5:Y:S04]  /*c8d0*/  LDL.LU R208, [R1+0x3ac] ;  /* 0x0003ac0001d07983 */ /* 0x0003680000300800 */
[----:B------:R2:W-:Y:S04]  /*c8e0*/  STL [R1+0xdc], R188 ;  /* 0x0000dcbc01007387 */ /* 0x0005e80000100800 */
[----:B------:R1:W5:Y:S01]  /*c8f0*/  LDL.LU R201, [R1+0x3a8] ;  /* 0x0003a80001c97983 */ /* 0x0003620000300800 */
[----:B--2---:R-:W-:-:S03]  /*c900*/  SHF.L.U64.HI R188, R199, 0x2, R206 ;  /* 0x00000002c7bc7819 */ /* 0x004fc600000102ce */
[----:B------:R1:W5:Y:S04]  /*c910*/  LDL.LU R206, [R1+0x3a4] ;  /* 0x0003a40001ce7983 */ /* 0x0003680000300800 */
[----:B------:R2:W-:Y:S04]  /*c920*/  STL [R1+0xe0], R190 ;  /* 0x0000e0be01007387 */ /* 0x0005e80000100800 */
[----:B------:R1:W5:Y:S01]  /*c930*/  LDL.LU R199, [R1+0x3a0] ;  /* 0x0003a00001c77983 */ /* 0x0003620000300800 */
[----:B------:R-:W-:Y:S02]  /*c940*/  SHF.R.S32.HI R198, RZ, 0x1f, R189 ;  /* 0x0000001fffc67819 */ /* 0x000fe400000114bd */
[----:B--2---:R-:W-:-:S02]  /*c950*/  SHF.L.U64.HI R190, R197, 0x2, R204 ;  /* 0x00000002c5be7819 */ /* 0x004fc400000102cc */
        /* <DEDUP_REMOVED lines=133> */
[----:B----4-:R-:W-:Y:S02]  /*d1b0*/  SHF.R.S32.HI R2, RZ, 0x1f, R0 ;  /* 0x0000001fff027819 */ /* 0x010fe40000011400 */
[----:B--2---:R-:W-:-:S02]  /*d1c0*/  SHF.L.U64.HI R188, R6, 0x2, R7 ;  /* 0x0000000206bc7819 */ /* 0x004fc40000010207 */
[----:B------:R1:W5:Y:S04]  /*d1d0*/  LDL.LU R7, [R1+0x2c4] ;  /* 0x0002c40001077983 */ /* 0x0003680000300800 */
[----:B------:R2:W-:Y:S04]  /*d1e0*/  STL [R1+0x150], R190 ;  /* 0x000150be01007387 */ /* 0x0005e80000100800 */
[----:B------:R1:W5:Y:S01]  /*d1f0*/  LDL.LU R6, [R1+0x2c0] ;  /* 0x0002c00001067983 */ /* 0x0003620000300800 */
[----:B--2---:R-:W-:-:S03]  /*d200*/  SHF.L.U64.HI R190, R186, 0x2, R179 ;  /* 0x00000002babe7819 */ /* 0x004fc600000102b3 */
        /* <DEDUP_REMOVED lines=11> */
[----:B--2---:R-:W-:-:S03]  /*d2c0*/  SHF.R.S32.HI R188, RZ, 0x6, R62 ;  /* 0x00000006ffbc7819 */ /* 0x004fc6000001143e */
[----:B------:R-:W-:Y:S04]  /*d2d0*/  STL [R1+0x160], R190 ;  /* 0x000160be01007387 */ /* 0x000fe80000100800 */
[----:B------:R2:W-:Y:S02]  /*d2e0*/  STL [R1+0x64], R188 ;  /* 0x000064bc01007387 */ /* 0x0005e40000100800 */
[----:B--2---:R-:W-:-:S05]  /*d2f0*/  VIADD R188, R188, 0xfffffffe ;  /* 0xfffffffebcbc7836 */ /* 0x004fca0000000000 */
[----:B------:R1:W-:Y:S01]  /*d300*/  STL [R1+0x260], R188 ;  /* 0x000260bc01007387 */ /* 0x0003e20000100800 */
[----:B------:R-:W-:Y:S01]  /*d310*/  IADD3.X R181, R25, UR5, RZ, P1, !PT ;  /* 0x0000000519b57c10 */ /* 0x000fe20008ffe4ff */
[----:B------:R-:W-:Y:S01]  /*d320*/  IMAD.MOV.U32 R184, RZ, RZ, 0x1 ;  /* 0x00000001ffb87424 */ /* 0x000fe200078e00ff */
[C---:B------:R-:W-:Y:S01]  /*d330*/  SHF.L.U64.HI R182, R183.reuse, 0x2, R24 ;  /* 0x00000002b7b67819 */ /* 0x040fe20000010218 */
[----:B------:R-:W-:Y:S01]  /*d340*/  IMAD.SHL.U32 R183, R183, 0x4, RZ ;  /* 0x00000004b7b77824 */ /* 0x000fe200078e00ff */
[----:B------:R-:W-:Y:S01]  /*d350*/  CS2R R88, SRZ ;  /* 0x0000000000587805 */ /* 0x000fe2000001ff00 */
[----:B------:R-:W-:Y:S01]  /*d360*/  IMAD.MOV.U32 R185, RZ, RZ, -0x1 ;  /* 0xffffffffffb97424 */ /* 0x000fe200078e00ff */
[----:B------:R-:W-:Y:S01]  /*d370*/  CS2R R90, SRZ ;  /* 0x00000000005a7805 */ /* 0x000fe2000001ff00 */
[----:B------:R-:W-:Y:S01]  /*d380*/  IMAD.MOV.U32 R187, RZ, RZ, RZ ;  /* 0x000000ffffbb7224 */ /* 0x000fe200078e00ff */
        /* <DEDUP_REMOVED lines=61> */
[----:B-1----:R-:W-:-:S07]  /*d760*/  CS2R R86, SRZ ;  /* 0x0000000000567805 */ /* 0x002fce000001ff00 */
.L_x_1:
[----:B------:R-:W1:Y:S01]  /*d770*/  S2R R188, SR_CgaCtaId ;  /* 0x0000000000bc7919 */ /* 0x000e620000008800 */
[----:B-----5:R-:W-:Y:S01]  /*d780*/  VIADD R185, R185, 0x1 ;  /* 0x00000001b9b97836 */ /* 0x020fe20000000000 */
[----:B------:R-:W-:Y:S01]  /*d790*/  MOV R222, 0x400 ;  /* 0x0000040000de7802 */ /* 0x000fe20000000f00 */
[----:B------:R-:W-:-:S04]  /*d7a0*/  DEPBAR.LE SB0, 0x2 ;  /* 0x000080800000791a */ /* 0x000fc80000000000 */
[C---:B------:R-:W-:Y:S01]  /*d7b0*/  ISETP.GT.AND P1, PT, R185.reuse, 0x2, PT ;  /* 0x00000002b900780c */ /* 0x040fe20003f24270 */
[----:B------:R-:W-:Y:S03]  /*d7c0*/  BAR.SYNC.DEFER_BLOCKING 0x0 ;  /* 0x0000000000007b1d */ /* 0x000fe60000010000 */
[----:B------:R-:W-:-:S03]  /*d7d0*/  SEL R185, R185, RZ, !P1 ;  /* 0x000000ffb9b97207 */ /* 0x000fc60004800000 */
[----:B------:R2:W-:Y:S01]  /*d7e0*/  STL [R1+0x2c4], R3 ;  /* 0x0002c40301007387 */ /* 0x0005e20000100800 */
[----:B------:R-:W-:Y:S01]  /*d7f0*/  UMOV UR9, 0x40000040 ;  /* 0x4000004000097882 */ /* 0x000fe20000000000 */
[----:B------:R-:W-:Y:S01]  /*d800*/  UMOV UR11, 0x40000040 ;  /* 0x40000040000b7882 */ /* 0x000fe20000000000 */
[----:B------:R-:W-:Y:S01]  /*d810*/  IMAD.MOV.U32 R191, RZ, RZ, RZ ;  /* 0x000000ffffbf7224 */ /* 0x000fe200078e00ff */
[----:B-----5:R3:W-:Y:S04]  /*d820*/  STL [R1+0x2a8], R4 ;  /* 0x0002a80401007387 */ /* 0x0207e80000100800 */
[----:B--2---:R-:W2:Y:S01]  /*d830*/  LDL R3, [R1+0x260] ;  /* 0x0002600001037983 */ /* 0x004ea20000100800 */
[----:B-1----:R-:W-:-:S05]  /*d840*/  LEA R222, R188, R222, 0x18 ;  /* 0x000000debcde7211 */ /* 0x002fca00078ec0ff */
[----:B------:R-:W-:-:S04]  /*d850*/  IMAD R190, R185, 0x8000, R222 ;  /* 0x00008000b9be7824 */ /* 0x000fc800078e02de */
[----:B------:R-:W-:Y:S01]  /*d860*/  VIADD R188, R190, 0x18000 ;  /* 0x00018000bebc7836 */ /* 0x000fe20000000000 */
[----:B------:R-:W-:-:S04]  /*d870*/  SHF.R.U32.HI R190, RZ, 0x4, R190 ;  /* 0x00000004ffbe7819 */ /* 0x000fc800000116be */
[----:B------:R-:W-:Y:S02]  /*d880*/  SHF.R.U32.HI R188, RZ, 0x4, R188 ;  /* 0x00000004ffbc7819 */ /* 0x000fe400000116bc */
[----:B------:R-:W-:Y:S02]  /*d890*/  SGXT.U32 R190, R190, 0xe ;  /* 0x0000000ebebe781a */ /* 0x000fe40000000000 */
[----:B------:R-:W-:Y:S02]  /*d8a0*/  SGXT.U32 R188, R188, 0xe ;  /* 0x0000000ebcbc781a */ /* 0x000fe40000000000 */
[----:B------:R-:W-:Y:S02]  /*d8b0*/  R2UR UR8, R190 ;  /* 0x00000000be0872ca */ /* 0x000fe400000e0000 */
[----:B------:R-:W-:Y:S01]  /*d8c0*/  R2UR UR10, R188 ;  /* 0x00000000bc0a72ca */ /* 0x000fe200000e0000 */
[----:B------:R-:W-:-:S12]  /*d8d0*/  WARPGROUP.ARRIVE ;  /* 0x00000000000079c5 */ /* 0x000fd80000000000 */
[----:B------:R-:W-:Y:S01]  /*d8e0*/  HGMMA.64x128x8.F32.TF32 R88, gdesc[UR8], R88 ;  /* 0x05e00000085879f0 */ /* 0x000fe20008702858 */
[----:B------:R-:W-:-:S04]  /*d8f0*/  IADD3 R190, P1, R190, 0x2, RZ ;  /* 0x00000002bebe7810 */ /* 0x000fc80007f3e0ff */
[----:B------:R-:W-:Y:S01]  /*d900*/  R2UR UR4, R190 ;  /* 0x00000000be0472ca */ /* 0x000fe200000e0000 */
[----:B------:R-:W-:Y:S01]  /*d910*/  IMAD.MOV.U32 R190, RZ, RZ, RZ ;  /* 0x000000ffffbe7224 */ /* 0x000fe200078e00ff */
[----:B------:R-:W-:Y:S02]  /*d920*/  IADD3.X R191, R191, 0x40000040, RZ, P1, !PT ;  /* 0x40000040bfbf7810 */ /* 0x000fe40000ffe4ff */
[----:B------:R-:W-:-:S04]  /*d930*/  IADD3 R188, P1, R188, 0x2, RZ ;  /* 0x00000002bcbc7810 */ /* 0x000fc80007f3e0ff */
[----:B------:R-:W-:Y:S02]  /*d940*/  IADD3.X R190, R190, 0x40000040, RZ, P1, !PT ;  /* 0x40000040bebe7810 */ /* 0x000fe40000ffe4ff */
[----:B------:R-:W-:Y:S02]  /*d950*/  R2UR UR5, R191 ;  /* 0x00000000bf0572ca */ /* 0x000fe400000e0000 */
[----:B------:R-:W-:Y:S02]  /*d960*/  R2UR UR6, R188 ;  /* 0x00000000bc0672ca */ /* 0x000fe400000e0000 */
[----:B------:R-:W-:-:S13]  /*d970*/  R2UR UR7, R190 ;  /* 0x00000000be0772ca */ /* 0x000fda00000e0000 */
[----:B------:R-:W-:Y:S01]  /*d980*/  HGMMA.64x128x8.F32.TF32 R88, gdesc[UR4], R88 ;  /* 0x05e00000045879f0 */ /* 0x000fe20008702858 */
[----:B------:R-:W-:Y:S02]  /*d990*/  UIADD3.64 UR24, UR4, 0x2, URZ ;  /* 0x0000000204187897 */ /* 0x000fe4000fffe03f */
[----:B------:R-:W-:Y:S02]  /*d9a0*/  UIADD3.64 UR26, UR6, 0x2, URZ ;  /* 0x00000002061a7897 */ /* 0x000fe4000fffe03f */
[----:B------:R-:W-:Y:S02]  /*d9b0*/  UIADD3.64 UR28, UR4, 0x4, URZ ;  /* 0x00000004041c7897 */ /* 0x000fe4000fffe03f */
[----:B------:R-:W-:-:S05]  /*d9c0*/  UIADD3.64 UR30, UR6, 0x4, URZ ;  /* 0x00000004061e7897 */ /* 0x000fca000fffe03f */
[----:B------:R-:W-:Y:S01]  /*d9d0*/  HGMMA.64x128x8.F32.TF32 R88, gdesc[UR24], R88 ;  /* 0x05e00000185879f0 */ /* 0x000fe20008702858 */
[----:B------:R-:W-:Y:S02]  /*d9e0*/  UIADD3.64 UR32, UR4, 0x3fe, URZ ;  /* 0x000003fe04207897 */ /* 0x000fe4000fffe03f */
[----:B------:R-:W-:-:S09]  /*d9f0*/  UIADD3.64 UR34, UR6, 0x3fe, URZ ;  /* 0x000003fe06227897 */ /* 0x000fd2000fffe03f */
        /* <DEDUP_REMOVED lines=8> */
[----:B------:R-:W-:Y:S02]  /*da80*/  UIADD3.64 UR18, UR6, 0x404, URZ ;  /* 0x0000040406127897 */ /* 0x000fe4000fffe03f */
[----:B------:R-:W-:-:S07]  /*da90*/  UIADD3.64 UR8, UR4, 0x1fe, URZ ;  /* 0x000001fe04087897 */ /* 0x000fce000fffe03f */
[----:B------:R-:W-:-:S12]  /*daa0*/  HGMMA.64x128x8.F32.TF32 R88, gdesc[UR20], R88 ;  /* 0x05e00000145879f0 */ /* 0x000fd80008702858 */
[----:B------:R-:W-:-:S12]  /*dab0*/  HGMMA.64x128x8.F32.TF32 R88, gdesc[UR16], R88 ;  /* 0x05e00000105879f0 */ /* 0x000fd80008702858 */
[----:B------:R-:W-:Y:S01]  /*dac0*/  HGMMA.64x128x8.F32.TF32 R24, gdesc[UR8], R24 ;  /* 0x05e00000081879f0 */ /* 0x000fe20008702818 */
[----:B------:R-:W-:Y:S01]  /*dad0*/  UIADD3.64 UR8, UR4, 0x200, URZ ;  /* 0x0000020004087897 */ /* 0x000fe2000fffe03f */
[----:B------:R-:W-:Y:S01]  /*dae0*/  UMOV UR10, UR6 ;  /* 0x00000006000a7c82 */ /* 0x000fe20008000000 */
[----:B------:R-:W-:Y:S01]  /*daf0*/  UMOV UR11, UR7 ;  /* 0x00000007000b7c82 */ /* 0x000fe20008000000 */
[----:B------:R-:W-:-:S08]  /*db00*/  UIADD3.64 UR24, UR4, 0x202, URZ ;  /* 0x0000020204187897 */ /* 0x000fd0000fffe03f */
[----:B------:R-:W-:Y:S01]  /*db10*/  HGMMA.64x128x8.F32.TF32 R24, gdesc[UR8], R24 ;  /* 0x05e00000081879f0 */ /* 0x000fe20008702818 */
[----:B------:R-:W-:-:S11]  /*db20*/  UIADD3.64 UR28, UR4, 0x204, URZ ;  /* 0x00000204041c7897 */ /* 0x000fd6000fffe03f */
[----:B------:R-:W-:Y:S01]  /*db30*/  HGMMA.64x128x8.F32.TF32 R24, gdesc[UR24], R24 ;  /* 0x05e00000181879f0 */ /* 0x000fe20008702818 */
[----:B------:R-:W-:-:S11]  /*db40*/  UIADD3.64 UR32, UR4, 0x5fe, URZ ;  /* 0x000005fe04207897 */ /* 0x000fd6000fffe03f */
[----:B------:R-:W-:Y:S01]  /*db50*/  HGMMA.64x128x8.F32.TF32 R24, gdesc[UR28], R24 ;  /* 0x05e000001c1879f0 */ /* 0x000fe20008702818 */
[----:B------:R-:W-:-:S11]  /*db60*/  UIADD3.64 UR36, UR4, 0x600, URZ ;  /* 0x0000060004247897 */ /* 0x000fd6000fffe03f */
[----:B------:R-:W-:Y:S01]  /*db70*/  HGMMA.64x128x8.F32.TF32 R24, gdesc[UR32], R24 ;  /* 0x05e00000201879f0 */ /* 0x000fe20008702818 */
[----:B------:R-:W-:Y:S01]  /*db80*/  ISETP.GT.AND P3, PT, R180, RZ, PT ;  /* 0x000000ffb400720c */ /* 0x000fe20003f64270 */
[----:B------:R-:W-:Y:S01]  /*db90*/  VIADD R184, R184, 0x1 ;  /* 0x00000001b8b87836 */ /* 0x000fe20000000000 */
[----:B--2---:R-:W-:Y:S02]  /*dba0*/  ISETP.GE.AND P1, PT, R187, R3, PT ;  /* 0x00000003bb00720c */ /* 0x004fe40003f26270 */
[----:B------:R-:W-:Y:S02]  /*dbb0*/  SEL R188, RZ, 0x4, !P3 ;  /* 0x00000004ffbc7807 */ /* 0x000fe40005800000 */
[----:B------:R-:W-:Y:S01]  /*dbc0*/  ISETP.GT.AND P3, PT, R184, 0x2, PT ;  /* 0x00000002b800780c */ /* 0x000fe20003f64270 */
[----:B------:R1:W-:Y:S01]  /*dbd0*/  STL [R1+0x2ac], R185 ;  /* 0x0002acb901007387 */ /* 0x0003e20000100800 */
[----:B------:R-:W-:Y:S02]  /*dbe0*/  SEL R188, R188, RZ, !P1 ;  /* 0x000000ffbcbc7207 */ /* 0x000fe40004800000 */
[----:B------:R-:W-:Y:S01]  /*dbf0*/  SEL R184, R184, RZ, !P3 ;  /* 0x000000ffb8b87207 */ /* 0x000fe20005800000 */
[----:B---3--:R-:W2:Y:S01]  /*dc00*/  LDL R4, [R1+0x258] ;  /* 0x0002580001047983 */ /* 0x008ea20000100800 */
[----:B------:R-:W-:-:S03]  /*dc10*/  ISETP.NE.U32.AND P4, PT, R188, RZ, PT ;  /* 0x000000ffbc00720c */ /* 0x000fc60003f85070 */
[----:B------:R-:W3:Y:S04]  /*dc20*/  LDL R3, [R1+0x160] ;  /* 0x0001600001037983 */ /* 0x000ee80000100800 */
[----:B-1----:R-:W4:Y:S01]  /*dc30*/  LDL R185, [R1+0x58] ;  /* 0x0000580001b97983 */ /* 0x002f220000100800 */
[----:B------:R-:W-:-:S03]  /*dc40*/  IMAD R188, R184, 0x8000, R222 ;  /* 0x00008000b8bc7824 */ /* 0x000fc600078e02de */
[----:B------:R1:W-:Y:S04]  /*dc50*/  STL [R1+0x2b0], R184 ;  /* 0x0002b0b801007387 */ /* 0x0003e80000100800 */
[----:B-1----:R-:W2:Y:S01]  /*dc60*/  LDL R184, [R1+0x164] ;  /* 0x0001640001b87983 */ /* 0x002ea20000100800 */
[----:B------:R-:W-:Y:S01]  /*dc70*/  HGMMA.64x128x8.F32.TF32 R24, gdesc[UR36], R24 ;  /* 0x05e00000241879f0 */ /* 0x000fe20008702818 */
[----:B------:R-:W-:Y:S02]  /*dc80*/  UIADD3.64 UR20, UR4, 0x602, URZ ;  /* 0x0000060204147897 */ /* 0x000fe4000fffe03f */
[----:B------:R-:W-:-:S09]  /*dc90*/  UIADD3.64 UR4, UR4, 0x604, URZ ;  /* 0x0000060404047897 */ /* 0x000fd2000fffe03f */
[----:B------:R-:W-:Y:S01]  /*dca0*/  HGMMA.64x128x8.F32.TF32 R24, gdesc[UR20], R24 ;  /* 0x05e00000141879f0 */ /* 0x000fe20008702818 */
[----:B------:R-:W-:Y:S01]  /*dcb0*/  UMOV UR6, UR18 ;  /* 0x0000001200067c82 */ /* 0x000fe20008000000 */
[----:B------:R-:W-:-:S10]  /*dcc0*/  UMOV UR7, UR19 ;  /* 0x0000001300077c82 */ /* 0x000fd40008000000 */
[----:B------:R-:W-:Y:S01]  /*dcd0*/  HGMMA.64x128x8.F32.TF32 R24, gdesc[UR4], R24, gsb0 ;  /* 0x05e00000041879f0 */ /* 0x000fe20008002818 */
[----:B------:R-:W-:Y:S02]  /*dce0*/  IMAD.IADD R222, R0, 0x1, R188 ;  /* 0x0000000100de7824 */ /* 0x000fe400078e02bc */
[----:B------:R-:W-:Y:S02]  /*dcf0*/  IMAD.MOV.U32 R190, RZ, RZ, R179 ;  /* 0x000000ffffbe7224 */ /* 0x000fe400078e00b3 */
[----:B------:R-:W-:Y:S01]  /*dd00*/  IMAD.MOV.U32 R191, RZ, RZ, R181 ;  /* 0x000000ffffbf7224 */ /* 0x000fe200078e00b5 */
[----:B------:R-:W-:Y:S01]  /*dd10*/  ISETP.GT.AND P3, PT, R180, 0x1, PT ;  /* 0x00000001b400780c */ /* 0x000fe20003f64270 */
[----:B------:R1:W-:Y:S04]  /*dd20*/  STL [R1+0x2b4], R0 ;  /* 0x0002b40001007387 */ /* 0x0003e80000100800 */
[----:B-1----:R-:W3:Y:S01]  /*dd30*/  LDL R0, [R1+0x1f4] ;  /* 0x0001f40001007983 */ /* 0x002ee20000100800 */
[----:B------:R-:W-:-:S02]  /*dd40*/  WARPGROUP.DEPBAR.LE gsb0, 0x1 ;  /* 0x00008000000079c5 */ /* 0x000fc40000010100 */
[----:B------:R-:W-:Y:S06]  /*dd50*/  BAR.SYNC.DEFER_BLOCKING 0x0 ;  /* 0x0000000000007b1d */ /* 0x000fec0000010000 */
[----:B------:R-:W-:Y:S01]  /*dd60*/  @!PT LDS RZ, [RZ] ;  /* 0x00000000fffff984 */ /* 0x000fe20000000800 */
[----:B------:R-:W-:Y:S01]  /*dd70*/  @!PT LDS RZ, [RZ] ;  /* 0x00000000fffff984 */ /* 0x000fe20000000800 */
[----:B------:R-:W-:Y:S01]  /*dd80*/  @!PT LDS RZ, [RZ] ;  /* 0x00000000fffff984 */ /* 0x000fe20000000800 */
[----:B------:R1:W-:Y:S02]  /*dd90*/  LDGSTS.E [R222], desc[UR12][R190.64], P4 ;  /* 0x00000000bede7fae */ /* 0x0003e4000a12184c */
[----:B-1----:R-:W-:-:S04]  /*dda0*/  SEL R190, RZ, 0x4, !P3 ;  /* 0x00000004ffbe7807 */ /* 0x002fc80005800000 */
[----:B------:R-:W-:-:S04]  /*ddb0*/  SEL R190, R190, RZ, !P1 ;  /* 0x000000ffbebe7207 */ /* 0x000fc80004800000 */
[----:B------:R-:W-:Y:S02]  /*ddc0*/  ISETP.NE.U32.AND P3, PT, R190, RZ, PT ;  /* 0x000000ffbe00720c */ /* 0x000fe40003f65070 */
[----:B----4-:R-:W-:-:S05]  /*ddd0*/  IADD3 R190, P4, R185, R179, RZ ;  /* 0x000000b3b9be7210 */ /* 0x010fca0007f9e0ff */
[----:B--2---:R-:W-:Y:S02]  /*dde0*/  IMAD.X R191, R181, 0x1, R184, P4 ;  /* 0x00000001b5bf7824 */ /* 0x004fe400020e06b8 */
[----:B------:R-:W2:Y:S04]  /*ddf0*/  LDL R184, [R1+0x15c] ;  /* 0x00015c0001b87983 */ /* 0x000ea80000100800 */
[----:B------:R1:W-:Y:S01]  /*de00*/  LDGSTS.E [R222+0x4], desc[UR12][R190.64], P3 ;  /* 0x00004000bede7fae */ /* 0x0003e2000992184c */
[----:B------:R-:W-:-:S04]  /*de10*/  ISETP.GT.AND P3, PT, R180, 0x2, PT ;  /* 0x00000002b400780c */ /* 0x000fc80003f64270 */
[----:B-1----:R-:W-:-:S04]  /*de20*/  SEL R190, RZ, 0x4, !P3 ;  /* 0x00000004ffbe7807 */ /* 0x002fc80005800000 */
[----:B------:R-:W-:-:S04]  /*de30*/  SEL R190, R190, RZ, !P1 ;  /* 0x000000ffbebe7207 */ /* 0x000fc80004800000 */
[----:B------:R-:W-:Y:S02]  /*de40*/  ISETP.NE.U32.AND P3, PT, R190, RZ, PT ;  /* 0x000000ffbe00720c */ /* 0x000fe40003f65070 */
[----:B------:R-:W-:Y:S02]  /*de50*/  LEA R190, P4, R4, R179, 0x2 ;  /* 0x000000b304be7211 */ /* 0x000fe400078810ff */
[----:B------:R-:W4:Y:S03]  /*de60*/  LDL R4, [R1+0xe8] ;  /* 0x0000e80001047983 */ /* 0x000f260000100800 */
[----:B---3--:R-:W-:Y:S02]  /*de70*/  IMAD.X R191, R181, 0x1, R3, P4 ;  /* 0x00000001b5bf7824 */ /* 0x008fe400020e0603 */
[----:B------:R-:W3:Y:S04]  /*de80*/  LDL R3, [R1+0x1f0] ;  /* 0x0001f00001037983 */ /* 0x000ee80000100800 */
[----:B------:R1:W-:Y:S04]  /*de90*/  LDGSTS.E [R222+0x8], desc[UR12][R190.64], P3 ;  /* 0x00008000bede7fae */ /* 0x0003e8000992184c */
[----:B------:R-:W2:Y:S01]  /*dea0*/  LDL R191, [R1+0x254] ;  /* 0x0002540001bf7983 */ /* 0x000ea20000100800 */
[----:B------:R-:W-:-:S04]  /*deb0*/  ISETP.GT.AND P3, PT, R180, 0x3, PT ;  /* 0x00000003b400780c */ /* 0x000fc80003f64270 */
[----:B-1----:R-:W-:-:S04]  /*dec0*/  SEL R190, RZ, 0x4, !P3 ;  /* 0x00000004ffbe7807 */ /* 0x002fc80005800000 */
[----:B------:R-:W-:-:S04]  /*ded0*/  SEL R190, R190, RZ, !P1 ;  /* 0x000000ffbebe7207 */ /* 0x000fc80004800000 */
[----:B------:R-:W-:Y:S02]  /*dee0*/  ISETP.NE.U32.AND P3, PT, R190, RZ, PT ;  /* 0x000000ffbe00720c */ /* 0x000fe40003f65070 */
[----:B--2---:R-:W-:-:S05]  /*def0*/  LEA R190, P4, R191, R179, 0x2 ;  /* 0x000000b3bfbe7211 */ /* 0x004fca00078810ff */
[----:B------:R-:W-:Y:S02]  /*df00*/  IMAD.X R191, R181, 0x1, R184, P4 ;  /* 0x00000001b5bf7824 */ /* 0x000fe400020e06b8 */
[----:B------:R-:W2:Y:S04]  /*df10*/  LDL R184, [R1+0x1ec] ;  /* 0x0001ec0001b87983 */ /* 0x000ea80000100800 */
[----:B------:R1:W-:Y:S01]  /*df20*/  LDGSTS.E [R222+0xc], desc[UR12][R190.64], P3 ;  /* 0x0000c000bede7fae */ /* 0x0003e2000992184c */
[----:B------:R-:W-:-:S04]  /*df30*/  ISETP.GT.AND P3, PT, R180, 0x20, PT ;  /* 0x00000020b400780c */ /* 0x000fc80003f64270 */
[----:B-1----:R-:W-:-:S04]  /*df40*/  SEL R190, RZ, 0x4, !P3 ;  /* 0x00000004ffbe7807 */ /* 0x002fc80005800000 */
[----:B------:R-:W-:-:S04]  /*df50*/  SEL R190, R190, RZ, !P1 ;  /* 0x000000ffbebe7207 */ /* 0x000fc80004800000 */
[----:B------:R-:W-:Y:S02]  /*df60*/  ISETP.NE.U32.AND P3, PT, R190, RZ, PT ;  /* 0x000000ffbe00720c */ /* 0x000fe40003f65070 */
[----:B------:R-:W-:Y:S02]  /*df70*/  LEA R190, P4, R0, R179, 0x2 ;  /* 0x000000b300be7211 */ /* 0x000fe400078810ff */
[----:B------:R-:W2:Y:S03]  /*df80*/  LDL R0, [R1+0xe0] ;  /* 0x0000e00001007983 */ /* 0x000ea60000100800 */
[----:B----4-:R-:W-:Y:S02]  /*df90*/  IMAD.X R191, R181, 0x1, R4, P4 ;  /* 0x00000001b5bf7824 */ /* 0x010fe400020e0604 */
[----:B------:R-:W4:Y:S04]  /*dfa0*/  LDL R4, [R1+0x1e8] ;  /* 0x0001e80001047983 */ /* 0x000f280000100800 */
[----:B------:R1:W-:Y:S04]  /*dfb0*/  LDGSTS.E [R222+0x4000], desc[UR12][R190.64], P3 ;  /* 0x04000000bede7fae */ /* 0x0003e8000992184c */
[----:B------:R-:W2:Y:S01]  /*dfc0*/  LDL R191, [R1+0xe4] ;  /* 0x0000e40001bf7983 */ /* 0x000ea20000100800 */
[----:B------:R-:W-:-:S04]  /*dfd0*/  ISETP.GT.AND P3, PT, R180, 0x21, PT ;  /* 0x00000021b400780c */ /* 0x000fc80003f64270 */
[----:B-1----:R-:W-:-:S04]  /*dfe0*/  SEL R190, RZ, 0x4, !P3 ;  /* 0x00000004ffbe7807 */ /* 0x002fc80005800000 */
[----:B------:R-:W-:-:S04]  /*dff0*/  SEL R190, R190, RZ, !P1 ;  /* 0x000000ffbebe7207 */ /* 0x000fc80004800000 */
[----:B------:R-:W-:Y:S02]  /*e000*/  ISETP.NE.U32.AND P3, PT, R190, RZ, PT ;  /* 0x000000ffbe00720c */ /* 0x000fe40003f65070 */
[----:B---3--:R-:W-:Y:S02]  /*e010*/  LEA R190, P4, R3, R179, 0x2 ;  /* 0x000000b303be7211 */ /* 0x008fe400078810ff */
[----:B------:R-:W3:Y:S03]  /*e020*/  LDL R3, [R1+0xdc] ;  /* 0x0000dc0001037983 */ /* 0x000ee60000100800 */
[----:B--2---:R-:W-:-:S06]  /*e030*/  IMAD.X R191, R181, 0x1, R191, P4 ;  /* 0x00000001b5bf7824 */ /* 0x004fcc00020e06bf */
[----:B------:R1:W-:Y:S01]  /*e040*/  LDGSTS.E [R222+0x4004], desc[UR12][R190.64], P3 ;  /* 0x04004000bede7fae */ /* 0x0003e2000992184c */
[----:B------:R-:W-:-:S04]  /*e050*/  ISETP.GT.AND P3, PT, R180, 0x22, PT ;  /* 0x00000022b400780c */ /* 0x000fc80003f64270 */
[----:B-1----:R-:W-:-:S04]  /*e060*/  SEL R190, RZ, 0x4, !P3 ;  /* 0x00000004ffbe7807 */ /* 0x002fc80005800000 */
[----:B------:R-:W-:-:S04]  /*e070*/  SEL R190, R190, RZ, !P1 ;  /* 0x000000ffbebe7207 */ /* 0x000fc80004800000 */
[----:B------:R-:W-:Y:S02]  /*e080*/  ISETP.NE.U32.AND P3, PT, R190, RZ, PT ;  /* 0x000000ffbe00720c */ /* 0x000fe40003f65070 */
[----:B------:R-:W-:Y:S02]  /*e090*/  LEA R190, P4, R184, R179, 0x2 ;  /* 0x000000b3b8be7211 */ /* 0x000fe400078810ff */
[----:B------:R-:W2:Y:S03]  /*e0a0*/  LDL R184, [R1+0x2a4] ;  /* 0x0002a40001b87983 */ /* 0x000ea60000100800 */
[----:B------:R-:W-:Y:S02]  /*e0b0*/  IMAD.X R191, R181, 0x1, R0, P4 ;  /* 0x00000001b5bf7824 */ /* 0x000fe400020e0600 */
[----:B------:R-:W2:Y:S04]  /*e0c0*/  LDL R0, [R1+0x158] ;  /* 0x0001580001007983 */ /* 0x000ea80000100800 */
[----:B------:R1:W-:Y:S01]  /*e0d0*/  LDGSTS.E [R222+0x4008], desc[UR12][R190.64], P3 ;  /* 0x04008000bede7fae */ /* 0x0003e2000992184c */
[----:B------:R-:W-:-:S04]  /*e0e0*/  ISETP.GT.AND P3, PT, R180, 0x23, PT ;  /* 0x00000023b400780c */ /* 0x000fc80003f64270 */
[----:B-1----:R-:W-:-:S04]  /*e0f0*/  SEL R190, RZ, 0x4, !P3 ;  /* 0x00000004ffbe7807 */ /* 0x002fc80005800000 */
[----:B------:R-:W-:-:S04]  /*e100*/  SEL R190, R190, RZ, !P1 ;  /* 0x000000ffbebe7207 */ /* 0x000fc80004800000 */
[----:B------:R-:W-:Y:S02]  /*e110*/  ISETP.NE.U32.AND P3, PT, R190, RZ, PT ;  /* 0x000000ffbe00720c */ /* 0x000fe40003f65070 */
[----:B----4-:R-:W-:Y:S02]  /*e120*/  LEA R190, P4, R4, R179, 0x2 ;  /* 0x000000b304be7211 */ /* 0x010fe400078810ff */
[----:B------:R-:W4:Y:S03]  /*e130*/  LDL R4, [R1+0x154] ;  /* 0x0001540001047983 */ /* 0x000f260000100800 */
[----:B---3--:R-:W-:Y:S02]  /*e140*/  IMAD.X R191, R181, 0x1, R3, P4 ;  /* 0x00000001b5bf7824 */ /* 0x008fe400020e0603 */
[----:B------:R-:W3:Y:S04]  /*e150*/  LDL R3, [R1+0x250] ;  /* 0x0002500001037983 */ /* 0x000ee80000100800 */
[----:B------:R1:W-:Y:S01]  /*e160*/  LDGSTS.E [R222+0x400c], desc[UR12][R190.64], P3 ;  /* 0x0400c000bede7fae */ /* 0x0003e2000992184c */
[----:B------:R-:W-:-:S04]  /*e170*/  ISETP.GT.AND P3, PT, R180, 0x4, PT ;  /* 0x00000004b400780c */ /* 0x000fc80003f64270 */
[----:B-1----:R-:W-:-:S04]  /*e180*/  SEL R190, RZ, 0x4, !P3 ;  /* 0x00000004ffbe7807 */ /* 0x002fc80005800000 */
[----:B------:R-:W-:-:S04]  /*e190*/  SEL R190, R190, RZ, !P1 ;  /* 0x000000ffbebe7207 */ /* 0x000fc80004800000 */
[----:B------:R-:W-:Y:S02]  /*e1a0*/  ISETP.NE.U32.AND P3, PT, R190, RZ, PT ;  /* 0x000000ffbe00720c */ /* 0x000fe40003f65070 */
[----:B------:R-:W-:Y:S02]  /*e1b0*/  LEA R190, P4, R185, R179, 0x2 ;  /* 0x000000b3b9be7211 */ /* 0x000fe400078810ff */
[----:B------:R-:W4:Y:S03]  /*e1c0*/  LDL R185, [R1+0xd8] ;  /* 0x0000d80001b97983 */ /* 0x000f260000100800 */
[----:B--2---:R-:W-:Y:S02]  /*e1d0*/  IMAD.X R191, R181, 0x1, R0, P4 ;  /* 0x00000001b5bf7824 */ /* 0x004fe400020e0600 */
[----:B------:R-:W2:Y:S01]  /*e1e0*/  LDL R0, [R1+0x24c] ;  /* 0x00024c0001007983 */ /* 0x000ea20000100800 */
[----:B------:R-:W-:-:S03]  /*e1f0*/  IMAD.IADD R222, R184, 0x1, R188 ;  /* 0x00000001b8de7824 */ /* 0x000fc600078e02bc */
[----:B------:R-:W2:Y:S04]  /*e200*/  LDL R184, [R1+0x150] ;  /* 0x0001500001b87983 */ /* 0x000ea80000100800 */
[----:B------:R1:W-:Y:S01]  /*e210*/  LDGSTS.E [R222], desc[UR12][R190.64], P3 ;  /* 0x00000000bede7fae */ /* 0x0003e2000992184c */
[----:B------:R-:W-:-:S04]  /*e220*/  ISETP.GT.AND P3, PT, R180, 0x5, PT ;  /* 0x00000005b400780c */ /* 0x000fc80003f64270 */
[----:B-1----:R-:W-:-:S04]  /*e230*/  SEL R190, RZ, 0x4, !P3 ;  /* 0x00000004ffbe7807 */ /* 0x002fc80005800000 */
[----:B------:R-:W-:-:S04]  /*e240*/  SEL R190, R190, RZ, !P1 ;  /* 0x000000ffbebe7207 */ /* 0x000fc80004800000 */
[----:B------:R-:W-:Y:S02]  /*e250*/  ISETP.NE.U32.AND P3, PT, R190, RZ, PT ;  /* 0x000000ffbe00720c */ /* 0x000fe40003f65070 */
[----:B---3--:R-:W-:Y:S02]  /*e260*/  LEA R190, P4, R3, R179, 0x2 ;  /* 0x000000b303be7211 */ /* 0x008fe400078810ff */
[----:B------:R-:W3:Y:S03]  /*e270*/  LDL R3, [R1+0x248] ;  /* 0x0002480001037983 */ /* 0x000ee60000100800 */
[----:B----4-:R-:W-:Y:S02]  /*e280*/  IMAD.X R191, R181, 0x1, R4, P4 ;  /* 0x00000001b5bf7824 */ /* 0x010fe400020e0604 */
[----:B------:R-:W4:Y:S04]  /*e290*/  LDL R4, [R1+0x14c] ;  /* 0x00014c0001047983 */ /* 0x000f280000100800 */
[----:B------:R1:W-:Y:S01]  /*e2a0*/  LDGSTS.E [R222+0x4], desc[UR12][R190.64], P3 ;  /* 0x00004000bede7fae */ /* 0x0003e2000992184c */
[----:B------:R-:W-:-:S04]  /*e2b0*/  ISETP.GT.AND P3, PT, R180, 0x6, PT ;  /* 0x00000006b400780c */ /* 0x000fc80003f64270 */
[----:B-1----:R-:W-:-:S04]  /*e2c0*/  SEL R190, RZ, 0x4, !P3 ;  /* 0x00000004ffbe7807 */ /* 0x002fc80005800000 */
[----:B------:R-:W-:-:S04]  /*e2d0*/  SEL R190, R190, RZ, !P1 ;  /* 0x000000ffbebe7207 */ /* 0x000fc80004800000 */
[----:B------:R-:W-:Y:S02]  /*e2e0*/  ISETP.NE.U32.AND P3, PT, R190, RZ, PT ;  /* 0x000000ffbe00720c */ /* 0x000fe40003f65070 */
[----:B--2---:R-:W-:Y:S02]  /*e2f0*/  LEA R190, P4, R0, R179, 0x2 ;  /* 0x000000b300be7211 */ /* 0x004fe400078810ff */
        /* <DEDUP_REMOVED lines=28> */
[----:B---3--:R-:W-:Y:S02]  /*e4c0*/  IMAD.X R191, R181, 0x1, R3, P4 ;  /* 0x00000001b5bf7824 */ /* 0x008fe400020e0603 */
[----:B------:R-:W3:Y:S04]  /*e4d0*/  LDL R3, [R1+0xcc] ;  /* 0x0000cc0001037983 */ /* 0x000ee80000100800 */
[----:B------:R1:W-:Y:S01]  /*e4e0*/  LDGSTS.E [R222+0x4004], desc[UR12][R190.64], P3 ;  /* 0x04004000bede7fae */ /* 0x0003e2000992184c */
[----:B------:R-:W-:-:S04]  /*e4f0*/  ISETP.GT.AND P3, PT, R180, 0x26, PT ;  /* 0x00000026b400780c */ /* 0x000fc80003f64270 */
[----:B-1----:R-:W-:-:S04]  /*e500*/  SEL R190, RZ, 0x4, !P3 ;  /* 0x00000004ffbe7807 */ /* 0x002fc80005800000 */
[----:B------:R-:W-:-:S04]  /*e510*/  SEL R190, R190, RZ, !P1 ;  /* 0x000000ffbebe7207 */ /* 0x000fc80004800000 */
[----:B------:R-:W-:Y:S02]  /*e520*/  ISETP.NE.U32.AND P3, PT, R190, RZ, PT ;  /* 0x000000ffbe00720c */ /* 0x000fe40003f65070 */
[----:B----4-:R-:W-:Y:S02]  /*e530*/  LEA R190, P4, R4, R179, 0x2 ;  /* 0x000000b304be7211 */ /* 0x010fe400078810ff */
[----:B------:R-:W4:Y:S03]  /*e540*/  LDL R4, [R1+0x2a0] ;  /* 0x0002a00001047983 */ /* 0x000f260000100800 */
        /* <DEDUP_REMOVED lines=16> */
[----:B------:R-:W-:Y:S01]  /*e650*/  LEA R190, P4, R185, R179, 0x2 ;  /* 0x000000b3b9be7211 */ /* 0x000fe200078810ff */
[----:B----4-:R-:W-:Y:S01]  /*e660*/  IMAD.IADD R222, R4, 0x1, R188 ;  /* 0x0000000104de7824 */ /* 0x010fe200078e02bc */
[----:B------:R-:W4:Y:S04]  /*e670*/  LDL R185, [R1+0xc8] ;  /* 0x0000c80001b97983 */ /* 0x000f280000100800 */
[----:B------:R-:W4:Y:S01]  /*e680*/  LDL R4, [R1+0x140] ;  /* 0x0001400001047983 */ /* 0x000f220000100800 */
[----:B--2---:R-:W-:-:S03]  /*e690*/  IMAD.X R191, R181, 0x1, R0, P4 ;  /* 0x00000001b5bf7824 */ /* 0x004fc600020e0600 */
        /* <DEDUP_REMOVED lines=8> */
[----:B------:R-:W-:Y:S02]  /*e720*/  IMAD.X R191, R181, 0x1, R184, P4 ;  /* 0x00000001b5bf7824 */ /* 0x000fe400020e06b8 */
[----:B------:R-:W3:Y:S04]  /*e730*/  LDL R184, [R1+0x13c] ;  /* 0x00013c0001b87983 */ /* 0x000ee80000100800 */
[----:B------:R1:W-:Y:S01]  /*e740*/  LDGSTS.E [R222+0x4], desc[UR12][R190.64], P3 ;  /* 0x00004000bede7fae */ /* 0x0003e2000992184c */
[----:B------:R-:W-:-:S04]  /*e750*/  ISETP.GT.AND P3, PT, R180, 0xa, PT ;  /* 0x0000000ab400780c */ /* 0x000fc80003f64270 */
[----:B-1----:R-:W-:-:S04]  /*e760*/  SEL R190, RZ, 0x4, !P3 ;  /* 0x00000004ffbe7807 */ /* 0x002fc80005800000 */
[----:B------:R-:W-:-:S04]  /*e770*/  SEL R190, R190, RZ, !P1 ;  /* 0x000000ffbebe7207 */ /* 0x000fc80004800000 */
[----:B------:R-:W-:Y:S02]  /*e780*/  ISETP.NE.U32.AND P3, PT, R190, RZ, PT ;  /* 0x000000ffbe00720c */ /* 0x000fe40003f65070 */
[----:B--2---:R-:W-:Y:S02]  /*e790*/  LEA R190, P4, R0, R179, 0x2 ;  /* 0x000000b300be7211 */ /* 0x004fe400078810ff */
[----:B------:R-:W2:Y:S03]  /*e7a0*/  LDL R0, [R1+0x17c] ;  /* 0x00017c0001007983 */ /* 0x000ea60000100800 */
[----:B----4-:R-:W-:Y:S02]  /*e7b0*/  IMAD.X R191, R181, 0x1, R4, P4 ;  /* 0x00000001b5bf7824 */ /* 0x010fe400020e0604 */
[----:B------:R-:W4:Y:S04]  /*e7c0*/  LDL R4, [R1+0x1d8] ;  /* 0x0001d80001047983 */ /* 0x000f280000100800 */
[----:B------:R1:W-:Y:S01]  /*e7d0*/  LDGSTS.E [R222+0x8], desc[UR12][R190.64], P3 ;  /* 0x00008000bede7fae */ /* 0x0003e2000992184c */
        /* <DEDUP_REMOVED lines=32> */
[----:B------:R-:W3:Y:S03]  /*e9e0*/  LDL R184, [R1+0x29c] ;  /* 0x00029c0001b87983 */ /* 0x000ee60000100800 */
[----:B--2---:R-:W-:Y:S02]  /*e9f0*/  IMAD.X R191, R181, 0x1, R0, P4 ;  /* 0x00000001b5bf7824 */ /* 0x004fe400020e0600 */
        /* <DEDUP_REMOVED lines=16> */
[----:B------:R-:W-:Y:S01]  /*eb00*/  IMAD.IADD R222, R184, 0x1, R188 ;  /* 0x00000001b8de7824 */ /* 0x000fe200078e02bc */
        /* <DEDUP_REMOVED lines=296> */
[----:B------:R-:W3:Y:S04]  /*fd90*/  LDL R185, [R1+0xf0] ;  /* 0x0000f00001b97983 */ /* 0x000ee80000100800 */
[----:B------:R-:W3:Y:S01]  /*fda0*/  LDL R184, [R1+0x168] ;  /* 0x0001680001b87983 */ /* 0x000ee20000100800 */
[----:B--2---:R-:W-:-:S03]  /*fdb0*/  IMAD.X R191, R181, 0x1, R0, P4 ;  /* 0x00000001b5bf7824 */ /* 0x004fc600020e0600 */
[----:B------:R-:W2:Y:S04]  /*fdc0*/  LDL R0, [R1+0x1fc] ;  /* 0x0001fc0001007983 */ /* 0x000ea80000100800 */
[----:B------:R1:W-:Y:S01]  /*fdd0*/  LDGSTS.E [R222], desc[UR12][R190.64], P3 ;  /* 0x00000000bede7fae */ /* 0x0003e2000992184c */
        /* <DEDUP_REMOVED lines=40> */
[----:B----4-:R-:W-:-:S05]  /*10060*/  LEA R190, P4, R4, R179, 0x2 ;  /* 0x000000b304be7211 */ /* 0x010fca00078810ff */
[----:B---3--:R-:W-:Y:S02]  /*10070*/  IMAD.X R191, R181, 0x1, R3, P4 ;  /* 0x00000001b5bf7824 */ /* 0x008fe400020e0603 */
[----:B------:R-:W3:Y:S04]  /*10080*/  LDL R3, [R1+0x68] ;  /* 0x0000680001037983 */ /* 0x000ee80000100800 */
[----:B------:R1:W-:Y:S01]  /*10090*/  LDGSTS.E [R222+0x4004], desc[UR12][R190.64], P3 ;  /* 0x04004000bede7fae */ /* 0x0003e2000992184c */
[----:B------:R-:W-:-:S03]  /*100a0*/  ISETP.GT.AND P3, PT, R180, 0x3e, PT ;  /* 0x0000003eb400780c */ /* 0x000fc60003f64270 */
[----:B------:R-:W4:Y:S01]  /*100b0*/  LDL.LU R4, [R1+0x4c] ;  /* 0x00004c0001047983 */ /* 0x000f220000300800 */
[----:B-1----:R-:W-:-:S04]  /*100c0*/  SEL R190, RZ, 0x4, !P3 ;  /* 0x00000004ffbe7807 */ /* 0x002fc80005800000 */
[----:B------:R-:W-:-:S04]  /*100d0*/  SEL R190, R190, RZ, !P1 ;  /* 0x000000ffbebe7207 */ /* 0x000fc80004800000 */
[----:B------:R-:W-:Y:S02]  /*100e0*/  ISETP.NE.U32.AND P3, PT, R190, RZ, PT ;  /* 0x000000ffbe00720c */ /* 0x000fe40003f65070 */
[----:B------:R-:W-:-:S05]  /*100f0*/  LEA R190, P4, R185, R179, 0x2 ;  /* 0x000000b3b9be7211 */ /* 0x000fca00078810ff */
[----:B--2---:R-:W-:Y:S02]  /*10100*/  IMAD.X R191, R181, 0x1, R0, P4 ;  /* 0x00000001b5bf7824 */ /* 0x004fe400020e0600 */
[----:B------:R-:W2:Y:S04]  /*10110*/  LDL.LU R0, [R1+0x2c] ;  /* 0x00002c0001007983 */ /* 0x000ea80000300800 */
[----:B------:R1:W-:Y:S01]  /*10120*/  LDGSTS.E [R222+0x4008], desc[UR12][R190.64], P3 ;  /* 0x04008000bede7fae */ /* 0x0003e2000992184c */
[----:B------:R-:W-:-:S03]  /*10130*/  ISETP.GT.AND P3, PT, R180, 0x3f, PT ;  /* 0x0000003fb400780c */ /* 0x000fc60003f64270 */
[----:B------:R-:W4:Y:S01]  /*10140*/  LDL R185, [R1+0x54] ;  /* 0x0000540001b97983 */ /* 0x000f220000100800 */
[----:B-1----:R-:W-:-:S04]  /*10150*/  SEL R190, RZ, 0x4, !P3 ;  /* 0x00000004ffbe7807 */ /* 0x002fc80005800000 */
[----:B------:R-:W-:-:S04]  /*10160*/  SEL R190, R190, RZ, !P1 ;  /* 0x000000ffbebe7207 */ /* 0x000fc80004800000 */
[----:B------:R-:W-:Y:S02]  /*10170*/  ISETP.NE.U32.AND P3, PT, R190, RZ, PT ;  /* 0x000000ffbe00720c */ /* 0x000fe40003f65070 */
[----:B------:R-:W-:Y:S01]  /*10180*/  LEA R190, P4, R184, R179, 0x2 ;  /* 0x000000b3b8be7211 */ /* 0x000fe200078810ff */
[----:B------:R-:W-:Y:S04]  /*10190*/  STL [R1+0x2c8], R179 ;  /* 0x0002c8b301007387 */ /* 0x000fe80000100800 */
[----:B------:R1:W-:Y:S01]  /*101a0*/  STL [R1+0x2b8], R181 ;  /* 0x0002b8b501007387 */ /* 0x0003e20000100800 */
[----:B---3--:R-:W-:-:S03]  /*101b0*/  IMAD.X R191, R181, 0x1, R3, P4 ;  /* 0x00000001b5bf7824 */ /* 0x008fc600020e0603 */
[----:B-1----:R-:W3:Y:S01]  /*101c0*/  LDL.LU R181, [R1+0x50] ;  /* 0x0000500001b57983 */ /* 0x002ee20000300800 */
[----:B------:R-:W1:Y:S03]  /*101d0*/  S2R R3, SR_TID.X ;  /* 0x0000000000037919 */ /* 0x000e660000002100 */
[----:B------:R-:W2:Y:S04]  /*101e0*/  LDL R184, [R1+0x30] ;  /* 0x0000300001b87983 */ /* 0x000ea80000100800 */
[----:B------:R-:W2:Y:S04]  /*101f0*/  LDL R179, [R1+0x10] ;  /* 0x0000100001b37983 */ /* 0x000ea80000100800 */
[----:B------:R1:W-:Y:S04]  /*10200*/  LDGSTS.E [R222+0x400c], desc[UR12][R190.64], P3 ;  /* 0x0400c000bede7fae */ /* 0x0003e8000992184c */
[----:B------:R-:W0:Y:S01]  /*10210*/  LDGDEPBAR ;  /* 0x00000000000079af */ /* 0x000e220000000000 */
[----:B-1----:R-:W-:-:S04]  /*10220*/  LOP3.LUT R3, R3, 0x3f, RZ, 0xc0, !PT ;  /* 0x0000003f03037812 */ /* 0x002fc800078ec0ff */
[----:B------:R-:W-:Y:S02]  /*10230*/  ISETP.GE.AND P3, PT, R3, R180, PT ;  /* 0x000000b40300720c */ /* 0x000fe40003f66270 */
[----:B------:R-:W2:Y:S02]  /*10240*/  LDL R3, [R1+0xc] ;  /* 0x00000c0001037983 */ /* 0x000ea40000100800 */
[----:B------:R-:W-:-:S04]  /*10250*/  SEL R190, RZ, 0x4, P3 ;  /* 0x00000004ffbe7807 */ /* 0x000fc80001800000 */
[----:B------:R-:W-:Y:S01]  /*10260*/  SEL R190, R190, RZ, !P1 ;  /* 0x000000ffbebe7207 */ /* 0x000fe20004800000 */
[----:B------:R1:W-:Y:S03]  /*10270*/  STL [R1+0x2c0], R180 ;  /* 0x0002c0b401007387 */ /* 0x0003e60000100800 */
[----:B------:R-:W-:Y:S01]  /*10280*/  ISETP.NE.U32.AND P1, PT, R190, RZ, PT ;  /* 0x000000ffbe00720c */ /* 0x000fe20003f25070 */
[----:B----4-:R-:W-:Y:S01]  /*10290*/  IMAD.IADD R222, R185, 0x1, R188 ;  /* 0x00000001b9de7824 */ /* 0x010fe200078e02bc */
[----:B---3--:R-:W-:Y:S01]  /*102a0*/  IADD3 R190, P3, R2, R181, RZ ;  /* 0x000000b502be7210 */ /* 0x008fe20007f7e0ff */
[----:B------:R-:W-:Y:S04]  /*102b0*/  STL [R1+0x2cc], R181 ;  /* 0x0002ccb501007387 */ /* 0x000fe80000100800 */
[----:B------:R3:W-:Y:S01]  /*102c0*/  STL [R1+0x2bc], R4 ;  /* 0x0002bc0401007387 */ /* 0x0007e20000100800 */
[----:B------:R-:W-:-:S03]  /*102d0*/  IMAD.X R191, R4, 0x1, R5, P3 ;  /* 0x0000000104bf7824 */ /* 0x000fc600018e0605 */
[----:B-1----:R-:W4:Y:S04]  /*102e0*/  LDL.LU R180, [R1+0x48] ;  /* 0x0000480001b47983 */ /* 0x002f280000300800 */
[----:B------:R2:W-:Y:S04]  /*102f0*/  LDGSTS.E [R222+0x18000], desc[UR12][R190.64], P1 ;  /* 0x18000000bede7fae */ /* 0x0005e8000892184c */
[----:B---3--:R-:W3:Y:S04]  /*10300*/  LDL.LU R4, [R1+0x24] ;  /* 0x0000240001047983 */ /* 0x008ee80000300800 */
[----:B------:R-:W3:Y:S01]  /*10310*/  LDL.LU R185, [R1+0x44] ;  /* 0x0000440001b97983 */ /* 0x000ee20000300800 */
[----:B--2---:R-:W-:-:S05]  /*10320*/  IADD3 R190, P3, R2, R184, RZ ;  /* 0x000000b802be7210 */ /* 0x004fca0007f7e0ff */
[----:B------:R-:W-:-:S05]  /*10330*/  IMAD.X R191, R0, 0x1, R5, P3 ;  /* 0x0000000100bf7824 */ /* 0x000fca00018e0605 */
[----:B------:R1:W-:Y:S02]  /*10340*/  LDGSTS.E [R222+0x18400], desc[UR12][R190.64], P1 ;  /* 0x18400000bede7fae */ /* 0x0003e4000892184c */
[----:B-1----:R-:W-:-:S05]  /*10350*/  IADD3 R190, P3, R2, R179, RZ ;  /* 0x000000b302be7210 */ /* 0x002fca0007f7e0ff */
        /* <DEDUP_REMOVED lines=38> */
[----:B-1----:R-:W-:Y:S02]  /*105c0*/  IADD3 R190, P3, R2, R8, RZ ;  /* 0x0000000802be7210 */ /* 0x002fe40007f7e0ff */
[----:B------:R1:W-:Y:S03]  /*105d0*/  STL [R1+0x2d0], R0 ;  /* 0x0002d00001007387 */ /* 0x0003e60000100800 */
[----:B------:R-:W-:-:S05]  /*105e0*/  IMAD.X R191, R18, 0x1, R5, P3 ;  /* 0x0000000112bf7824 */ /* 0x000fca00018e0605 */
[----:B------:R4:W-:Y:S04]  /*105f0*/  LDGSTS.E [R222+0x1bc00], desc[UR12][R190.64], P1 ;  /* 0x1bc00000bede7fae */ /* 0x0009e8000892184c */
[----:B-1----:R-:W2:Y:S04]  /*10600*/  LDL R0, [R1+0x28c] ;  /* 0x00028c0001007983 */ /* 0x002ea80000100800 */
[----:B------:R1:W-:Y:S01]  /*10610*/  STL [R1+0x2e4], R248 ;  /* 0x0002e4f801007387 */ /* 0x0003e20000100800 */
[----:B----4-:R-:W-:-:S03]  /*10620*/  IADD3 R190, P3, R2, R180, RZ ;  /* 0x000000b402be7210 */ /* 0x010fc60007f7e0ff */
[----:B-1----:R-:W4:Y:S02]  /*10630*/  LDL.LU R248, [R1+0x8] ;  /* 0x0000080001f87983 */ /* 0x002f240000300800 */
[----:B---3--:R-:W-:Y:S02]  /*10640*/  IMAD.X R191, R185, 0x1, R5, P3 ;  /* 0x00000001b9bf7824 */ /* 0x008fe400018e0605 */
[----:B------:R1:W-:Y:S04]  /*10650*/  STL [R1+0x2d4], R180 ;  /* 0x0002d4b401007387 */ /* 0x0003e80000100800 */
[----:B-1----:R-:W3:Y:S04]  /*10660*/  LDL.LU R180, [R1+0x4] ;  /* 0x0000040001b47983 */ /* 0x002ee80000300800 */
[----:B------:R1:W-:Y:S04]  /*10670*/  STL [R1+0x2d8], R185 ;  /* 0x0002d8b901007387 */ /* 0x0003e80000100800 */
[----:B-1----:R-:W4:Y:S01]  /*10680*/  LDL.LU R185, [R1+0x28] ;  /* 0x0000280001b97983 */ /* 0x002f220000300800 */
[----:B--2---:R-:W-:-:S03]  /*10690*/  IMAD.IADD R222, R0, 0x1, R188 ;  /* 0x0000000100de7824 */ /* 0x004fc600078e02bc */
[----:B------:R-:W2:Y:S04]  /*106a0*/  LDL R0, [R1+0x288] ;  /* 0x0002880001007983 */ /* 0x000ea80000100800 */
[----:B------:R-:W2:Y:S04]  /*106b0*/  LDL.LU R179, [R1+0x40] ;  /* 0x0000400001b37983 */ /* 0x000ea80000300800 */
[----:B------:R-:W2:Y:S04]  /*106c0*/  LDL.LU R3, [R1+0x1c] ;  /* 0x00001c0001037983 */ /* 0x000ea80000300800 */
[----:B------:R4:W-:Y:S04]  /*106d0*/  LDGSTS.E [R222+0x18100], desc[UR12][R190.64], P1 ;  /* 0x18100000bede7fae */ /* 0x0009e8000892184c */
[----:B------:R-:W2:Y:S01]  /*106e0*/  LDL.LU R184, [R1+0x3c] ;  /* 0x00003c0001b87983 */ /* 0x000ea20000300800 */
[----:B----4-:R-:W-:-:S03]  /*106f0*/  IADD3 R190, P3, R2, R185, RZ ;  /* 0x000000b902be7210 */ /* 0x010fc60007f7e0ff */
[----:B------:R1:W-:Y:S02]  /*10700*/  STL [R1+0x2e8], R185 ;  /* 0x0002e8b901007387 */ /* 0x0003e40000100800 */
[----:B------:R-:W-:-:S05]  /*10710*/  IMAD.X R191, R4, 0x1, R5, P3 ;  /* 0x0000000104bf7824 */ /* 0x000fca00018e0605 */
[----:B------:R4:W-:Y:S04]  /*10720*/  LDGSTS.E [R222+0x18500], desc[UR12][R190.64], P1 ;  /* 0x18500000bede7fae */ /* 0x0009e8000892184c */
[----:B-1----:R-:W2:Y:S04]  /*10730*/  LDL.LU R185, [R1] ;  /* 0x0000000001b97983 */ /* 0x002ea80000300800 */
[----:B------:R1:W-:Y:S04]  /*10740*/  STL [R1+0x2dc], R4 ;  /* 0x0002dc0401007387 */ /* 0x0003e80000100800 */
[----:B-1----:R-:W2:Y:S01]  /*10750*/  LDL.LU R4, [R1+0x20] ;  /* 0x0000200001047983 */ /* 0x002ea20000300800 */
[----:B----4-:R-:W-:-:S05]  /*10760*/  IADD3 R190, P3, R2, R248, RZ ;  /* 0x000000f802be7210 */ /* 0x010fca0007f7e0ff */
[----:B---3--:R-:W-:-:S05]  /*10770*/  IMAD.X R191, R180, 0x1, R5, P3 ;  /* 0x00000001b4bf7824 */ /* 0x008fca00018e0605 */
        /* <DEDUP_REMOVED lines=40> */
[----:B--2---:R-:W-:Y:S01]  /*10a00*/  IADD3 R190, P3, R2, R179, RZ ;  /* 0x000000b302be7210 */ /* 0x004fe20007f7e0ff */
[----:B------:R-:W-:-:S04]  /*10a10*/  IMAD.IADD R222, R0, 0x1, R188 ;  /* 0x0000000100de7824 */ /* 0x000fc800078e02bc */
        /* <DEDUP_REMOVED lines=43> */
[----:B------:R1:W-:Y:S04]  /*10cd0*/  LDGSTS.E [R222+0x1ba00], desc[UR12][R190.64], P1 ;  /* 0x1ba00000bede7fae */ /* 0x0003e8000892184c */
[----:B------:R2:W-:Y:S01]  /*10ce0*/  STL [R1+0x2e0], R179 ;  /* 0x0002e0b301007387 */ /* 0x0005e20000100800 */
[----:B-1----:R-:W-:-:S03]  /*10cf0*/  IADD3 R190, P3, R2, R6, RZ ;  /* 0x0000000602be7210 */ /* 0x002fc60007f7e0ff */
[----:B--2---:R-:W2:Y:S02]  /*10d00*/  LDL.LU R179, [R1+0x18] ;  /* 0x0000180001b37983 */ /* 0x004ea40000300800 */
[----:B------:R-:W-:Y:S02]  /*10d10*/  IMAD.X R191, R14, 0x1, R5, P3 ;  /* 0x000000010ebf7824 */ /* 0x000fe400018e0605 */
[----:B------:R-:W3:Y:S04]  /*10d20*/  LDL.LU R0, [R1+0x38] ;  /* 0x0000380001007983 */ /* 0x000ee80000300800 */
[----:B------:R-:W4:Y:S04]  /*10d30*/  LDL.LU R181, [R1+0x14] ;  /* 0x0000140001b57983 */ /* 0x000f280000300800 */
[----:B------:R3:W-:Y:S04]  /*10d40*/  LDGSTS.E [R222+0x1be00], desc[UR12][R190.64], P1 ;  /* 0x1be00000bede7fae */ /* 0x0007e8000892184c */
[----:B------:R-:W2:Y:S04]  /*10d50*/  LDL.LU R222, [R1+0x34] ;  /* 0x0000340001de7983 */ /* 0x000ea80000300800 */
[----:B------:R-:W4:Y:S01]  /*10d60*/  LDL R191, [R1+0x27c] ;  /* 0x00027c0001bf7983 */ /* 0x000f220000100800 */
[----:B------:R-:W-:-:S05]  /*10d70*/  IADD3 R8, P4, R8, R183, RZ ;  /* 0x000000b708087210 */ /* 0x000fca0007f9e0ff */
[----:B------:R-:W-:Y:S01]  /*10d80*/  IMAD.X R18, R18, 0x1, R182, P4 ;  /* 0x0000000112127824 */ /* 0x000fe200020e06b6 */
[----:B---3--:R-:W-:Y:S01]  /*10d90*/  IADD3 R190, P3, R2, R0, RZ ;  /* 0x0000000002be7210 */ /* 0x008fe20007f7e0ff */
[----:B----4-:R-:W-:-:S04]  /*10da0*/  IMAD.IADD R188, R191, 0x1, R188 ;  /* 0x00000001bfbc7824 */ /* 0x010fc800078e02bc */
[----:B--2---:R-:W-:-:S05]  /*10db0*/  IMAD.X R191, R222, 0x1, R5, P3 ;  /* 0x00000001debf7824 */ /* 0x004fca00018e0605 */
        /* <DEDUP_REMOVED lines=39> */
[----:B------:R1:W-:Y:S01]  /*11030*/  LDGSTS.E [R188+0x1b700], desc[UR12][R190.64], P1 ;  /* 0x1b700000bebc7fae */ /* 0x0003e2000892184c */
[-C--:B------:R-:W-:Y:S02]  /*11040*/  IADD3 R15, P4, R15, R183.reuse, RZ ;  /* 0x000000b70f0f7210 */ /* 0x080fe40007f9e0ff */
[----:B-1----:R-:W-:Y:S02]  /*11050*/  IADD3 R190, P3, R2, R10, RZ ;  /* 0x0000000a02be7210 */ /* 0x002fe40007f7e0ff */
[----:B------:R-:W-:-:S03]  /*11060*/  IADD3 R10, P5, R10, R183, RZ ;  /* 0x000000b70a0a7210 */ /* 0x000fc60007fbe0ff */
[C---:B------:R-:W-:Y:S02]  /*11070*/  IMAD.X R191, R20.reuse, 0x1, R5, P3 ;  /* 0x0000000114bf7824 */ /* 0x040fe400018e0605 */
[--C-:B------:R-:W-:Y:S01]  /*11080*/  IMAD.X R20, R20, 0x1, R182.reuse, P5 ;  /* 0x0000000114147824 */ /* 0x100fe200028e06b6 */
[-C--:B------:R-:W-:Y:S01]  /*11090*/  IADD3 R17, P5, R17, R183.reuse, RZ ;  /* 0x000000b711117210 */ /* 0x080fe20007fbe0ff */
[--C-:B------:R-:W-:Y:S01]  /*110a0*/  IMAD.X R156, R156, 0x1, R182.reuse, P4 ;  /* 0x000000019c9c7824 */ /* 0x100fe200020e06b6 */
[-C--:B------:R-:W-:Y:S01]  /*110b0*/  IADD3 R153, P4, R153, R183.reuse, RZ ;  /* 0x000000b799997210 */ /* 0x080fe20007f9e0ff */
[----:B------:R1:W-:Y:S02]  /*110c0*/  LDGSTS.E [R188+0x1bb00], desc[UR12][R190.64], P1 ;  /* 0x1bb00000bebc7fae */ /* 0x0003e4000892184c */
[--C-:B------:R-:W-:Y:S01]  /*110d0*/  IMAD.X R158, R158, 0x1, R182.reuse, P5 ;  /* 0x000000019e9e7824 */ /* 0x100fe200028e06b6 */
[-C--:B------:R-:W-:Y:S01]  /*110e0*/  IADD3 R155, P5, R155, R183.reuse, RZ ;  /* 0x000000b79b9b7210 */ /* 0x080fe20007fbe0ff */
[----:B------:R-:W-:Y:S01]  /*110f0*/  IMAD.X R166, R166, 0x1, R182, P4 ;  /* 0x00000001a6a67824 */ /* 0x000fe200020e06b6 */
[----:B------:R-:W-:-:S03]  /*11100*/  IADD3 R163, P4, R163, R183, RZ ;  /* 0x000000b7a3a37210 */ /* 0x000fc60007f9e0ff */
        /* <DEDUP_REMOVED lines=21> */
[-C--:B------:R-:W-:Y:S02]  /*11260*/  IADD3 R235, P5, R235, R183.reuse, RZ ;  /* 0x000000b7ebeb7210 */ /* 0x080fe40007fbe0ff */
[----:B-1----:R-:W-:Y:S01]  /*11270*/  IADD3 R190, P3, R2, R186, RZ ;  /* 0x000000ba02be7210 */ /* 0x002fe20007f7e0ff */
[--C-:B------:R-:W-:Y:S01]  /*11280*/  IMAD.X R232, R232, 0x1, R182.reuse, P4 ;  /* 0x00000001e8e87824 */ /* 0x100fe200020e06b6 */
[-C--:B------:R-:W-:Y:S01]  /*11290*/  IADD3 R243, P4, R243, R183.reuse, RZ ;  /* 0x000000b7f3f37210 */ /* 0x080fe20007f9e0ff */
[--C-:B------:R-:W-:Y:S01]  /*112a0*/  IMAD.X R234, R234, 0x1, R182.reuse, P5 ;  /* 0x00000001eaea7824 */ /* 0x100fe200028e06b6 */
[-C--:B------:R-:W-:Y:S01]  /*112b0*/  IADD3 R245, P5, R245, R183.reuse, RZ ;  /* 0x000000b7f5f57210 */ /* 0x080fe20007fbe0ff */
[----:B------:R-:W-:Y:S02]  /*112c0*/  IMAD.X R191, R12, 0x1, R5, P3 ;  /* 0x000000010cbf7824 */ /* 0x000fe400018e0605 */
[--C-:B------:R-:W-:Y:S01]  /*112d0*/  IMAD.X R242, R242, 0x1, R182.reuse, P4 ;  /* 0x00000001f2f27824 */ /* 0x100fe200020e06b6 */
[-C--:B------:R-:W-:Y:S01]  /*112e0*/  IADD3 R185, P4, R185, R183.reuse, RZ ;  /* 0x000000b7b9b97210 */ /* 0x080fe20007f9e0ff */
[----:B------:R-:W-:Y:S01]  /*112f0*/  IMAD.X R244, R244, 0x1, R182, P5 ;  /* 0x00000001f4f47824 */ /* 0x000fe200028e06b6 */
[----:B------:R1:W-:Y:S01]  /*11300*/  LDGSTS.E [R188+0x1bf00], desc[UR12][R190.64], P1 ;  /* 0x1bf00000bebc7fae */ /* 0x0003e2000892184c */
[----:B------:R-:W-:-:S03]  /*11310*/  IADD3 R248, P5, R248, R183, RZ ;  /* 0x000000b7f8f87210 */ /* 0x000fc60007fbe0ff */
[----:B------:R-:W1:Y:S04]  /*11320*/  LDL.LU R188, [R1+0x10] ;  /* 0x0000100001bc7983 */ /* 0x000e680000300800 */
[----:B------:R-:W2:Y:S04]  /*11330*/  LDL.LU R190, [R1+0x30] ;  /* 0x0000300001be7983 */ /* 0x000ea80000300800 */
[----:B------:R-:W3:Y:S04]  /*11340*/  LDL.LU R191, [R1+0xc] ;  /* 0x00000c0001bf7983 */ /* 0x000ee80000300800 */
[----:B------:R4:W-:Y:S01]  /*11350*/  STL [R1], R185 ;  /* 0x000000b901007387 */ /* 0x0009e20000100800 */
[----:B------:R-:W-:-:S02]  /*11360*/  IADD3 R6, P1, R6, R183, RZ ;  /* 0x000000b706067210 */ /* 0x000fc40007f3e0ff */
[-C--:B------:R-:W-:Y:S02]  /*11370*/  IADD3 R186, P6, R186, R183.reuse, RZ ;  /* 0x000000b7baba7210 */ /* 0x080fe40007fde0ff */
[-C--:B------:R-:W-:Y:S01]  /*11380*/  IADD3 R7, P3, R7, R183.reuse, RZ ;  /* 0x000000b707077210 */ /* 0x080fe20007f7e0ff */
[--C-:B------:R-:W-:Y:S01]  /*11390*/  IMAD.X R252, R252, 0x1, R182.reuse, P4 ;  /* 0x00000001fcfc7824 */ /* 0x100fe200020e06b6 */
[----:B------:R-:W0:Y:S04]  /*113a0*/  LDGDEPBAR ;  /* 0x00000000000079af */ /* 0x000e280000000000 */
[----:B----4-:R-:W4:Y:S04]  /*113b0*/  LDL.LU R185, [R1+0x2e8] ;  /* 0x0002e80001b97983 */ /* 0x010f280000300800 */
[----:B------:R1:W-:Y:S04]  /*113c0*/  STL [R1+0x8], R248 ;  /* 0x000008f801007387 */ /* 0x0003e80000100800 */
[----:B-1----:R-:W2:Y:S01]  /*113d0*/  LDL.LU R248, [R1+0x2e4] ;  /* 0x0002e40001f87983 */ /* 0x002ea20000300800 */
[--C-:B------:R-:W-:Y:S01]  /*113e0*/  IMAD.X R14, R14, 0x1, R182.reuse, P1 ;  /* 0x000000010e0e7824 */ /* 0x100fe200008e06b6 */
[-C--:B------:R-:W-:Y:S01]  /*113f0*/  IADD3 R11, P1, R11, R183.reuse, RZ ;  /* 0x000000b70b0b7210 */ /* 0x080fe20007f3e0ff */
        /* <DEDUP_REMOVED lines=56> */
[----:B------:R-:W-:Y:S01]  /*11780*/  IMAD.X R240, R240, 0x1, R182, P3 ;  /* 0x00000001f0f07824 */ /* 0x000fe200018e06b6 */
[----:B------:R-:W-:-:S03]  /*11790*/  IADD3 R251, P3, R251, R183, RZ ;  /* 0x000000b7fbfb7210 */ /* 0x000fc60007f7e0ff */
[--C-:B------:R-:W-:Y:S02]  /*117a0*/  IMAD.X R246, R246, 0x1, R182.reuse, P6 ;  /* 0x00000001f6f67824 */ /* 0x100fe400030e06b6 */
[--C-:B------:R-:W-:Y:S01]  /*117b0*/  IMAD.X R250, R250, 0x1, R182.reuse, P3 ;  /* 0x00000001fafa7824 */ /* 0x100fe200018e06b6 */
[-C--:B------:R-:W-:Y:S01]  /*117c0*/  IADD3 R4, P3, R4, R183.reuse, RZ ;  /* 0x000000b704047210 */ /* 0x080fe20007f7e0ff */
[--C-:B------:R-:W-:Y:S01]  /*117d0*/  IMAD.X R180, R180, 0x1, R182.reuse, P5 ;  /* 0x00000001b4b47824 */ /* 0x100fe200028e06b6 */
[-C--:B------:R-:W-:Y:S02]  /*117e0*/  IADD3 R188, P6, R188, R183.reuse, RZ ;  /* 0x000000b7bcbc7210 */ /* 0x080fe40007fde0ff */
[-C--:B----4-:R-:W-:Y:S01]  /*117f0*/  IADD3 R185, P4, R185, R183.reuse, RZ ;  /* 0x000000b7b9b97210 */ /* 0x090fe20007f9e0ff */
[----:B--2---:R-:W-:Y:S01]  /*11800*/  IMAD.X R248, R248, 0x1, R182, P1 ;  /* 0x00000001f8f87824 */ /* 0x004fe200008e06b6 */
[----:B------:R-:W-:-:S05]  /*11810*/  IADD3 R179, P1, R179, R183, RZ ;  /* 0x000000b7b3b37210 */ /* 0x000fca0007f3e0ff */
[----:B------:R1:W-:Y:S04]  /*11820*/  STL [R1+0x18], R179 ;  /* 0x000018b301007387 */ /* 0x0003e80000100800 */
[----:B------:R-:W-:Y:S04]  /*11830*/  STL [R1+0x10], R188 ;  /* 0x000010bc01007387 */ /* 0x000fe80000100800 */
[----:B-1----:R-:W2:Y:S04]  /*11840*/  LDL.LU R179, [R1+0x2e0] ;  /* 0x0002e00001b37983 */ /* 0x002ea80000300800 */
[----:B------:R1:W-:Y:S04]  /*11850*/  STL [R1+0x20], R4 ;  /* 0x0000200401007387 */ /* 0x0003e80000100800 */
[----:B-1----:R-:W4:Y:S04]  /*11860*/  LDL.LU R4, [R1+0x2dc] ;  /* 0x0002dc0001047983 */ /* 0x002f280000300800 */
[----:B------:R-:W4:Y:S04]  /*11870*/  LDL R188, [R1+0x64] ;  /* 0x0000640001bc7983 */ /* 0x000f280000100800 */
[----:B------:R1:W-:Y:S04]  /*11880*/  STL [R1+0x28], R185 ;  /* 0x000028b901007387 */ /* 0x0003e80000100800 */
[----:B-1----:R-:W4:Y:S04]  /*11890*/  LDL.LU R185, [R1+0x2d8] ;  /* 0x0002d80001b97983 */ /* 0x002f280000300800 */
[----:B------:R1:W-:Y:S04]  /*118a0*/  STL [R1+0x4], R180 ;  /* 0x000004b401007387 */ /* 0x0003e80000100800 */
[----:B-1----:R-:W4:Y:S01]  /*118b0*/  LDL.LU R180, [R1+0x2d4] ;  /* 0x0002d40001b47983 */ /* 0x002f220000300800 */
[-C--:B------:R-:W-:Y:S01]  /*118c0*/  IADD3 R190, P5, R190, R183.reuse, RZ ;  /* 0x000000b7bebe7210 */ /* 0x080fe20007fbe0ff */
[--C-:B---3--:R-:W-:Y:S01]  /*118d0*/  IMAD.X R191, R191, 0x1, R182.reuse, P6 ;  /* 0x00000001bfbf7824 */ /* 0x108fe200030e06b6 */
[----:B------:R-:W-:Y:S01]  /*118e0*/  IADD3 R0, P6, R0, R183, RZ ;  /* 0x000000b700007210 */ /* 0x000fe20007fde0ff */
[----:B------:R-:W-:-:S02]  /*118f0*/  IMAD.X R181, R181, 0x1, R182, P1 ;  /* 0x00000001b5b57824 */ /* 0x000fc400008e06b6 */
[----:B------:R-:W-:Y:S01]  /*11900*/  STL [R1+0x30], R190 ;  /* 0x000030be01007387 */ /* 0x000fe20000100800 */
[----:B------:R-:W-:-:S03]  /*11910*/  IMAD.X R3, R3, 0x1, R182, P3 ;  /* 0x0000000103037824 */ /* 0x000fc600018e06b6 */
[----:B------:R1:W-:Y:S04]  /*11920*/  STL [R1+0x38], R0 ;  /* 0x0000380001007387 */ /* 0x0003e80000100800 */
[----:B------:R-:W-:Y:S04]  /*11930*/  STL [R1+0xc], R191 ;  /* 0x00000cbf01007387 */ /* 0x000fe80000100800 */
[----:B-1----:R-:W3:Y:S04]  /*11940*/  LDL.LU R0, [R1+0x2d0] ;  /* 0x0002d00001007983 */ /* 0x002ee80000300800 */
[----:B------:R1:W-:Y:S04]  /*11950*/  STL [R1+0x14], R181 ;  /* 0x000014b501007387 */ /* 0x0003e80000100800 */
[----:B-1----:R-:W3:Y:S01]  /*11960*/  LDL.LU R181, [R1+0x2cc] ;  /* 0x0002cc0001b57983 */ /* 0x002ee20000300800 */
[----:B--2---:R-:W-:-:S05]  /*11970*/  IADD3 R179, P1, R179, R183, RZ ;  /* 0x000000b7b3b37210 */ /* 0x004fca0007f3e0ff */
[----:B------:R1:W-:Y:S01]  /*11980*/  STL [R1+0x40], R179 ;  /* 0x000040b301007387 */ /* 0x0003e20000100800 */
[----:B----4-:R-:W-:-:S03]  /*11990*/  IMAD.X R4, R4, 0x1, R182, P4 ;  /* 0x0000000104047824 */ /* 0x010fc600020e06b6 */
[----:B-1----:R-:W2:Y:S04]  /*119a0*/  LDL.LU R179, [R1+0x2c8] ;  /* 0x0002c80001b37983 */ /* 0x002ea80000300800 */
[----:B------:R1:W-:Y:S04]  /*119b0*/  STL [R1+0x1c], R3 ;  /* 0x00001c0301007387 */ /* 0x0003e80000100800 */
[----:B-1----:R-:W4:Y:S01]  /*119c0*/  LDL.LU R3, [R1+0x2c4] ;  /* 0x0002c40001037983 */ /* 0x002f220000300800 */
[----:B------:R-:W-:-:S05]  /*119d0*/  IADD3 R180, P3, R180, R183, RZ ;  /* 0x000000b7b4b47210 */ /* 0x000fca0007f7e0ff */
[----:B------:R1:W-:Y:S04]  /*119e0*/  STL [R1+0x48], R180 ;  /* 0x000048b401007387 */ /* 0x0003e80000100800 */
[----:B-1----:R-:W2:Y:S04]  /*119f0*/  LDL.LU R180, [R1+0x2c0] ;  /* 0x0002c00001b47983 */ /* 0x002ea80000300800 */
[----:B------:R1:W-:Y:S04]  /*11a00*/  STL [R1+0x24], R4 ;  /* 0x0000240401007387 */ /* 0x0003e80000100800 */
[----:B-1----:R-:W4:Y:S01]  /*11a10*/  LDL.LU R4, [R1+0x2bc] ;  /* 0x0002bc0001047983 */ /* 0x002f220000300800 */
[--C-:B---3--:R-:W-:Y:S01]  /*11a20*/  IMAD.X R0, R0, 0x1, R182.reuse, P5 ;  /* 0x0000000100007824 */ /* 0x108fe200028e06b6 */
[----:B------:R-:W-:Y:S01]  /*11a30*/  IADD3 R181, P4, R181, R183, RZ ;  /* 0x000000b7b5b57210 */ /* 0x000fe20007f9e0ff */
[----:B------:R-:W-:-:S02]  /*11a40*/  IMAD.X R222, R222, 0x1, R182, P6 ;  /* 0x00000001dede7824 */ /* 0x000fc400030e06b6 */
[--C-:B------:R-:W-:Y:S02]  /*11a50*/  IMAD.X R184, R184, 0x1, R182.reuse, P1 ;  /* 0x00000001b8b87824 */ /* 0x100fe400008e06b6 */
[----:B------:R1:W-:Y:S01]  /*11a60*/  STL [R1+0x50], R181 ;  /* 0x000050b501007387 */ /* 0x0003e20000100800 */
[----:B------:R-:W-:-:S03]  /*11a70*/  IMAD.X R185, R185, 0x1, R182, P3 ;  /* 0x00000001b9b97824 */ /* 0x000fc600018e06b6 */
[----:B-1----:R-:W3:Y:S04]  /*11a80*/  LDL.LU R181, [R1+0x2b8] ;  /* 0x0002b80001b57983 */ /* 0x002ee80000300800 */
[----:B------:R1:W-:Y:S04]  /*11a90*/  STL [R1+0x2c], R0 ;  /* 0x00002c0001007387 */ /* 0x0003e80000100800 */
[----:B-1----:R1:W5:Y:S04]  /*11aa0*/  LDL.LU R0, [R1+0x2b4] ;  /* 0x0002b40001007983 */ /* 0x0023680000300800 */
[----:B------:R-:W-:Y:S04]  /*11ab0*/  STL [R1+0x34], R222 ;  /* 0x000034de01007387 */ /* 0x000fe80000100800 */
[----:B------:R1:W-:Y:S04]  /*11ac0*/  STL [R1+0x3c], R184 ;  /* 0x00003cb801007387 */ /* 0x0003e80000100800 */
[----:B-1----:R1:W5:Y:S04]  /*11ad0*/  LDL.LU R184, [R1+0x2b0] ;  /* 0x0002b00001b87983 */ /* 0x0023680000300800 */
[----:B------:R1:W-:Y:S04]  /*11ae0*/  STL [R1+0x44], R185 ;  /* 0x000044b901007387 */ /* 0x0003e80000100800 */
[----:B-1----:R1:W5:Y:S01]  /*11af0*/  LDL.LU R185, [R1+0x2ac] ;  /* 0x0002ac0001b97983 */ /* 0x0023620000300800 */
[----:B----4-:R-:W-:-:S05]  /*11b00*/  IMAD.X R4, R4, 0x1, R182, P4 ;  /* 0x0000000104047824 */ /* 0x010fca00020e06b6 */
[----:B------:R4:W-:Y:S04]  /*11b10*/  STL [R1+0x4c], R4 ;  /* 0x00004c0401007387 */ /* 0x0009e80000100800 */
[----:B----4-:R1:W5:Y:S01]  /*11b20*/  LDL.LU R4, [R1+0x2a8] ;  /* 0x0002a80001047983 */ /* 0x0103620000300800 */
[----:B------:R-:W-:-:S05]  /*11b30*/  VIADD R187, R187, 0x1 ;  /* 0x00000001bbbb7836 */ /* 0x000fca0000000000 */
[----:B------:R-:W-:Y:S02]  /*11b40*/  ISETP.NE.U32.AND P6, PT, R188, R187, PT ;  /* 0x000000bbbc00720c */ /* 0x000fe40003fc5070 */
[----:B------:R-:W-:Y:S02]  /*11b50*/  SHF.R.S32.HI R188, RZ, 0x1f, R3 ;  /* 0x0000001fffbc7819 */ /* 0x000fe40000011403 */
[C---:B--2---:R-:W-:Y:S02]  /*11b60*/  LEA R179, P5, R3.reuse, R179, 0x2 ;  /* 0x000000b303b37211 */ /* 0x044fe400078a10ff */
[----:B------:R-:W-:Y:S01]  /*11b70*/  SHF.L.U64.HI R188, R3, 0x2, R188 ;  /* 0x0000000203bc7819 */ /* 0x000fe200000102bc */
[----:B------:R-:W-:-:S04]  /*11b80*/  VIADD R180, R180, 0xffffffc0 ;  /* 0xffffffc0b4b47836 */ /* 0x000fc80000000000 */
[----:B---3--:R-:W-:Y:S02]  /*11b90*/  IMAD.X R181, R181, 0x1, R188, P5 ;  /* 0x00000001b5b57824 */ /* 0x008fe400028e06bc */
[----:B-1----:R-:W-:Y:S05]  /*11ba0*/  @P6 BRA `(.L_x_1) ;  /* 0xffffffb800f06947 */ /* 0x002fea000383ffff */
.L_x_0:
[----:B------:R-:W2:Y:S01]  /*11bb0*/  LDL.LU R191, [R1+0x60] ;  /* 0x0000600001bf7983 */ /* 0x000ea20000300800 */
[----:B------:R-:W-:Y:S02]  /*11bc0*/  WARPGROUP.DEPBAR.LE gsb0, 0x0 ;  /* 0x00008000000079c5 */ /* 0x000fe40000010000 */
[----:B------:R-:W-:-:S04]  /*11bd0*/  DEPBAR.LE SB0, 0x0 ;  /* 0x000080000000791a */ /* 0x000fc80000000000 */
[----:B------:R-:W1:Y:S01]  /*11be0*/  S2R R188, SR_CgaCtaId ;  /* 0x0000000000bc7919 */ /* 0x000e620000008800 */
[----:B------:R-:W-:Y:S01]  /*11bf0*/  MOV R190, 0x400 ;  /* 0x0000040000be7802 */ /* 0x000fe20000000f00 */
[----:B------:R-:W-:Y:S01]  /*11c00*/  IMAD.MOV.U32 R12, RZ, RZ, R88 ;  /* 0x000000ffff0c7224 */ /* 0x000fe200078e0058 */
[----:B-----5:R-:W-:Y:S01]  /*11c10*/  LOP3.LUT R0, R4, 0x2, RZ, 0xfc, !PT ;  /* 0x0000000204007812 */ /* 0x020fe200078efcff */
[----:B------:R-:W-:Y:S01]  /*11c20*/  IMAD.MOV.U32 R13, RZ, RZ, R90 ;  /* 0x000000ffff0d7224 */ /* 0x000fe200078e005a */
[----:B------:R-:W-:Y:S01]  /*11c30*/  ULDC UR5, c[0x0][0x22c] ;  /* 0x00008b0000057ab9 */ /* 0x000fe20000000800 */
[----:B------:R-:W-:Y:S01]  /*11c40*/  IMAD.MOV.U32 R14, RZ, RZ, R24 ;  /* 0x000000ffff0e7224 */ /* 0x000fe200078e0018 */
[----:B------:R-:W-:Y:S01]  /*11c50*/  ISETP.LT.AND P5, PT, R0, UR5, !P0 ;  /* 0x0000000500007c0c */ /* 0x000fe2000c7a1270 */
[----:B------:R-:W-:Y:S01]  /*11c60*/  IMAD.MOV.U32 R15, RZ, RZ, R26 ;  /* 0x000000ffff0f7224 */ /* 0x000fe200078e001a */
[----:B------:R-:W-:Y:S01]  /*11c70*/  BAR.SYNC.DEFER_BLOCKING 0x0 ;  /* 0x0000000000007b1d */ /* 0x000fe20000010000 */
[----:B------:R-:W-:Y:S01]  /*11c80*/  IMAD.MOV.U32 R20, RZ, RZ, R89 ;  /* 0x000000ffff147224 */ /* 0x000fe200078e0059 */
[C---:B------:R-:W-:Y:S01]  /*11c90*/  LOP3.LUT R0, R4.reuse, 0x4, RZ, 0xfc, !PT ;  /* 0x0000000404007812 */ /* 0x040fe200078efcff */
[----:B------:R-:W-:Y:S01]  /*11ca0*/  IMAD.MOV.U32 R21, RZ, RZ, R91 ;  /* 0x000000ffff157224 */ /* 0x000fe200078e005b */
[----:B------:R-:W-:Y:S01]  /*11cb0*/  LOP3.LUT R2, R4, 0x1, RZ, 0xfc, !PT ;  /* 0x0000000104027812 */ /* 0x000fe200078efcff */
[----:B------:R-:W-:Y:S01]  /*11cc0*/  IMAD.MOV.U32 R22, RZ, RZ, R25 ;  /* 0x000000ffff167224 */ /* 0x000fe200078e0019 */
[----:B------:R-:W-:Y:S01]  /*11cd0*/  ULDC UR5, c[0x0][0x22c] ;  /* 0x00008b0000057ab9 */ /* 0x000fe20000000800 */
[----:B------:R-:W-:Y:S01]  /*11ce0*/  IMAD.MOV.U32 R23, RZ, RZ, R27 ;  /* 0x000000ffff177224 */ /* 0x000fe200078e001b */
[----:B------:R-:W-:Y:S01]  /*11cf0*/  ISETP.LT.AND P3, PT, R0, UR5, !P0 ;  /* 0x0000000500007c0c */ /* 0x000fe2000c761270 */
[----:B------:R-:W-:Y:S01]  /*11d00*/  ULDC UR4, c[0x0][0x22c] ;  /* 0x00008b0000047ab9 */ /* 0x000fe20000000800 */
[----:B------:R-:W-:Y:S01]  /*11d10*/  ULDC.64 UR6, c[0x0][0x220] ;  /* 0x0000880000067ab9 */ /* 0x000fe20000000a00 */
[----:B-1----:R-:W-:Y:S01]  /*11d20*/  LEA R190, R188, R190, 0x18 ;  /* 0x000000bebcbe7211 */ /* 0x002fe200078ec0ff */
[----:B------:R-:W-:Y:S01]  /*11d30*/  IMAD.MOV.U32 R24, RZ, RZ, R92 ;  /* 0x000000ffff187224 */ /* 0x000fe200078e005c */
[----:B------:R-:W1:Y:S01]  /*11d40*/  S2R R188, SR_TID.X ;  /* 0x0000000000bc7919 */ /* 0x000e620000002100 */
[----:B------:R-:W-:Y:S01]  /*11d50*/  IMAD.MOV.U32 R25, RZ, RZ, R94 ;  /* 0x000000ffff197224 */ /* 0x000fe200078e005e */
[----:B------:R-:W-:Y:S01]  /*11d60*/  ISETP.LT.AND P1, PT, R2, UR4, !P0 ;  /* 0x0000000402007c0c */ /* 0x000fe2000c721270 */
[----:B------:R-:W-:Y:S01]  /*11d70*/  IMAD.MOV.U32 R26, RZ, RZ, R28 ;  /* 0x000000ffff1a7224 */ /* 0x000fe200078e001c */
[----:B------:R-:W3:Y:S01]  /*11d80*/  LDL.LU R0, [R1+0x274] ;  /* 0x0002740001007983 */ /* 0x000ee20000300800 */
[----:B------:R-:W-:Y:S01]  /*11d90*/  IMAD.MOV.U32 R27, RZ, RZ, R30 ;  /* 0x000000ffff1b7224 */ /* 0x000fe200078e001e */
[----:B------:R-:W-:Y:S01]  /*11da0*/  LOP3.LUT R2, R4, 0x3, RZ, 0xfc, !PT ;  /* 0x0000000304027812 */ /* 0x000fe200078efcff */
[----:B------:R-:W-:Y:S01]  /*11db0*/  IMAD.MOV.U32 R88, RZ, RZ, R93 ;  /* 0x000000ffff587224 */ /* 0x000fe200078e005d */
[----:B------:R-:W-:Y:S01]  /*11dc0*/  ULDC UR4, c[0x0][0x22c] ;  /* 0x00008b0000047ab9 */ /* 0x000fe20000000800 */
[----:B------:R-:W-:Y:S01]  /*11dd0*/  IMAD.MOV.U32 R89, RZ, RZ, R95 ;  /* 0x000000ffff597224 */ /* 0x000fe200078e005f */
[----:B------:R-:W-:Y:S01]  /*11de0*/  ULDC UR5, c[0x0][0x244] ;  /* 0x0000910000057ab9 */ /* 0x000fe20000000800 */
[----:B-1----:R-:W-:Y:S01]  /*11df0*/  LOP3.LUT R188, R188, 0x7f, RZ, 0xc0, !PT ;  /* 0x0000007fbcbc7812 */ /* 0x002fe200078ec0ff */
[----:B------:R-:W-:Y:S01]  /*11e00*/  IMAD.MOV.U32 R90, RZ, RZ, R29 ;  /* 0x000000ffff5a7224 */ /* 0x000fe200078e001d */
[----:B------:R-:W-:-:S03]  /*11e10*/  ISETP.LT.AND P4, PT, R2, UR4, !P0 ;  /* 0x0000000402007c0c */ /* 0x000fc6000c781270 */
[----:B------:R-:W-:Y:S01]  /*11e20*/  IMAD R188, R188, 0x10, R190 ;  /* 0x00000010bcbc7824 */ /* 0x000fe200078e02be */
[----:B------:R-:W-:Y:S01]  /*11e30*/  ULDC UR4, c[0x0][0x248] ;  /* 0x0000920000047ab9 */ /* 0x000fe20000000800 */
[----:B------:R-:W-:Y:S02]  /*11e40*/  IMAD.MOV.U32 R91, RZ, RZ, R31 ;  /* 0x000000ffff5b7224 */ /* 0x000fe400078e001f */
[----:B------:R-:W-:Y:S02]  /*11e50*/  IMAD.MOV.U32 R28, RZ, RZ, R96 ;  /* 0x000000ffff1c7224 */ /* 0x000fe400078e0060 */
[----:B------:R-:W-:Y:S02]  /*11e60*/  IMAD.MOV.U32 R29, RZ, RZ, R98 ;  /* 0x000000ffff1d7224 */ /* 0x000fe400078e0062 */
[----:B------:R-:W-:Y:S02]  /*11e70*/  IMAD.MOV.U32 R30, RZ, RZ, R32 ;  /* 0x000000ffff1e7224 */ /* 0x000fe400078e0020 */
[----:B------:R-:W-:Y:S01]  /*11e80*/  IMAD.MOV.U32 R31, RZ, RZ, R34 ;  /* 0x000000ffff1f7224 */ /* 0x000fe200078e0022 */
[----:B--2---:R-:W-:Y:S01]  /*11e90*/  STSM.16.M88.4 [R191], R12 ;  /* 0x0000000cbf007844 */ /* 0x004fe20000000200 */
[----:B------:R-:W-:Y:S06]  /*11ea0*/  BAR.SYNC.DEFER_BLOCKING 0x0 ;  /* 0x0000000000007b1d */ /* 0x000fec0000010000 */
[----:B------:R-:W1:Y:S02]  /*11eb0*/  LDS.128 R8, [R188] ;  /* 0x00000000bc087984 */ /* 0x000e640000000c00 */
[----:B------:R-:W-:Y:S06]  /*11ec0*/  BAR.SYNC.DEFER_BLOCKING 0x0 ;  /* 0x0000000000007b1d */ /* 0x000fec0000010000 */
[----:B------:R-:W-:Y:S02]  /*11ed0*/  STSM.16.M88.4 [R191], R20 ;  /* 0x00000014bf007844 */ /* 0x000fe40000000200 */
[----:B------:R-:W-:Y:S06]  /*11ee0*/  BAR.SYNC.DEFER_BLOCKING 0x0 ;  /* 0x0000000000007b1d */ /* 0x000fec0000010000 */
[----:B------:R-:W2:Y:S02]  /*11ef0*/  LDS.128 R16, [R188] ;  /* 0x00000000bc107984 */ /* 0x000ea40000000c00 */
[----:B------:R-:W-:Y:S06]  /*11f00*/  BAR.SYNC.DEFER_BLOCKING 0x0 ;  /* 0x0000000000007b1d */ /* 0x000fec0000010000 */
[----:B------:R-:W-:Y:S02]  /*11f10*/  STSM.16.M88.4 [R191], R24 ;  /* 0x00000018bf007844 */ /* 0x000fe40000000200 */
[----:B------:R-:W-:Y:S06]  /*11f20*/  BAR.SYNC.DEFER_BLOCKING 0x0 ;  /* 0x0000000000007b1d */ /* 0x000fec0000010000 */
[----:B------:R-:W4:Y:S02]  /*11f30*/  LDS.128 R12, [R188] ;  /* 0x00000000bc0c7984 */ /* 0x000f240000000c00 */
[----:B------:R-:W-:Y:S06]  /*11f40*/  BAR.SYNC.DEFER_BLOCKING 0x0 ;  /* 0x0000000000007b1d */ /* 0x000fec0000010000 */
[----:B------:R1:W-:Y:S02]  /*11f50*/  STSM.16.M88.4 [R191], R88 ;  /* 0x00000058bf007844 */ /* 0x0003e40000000200 */
[----:B------:R-:W-:Y:S06]  /*11f60*/  BAR.SYNC.DEFER_BLOCKING 0x0 ;  /* 0x0000000000007b1d */ /* 0x000fec0000010000 */
[----:B------:R-:W4:Y:S02]  /*11f70*/  LDS.128 R24, [R188] ;  /* 0x00000000bc187984 */ /* 0x000f240000000c00 */
[----:B------:R-:W-:Y:S06]  /*11f80*/  BAR.SYNC.DEFER_BLOCKING 0x0 ;  /* 0x0000000000007b1d */ /* 0x000fec0000010000 */
[----:B------:R-:W-:Y:S02]  /*11f90*/  STSM.16.M88.4 [R191], R28 ;  /* 0x0000001cbf007844 */ /* 0x000fe40000000200 */
[----:B------:R-:W-:Y:S01]  /*11fa0*/  BAR.SYNC.DEFER_BLOCKING 0x0 ;  /* 0x0000000000007b1d */ /* 0x000fe20000010000 */
[----:B------:R-:W-:-:S02]  /*11fb0*/  IMAD.MOV.U32 R92, RZ, RZ, R97 ;  /* 0x000000ffff5c7224 */ /* 0x000fc400078e0061 */
[----:B------:R-:W-:-:S03]  /*11fc0*/  IMAD.MOV.U32 R93, RZ, RZ, R99 ;  /* 0x000000ffff5d7224 */ /* 0x000fc600078e0063 */
[----:B------:R-:W4:Y:S01]  /*11fd0*/  LDS.128 R20, [R188] ;  /* 0x00000000bc147984 */ /* 0x000f220000000c00 */
[----:B------:R-:W-:Y:S02]  /*11fe0*/  IMAD.MOV.U32 R94, RZ, RZ, R33 ;  /* 0x000000ffff5e7224 */ /* 0x000fe400078e0021 */
[----:B------:R-:W-:Y:S01]  /*11ff0*/  IMAD.MOV.U32 R95, RZ, RZ, R35 ;  /* 0x000000ffff5f7224 */ /* 0x000fe200078e0023 */
[----:B------:R-:W-:Y:S06]  /*12000*/  BAR.SYNC.DEFER_BLOCKING 0x0 ;  /* 0x0000000000007b1d */ /* 0x000fec0000010000 */
[----:B------:R3:W-:Y:S02]  /*12010*/  STSM.16.M88.4 [R191], R92 ;  /* 0x0000005cbf007844 */ /* 0x0007e40000000200 */
[----:B------:R-:W-:Y:S01]  /*12020*/  BAR.SYNC.DEFER_BLOCKING 0x0 ;  /* 0x0000000000007b1d */ /* 0x000fe20000010000 */
[----:B-1----:R-:W-:-:S02]  /*12030*/  IMAD.MOV.U32 R88, RZ, RZ, R100 ;  /* 0x000000ffff587224 */ /* 0x002fc400078e0064 */
[----:B------:R-:W-:-:S03]  /*12040*/  IMAD.MOV.U32 R89, RZ, RZ, R102 ;  /* 0x000000ffff597224 */ /* 0x000fc600078e0066 */
[----:B------:R-:W1:Y:S01]  /*12050*/  LDS.128 R32, [R188] ;  /* 0x00000000bc207984 */ /* 0x000e620000000c00 */
[----:B------:R-:W-:Y:S02]  /*12060*/  IMAD.MOV.U32 R90, RZ, RZ, R36 ;  /* 0x000000ffff5a7224 */ /* 0x000fe400078e0024 */
[----:B------:R-:W-:Y:S01]  /*12070*/  IMAD.MOV.U32 R91, RZ, RZ, R38 ;  /* 0x000000ffff5b7224 */ /* 0x000fe200078e0026 */
[----:B------:R-:W-:Y:S06]  /*12080*/  BAR.SYNC.DEFER_BLOCKING 0x0 ;  /* 0x0000000000007b1d */ /* 0x000fec0000010000 */
[----:B------:R-:W-:Y:S02]  /*12090*/  STSM.16.M88.4 [R191], R88 ;  /* 0x00000058bf007844 */ /* 0x000fe40000000200 */
[----:B------:R-:W-:Y:S01]  /*120a0*/  BAR.SYNC.DEFER_BLOCKING 0x0 ;  /* 0x0000000000007b1d */ /* 0x000fe20000010000 */
[----:B------:R-:W-:-:S02]  /*120b0*/  IMAD.MOV.U32 R96, RZ, RZ, R101 ;  /* 0x000000ffff607224 */ /* 0x000fc400078e0065 */
[----:B------:R-:W-:-:S03]  /*120c0*/  IMAD.MOV.U32 R97, RZ, RZ, R103 ;  /* 0x000000ffff617224 */ /* 0x000fc600078e0067 */
[----:B------:R-:W1:Y:S01]  /*120d0*/  LDS.128 R28, [R188] ;  /* 0x00000000bc1c7984 */ /* 0x000e620000000c00 */
[----:B------:R-:W-:Y:S02]  /*120e0*/  IMAD.MOV.U32 R98, RZ, RZ, R37 ;  /* 0x000000ffff627224 */ /* 0x000fe400078e0025 */
[----:B------:R-:W-:Y:S01]  /*120f0*/  IMAD.MOV.U32 R99, RZ, RZ, R39 ;  /* 0x000000ffff637224 */ /* 0x000fe200078e0027 */
[----:B------:R-:W-:Y:S06]  /*12100*/  BAR.SYNC.DEFER_BLOCKING 0x0 ;  /* 0x0000000000007b1d */ /* 0x000fec0000010000 */
[----:B------:R2:W-:Y:S01]  /*12110*/  STSM.16.M88.4 [R191], R96 ;  /* 0x00000060bf007844 */ /* 0x0005e20000000200 */
[----:B---3--:R-:W-:-:S02]  /*12120*/  IMAD.MOV.U32 R94, RZ, RZ, R40 ;  /* 0x000000ffff5e7224 */ /* 0x008fc400078e0028 */
[----:B------:R-:W-:Y:S02]  /*12130*/  IMAD.MOV.U32 R95, RZ, RZ, R42 ;  /* 0x000000ffff5f7224 */ /* 0x000fe400078e002a */
[----:B------:R-:W-:Y:S02]  /*12140*/  IMAD.MOV.U32 R102, RZ, RZ, R41 ;  /* 0x000000ffff667224 */ /* 0x000fe400078e0029 */
[----:B------:R-:W-:Y:S01]  /*12150*/  IMAD.MOV.U32 R103, RZ, RZ, R43 ;  /* 0x000000ffff677224 */ /* 0x000fe200078e002b */
[----:B------:R-:W-:Y:S01]  /*12160*/  BAR.SYNC.DEFER_BLOCKING 0x0 ;  /* 0x0000000000007b1d */ /* 0x000fe20000010000 */
[----:B------:R-:W-:Y:S02]  /*12170*/  IMAD.MOV.U32 R92, RZ, RZ, R104 ;  /* 0x000000ffff5c7224 */ /* 0x000fe400078e0068 */
[----:B------:R-:W-:-:S03]  /*12180*/  IMAD.MOV.U32 R93, RZ, RZ, R106 ;  /* 0x000000ffff5d7224 */ /* 0x000fc600078e006a */
[----:B------:R-:W3:Y:S02]  /*12190*/  LDS.128 R40, [R188] ;  /* 0x00000000bc287984 */ /* 0x000ee40000000c00 */
[----:B------:R-:W-:Y:S06]  /*121a0*/  BAR.SYNC.DEFER_BLOCKING 0x0 ;  /* 0x0000000000007b1d */ /* 0x000fec0000010000 */
[----:B------:R-:W-:Y:S02]  /*121b0*/  STSM.16.M88.4 [R191], R92 ;  /* 0x0000005cbf007844 */ /* 0x000fe40000000200 */
[----:B------:R-:W-:Y:S01]  /*121c0*/  BAR.SYNC.DEFER_BLOCKING 0x0 ;  /* 0x0000000000007b1d */ /* 0x000fe20000010000 */
[----:B------:R-:W-:-:S02]  /*121d0*/  IMAD.MOV.U32 R100, RZ, RZ, R105 ;  /* 0x000000ffff647224 */ /* 0x000fc400078e0069 */
[----:B------:R-:W-:-:S03]  /*121e0*/  IMAD.MOV.U32 R101, RZ, RZ, R107 ;  /* 0x000000ffff657224 */ /* 0x000fc600078e006b */
[----:B------:R-:W3:Y:S02]  /*121f0*/  LDS.128 R36, [R188] ;  /* 0x00000000bc247984 */ /* 0x000ee40000000c00 */
[----:B------:R-:W-:Y:S06]  /*12200*/  BAR.SYNC.DEFER_BLOCKING 0x0 ;  /* 0x0000000000007b1d */ /* 0x000fec0000010000 */
[----:B------:R4:W-:Y:S02]  /*12210*/  STSM.16.M88.4 [R191], R100 ;  /* 0x00000064bf007844 */ /* 0x0009e40000000200 */
[----:B------:R-:W-:Y:S01]  /*12220*/  BAR.SYNC.DEFER_BLOCKING 0x0 ;  /* 0x0000000000007b1d */ /* 0x000fe20000010000 */
[----:B--2---:R-:W-:-:S02]  /*12230*/  IMAD.MOV.U32 R96, RZ, RZ, R108 ;  /* 0x000000ffff607224 */ /* 0x004fc400078e006c */
[----:B------:R-:W-:-:S03]  /*12240*/  IMAD.MOV.U32 R97, RZ, RZ, R110 ;  /* 0x000000ffff617224 */ /* 0x000fc600078e006e */
[----:B------:R-:W2:Y:S01]  /*12250*/  LDS.128 R88, [R188] ;  /* 0x00000000bc587984 */ /* 0x000ea20000000c00 */
[----:B------:R-:W-:Y:S02]  /*12260*/  IMAD.MOV.U32 R98, RZ, RZ, R44 ;  /* 0x000000ffff627224 */ /* 0x000fe400078e002c */
[----:B------:R-:W-:Y:S01]  /*12270*/  IMAD.MOV.U32 R99, RZ, RZ, R46 ;  /* 0x000000ffff637224 */ /* 0x000fe200078e002e */
[----:B------:R-:W-:Y:S06]  /*12280*/  BAR.SYNC.DEFER_BLOCKING 0x0 ;  /* 0x0000000000007b1d */ /* 0x000fec0000010000 */
[----:B------:R-:W-:Y:S02]  /*12290*/  STSM.16.M88.4 [R191], R96 ;  /* 0x00000060bf007844 */ /* 0x000fe40000000200 */
[----:B------:R-:W-:Y:S01]  /*122a0*/  BAR.SYNC.DEFER_BLOCKING 0x0 ;  /* 0x0000000000007b1d */ /* 0x000fe20000010000 */
[----:B------:R-:W-:-:S02]  /*122b0*/  IMAD.MOV.U32 R106, RZ, RZ, R45 ;  /* 0x000000ffff6a7224 */ /* 0x000fc400078e002d */
[----:B------:R-:W-:-:S03]  /*122c0*/  IMAD.MOV.U32 R107, RZ, RZ, R47 ;  /* 0x000000ffff6b7224 */ /* 0x000fc600078e002f */
[----:B------:R-:W2:Y:S01]  /*122d0*/  LDS.128 R44, [R188] ;  /* 0x00000000bc2c7984 */ /* 0x000ea20000000c00 */
[----:B------:R-:W-:Y:S02]  /*122e0*/  IMAD.MOV.U32 R104, RZ, RZ, R109 ;  /* 0x000000ffff687224 */ /* 0x000fe400078e006d */
[----:B------:R-:W-:Y:S01]  /*122f0*/  IMAD.MOV.U32 R105, RZ, RZ, R111 ;  /* 0x000000ffff697224 */ /* 0x000fe200078e006f */
[----:B------:R-:W-:Y:S06]  /*12300*/  BAR.SYNC.DEFER_BLOCKING 0x0 ;  /* 0x0000000000007b1d */ /* 0x000fec0000010000 */
[----:B------:R1:W-:Y:S02]  /*12310*/  STSM.16.M88.4 [R191], R104 ;  /* 0x00000068bf007844 */ /* 0x0003e40000000200 */
[----:B------:R-:W-:Y:S01]  /*12320*/  BAR.SYNC.DEFER_BLOCKING 0x0 ;  /* 0x0000000000007b1d */ /* 0x000fe20000010000 */
[----:B----4-:R-:W-:-:S02]  /*12330*/  IMAD.MOV.U32 R100, RZ, RZ, R112 ;  /* 0x000000ffff647224 */ /* 0x010fc400078e0070 */
[----:B------:R-:W-:-:S03]  /*12340*/  IMAD.MOV.U32 R101, RZ, RZ, R114 ;  /* 0x000000ffff657224 */ /* 0x000fc600078e0072 */
[----:B------:R-:W4:Y:S01]  /*12350*/  LDS.128 R92, [R188] ;  /* 0x00000000bc5c7984 */ /* 0x000f220000000c00 */
[----:B------:R-:W-:Y:S02]  /*12360*/  IMAD.MOV.U32 R102, RZ, RZ, R48 ;  /* 0x000000ffff667224 */ /* 0x000fe400078e0030 */
[----:B------:R-:W-:Y:S01]  /*12370*/  IMAD.MOV.U32 R103, RZ, RZ, R50 ;  /* 0x000000ffff677224 */ /* 0x000fe200078e0032 */
        /* <DEDUP_REMOVED lines=25> */
[----:B------:R2:W-:Y:S02]  /*12510*/  STSM.16.M88.4 [R191], R112 ;  /* 0x00000070bf007844 */ /* 0x0005e40000000200 */
[----:B------:R-:W-:Y:S01]  /*12520*/  BAR.SYNC.DEFER_BLOCKING 0x0 ;  /* 0x0000000000007b1d */ /* 0x000fe20000010000 */
[----:B---3--:R-:W-:-:S02]  /*12530*/  IMAD.MOV.U32 R108, RZ, RZ, R120 ;  /* 0x000000ffff6c7224 */ /* 0x008fc400078e0078 */
[----:B------:R-:W-:-:S03]  /*12540*/  IMAD.MOV.U32 R109, RZ, RZ, R122 ;  /* 0x000000ffff6d7224 */ /* 0x000fc600078e007a */
[----:B------:R-:W3:Y:S01]  /*12550*/  LDS.128 R100, [R188] ;  /* 0x00000000bc647984 */ /* 0x000ee20000000c00 */
[----:B------:R-:W-:Y:S02]  /*12560*/  IMAD.MOV.U32 R110, RZ, RZ, R56 ;  /* 0x000000ffff6e7224 */ /* 0x000fe400078e0038 */
[----:B------:R-:W-:Y:S01]  /*12570*/  IMAD.MOV.U32 R111, RZ, RZ, R58 ;  /* 0x000000ffff6f7224 */ /* 0x000fe200078e003a */
[----:B------:R-:W-:Y:S06]  /*12580*/  BAR.SYNC.DEFER_BLOCKING 0x0 ;  /* 0x0000000000007b1d */ /* 0x000fec0000010000 */
[----:B------:R-:W-:Y:S02]  /*12590*/  STSM.16.M88.4 [R191], R108 ;  /* 0x0000006cbf007844 */ /* 0x000fe40000000200 */
[----:B------:R-:W-:Y:S01]  /*125a0*/  BAR.SYNC.DEFER_BLOCKING 0x0 ;  /* 0x0000000000007b1d */ /* 0x000fe20000010000 */
[----:B------:R-:W-:-:S02]  /*125b0*/  IMAD.MOV.U32 R118, RZ, RZ, R57 ;  /* 0x000000ffff767224 */ /* 0x000fc400078e0039 */
[----:B------:R-:W-:-:S03]  /*125c0*/  IMAD.MOV.U32 R119, RZ, RZ, R59 ;  /* 0x000000ffff777224 */ /* 0x000fc600078e003b */
[----:B------:R-:W3:Y:S01]  /*125d0*/  LDS.128 R56, [R188] ;  /* 0x00000000bc387984 */ /* 0x000ee20000000c00 */
[----:B------:R-:W-:Y:S02]  /*125e0*/  IMAD.MOV.U32 R116, RZ, RZ, R121 ;  /* 0x000000ffff747224 */ /* 0x000fe400078e0079 */
[----:B------:R-:W-:Y:S01]  /*125f0*/  IMAD.MOV.U32 R117, RZ, RZ, R123 ;  /* 0x000000ffff757224 */ /* 0x000fe200078e007b */
        /* <DEDUP_REMOVED lines=89> */
[----:B------:R-:W-:Y:S01]  /*12b90*/  STSM.16.M88.4 [R191], R132 ;  /* 0x00000084bf007844 */ /* 0x000fe20000000200 */
[----:B------:R-:W-:-:S02]  /*12ba0*/  IMAD.MOV.U32 R142, RZ, RZ, R81 ;  /* 0x000000ffff8e7224 */ /* 0x000fc400078e0051 */
[----:B------:R-:W-:Y:S01]  /*12bb0*/  IMAD.MOV.U32 R143, RZ, RZ, R83 ;  /* 0x000000ffff8f7224 */ /* 0x000fe200078e0053 */
[----:B------:R-:W-:Y:S01]  /*12bc0*/  BAR.SYNC.DEFER_BLOCKING 0x0 ;  /* 0x0000000000007b1d */ /* 0x000fe20000010000 */
[----:B------:R-:W-:Y:S02]  /*12bd0*/  IMAD.MOV.U32 R140, RZ, RZ, R145 ;  /* 0x000000ffff8c7224 */ /* 0x000fe400078e0091 */
[----:B------:R-:W-:-:S03]  /*12be0*/  IMAD.MOV.U32 R141, RZ, RZ, R147 ;  /* 0x000000ffff8d7224 */ /* 0x000fc600078e0093 */
[----:B------:R-:W4:Y:S02]  /*12bf0*/  LDS.128 R80, [R188] ;  /* 0x00000000bc507984 */ /* 0x000f240000000c00 */
        /* <DEDUP_REMOVED lines=9> */
[----:B------:R2:W-:Y:S01]  /*12c90*/  STSM.16.M88.4 [R191], R136 ;  /* 0x00000088bf007844 */ /* 0x0005e20000000200 */
[----:B---3--:R-:W-:-:S02]  /*12ca0*/  IMAD.MOV.U32 R142, RZ, RZ, R85 ;  /* 0x000000ffff8e7224 */ /* 0x008fc400078e0055 */
[----:B------:R-:W-:Y:S01]  /*12cb0*/  IMAD.MOV.U32 R143, RZ, RZ, R87 ;  /* 0x000000ffff8f7224 */ /* 0x000fe200078e0057 */
[----:B------:R-:W-:Y:S01]  /*12cc0*/  BAR.SYNC.DEFER_BLOCKING 0x0 ;  /* 0x0000000000007b1d */ /* 0x000fe20000010000 */
[----:B------:R-:W-:Y:S02]  /*12cd0*/  IMAD.MOV.U32 R140, RZ, RZ, R149 ;  /* 0x000000ffff8c7224 */ /* 0x000fe400078e0095 */
[----:B------:R-:W-:-:S03]  /*12ce0*/  IMAD.MOV.U32 R141, RZ, RZ, R151 ;  /* 0x000000ffff8d7224 */ /* 0x000fc600078e0097 */
[----:B------:R-:W3:Y:S02]  /*12cf0*/  LDS.128 R84, [R188] ;  /* 0x00000000bc547984 */ /* 0x000ee40000000c00 */
[----:B------:R-:W-:Y:S01]  /*12d00*/  BAR.SYNC.DEFER_BLOCKING 0x0 ;  /* 0x0000000000007b1d */ /* 0x000fe20000010000 */
[----:B------:R-:W-:Y:S02]  /*12d10*/  IMAD R2, R0, UR5, RZ ;  /* 0x0000000500027c24 */ /* 0x000fe4000f8e02ff */
[----:B------:R-:W-:-:S03]  /*12d20*/  IMAD R3, R4, UR4, RZ ;  /* 0x0000000404037c24 */ /* 0x000fc6000f8e02ff */
[C---:B------:R-:W-:Y:S01]  /*12d30*/  LEA R0, P6, R2.reuse, UR6, 0x2 ;  /* 0x0000000602007c11 */ /* 0x040fe2000f8c10ff */
[C---:B------:R-:W-:Y:S01]  /*12d40*/  VIADD R5, R3.reuse, UR4 ;  /* 0x0000000403057c36 */ /* 0x040fe20008000000 */
[----:B------:R-:W-:Y:S02]  /*12d50*/  ULDC UR5, c[0x0][0x22c] ;  /* 0x00008b0000057ab9 */ /* 0x000fe40000000800 */
[----:B------:R-:W-:Y:S02]  /*12d60*/  LEA.HI.X.SX32 R2, R2, UR7, 0x2, P6 ;  /* 0x0000000702027c11 */ /* 0x000fe4000b0f16ff */
[C---:B------:R-:W-:Y:S01]  /*12d70*/  LEA R6, P6, R3.reuse, R0, 0x2 ;  /* 0x0000000003067211 */ /* 0x040fe200078c10ff */
[----:B------:R-:W-:Y:S03]  /*12d80*/  STSM.16.M88.4 [R191], R140 ;  /* 0x0000008cbf007844 */ /* 0x000fe60000000200 */
[----:B------:R-:W-:Y:S01]  /*12d90*/  LEA.HI.X.SX32 R7, R3, R2, 0x2, P6 ;  /* 0x0000000203077211 */ /* 0x000fe200030f16ff */
[----:B------:R-:W-:Y:S01]  /*12da0*/  BAR.SYNC.DEFER_BLOCKING 0x0 ;  /* 0x0000000000007b1d */ /* 0x000fe20000010000 */
[C---:B------:R-:W-:Y:S01]  /*12db0*/  LEA R132, P6, R5.reuse, R0, 0x2 ;  /* 0x0000000005847211 */ /* 0x040fe200078c10ff */
[----:B------:R-:W-:-:S03]  /*12dc0*/  VIADD R135, R5, UR4 ;  /* 0x0000000405877c36 */ /* 0x000fc60008000000 */
[----:B------:R-:W-:Y:S01]  /*12dd0*/  LEA.HI.X.SX32 R133, R5, R2, 0x2, P6 ;  /* 0x0000000205857211 */ /* 0x000fe200030f16ff */
[C---:B------:R-:W-:Y:S01]  /*12de0*/  VIADD R5, R135.reuse, UR4 ;  /* 0x0000000487057c36 */ /* 0x040fe20008000000 */
[----:B------:R-:W-:-:S03]  /*12df0*/  LEA R134, P6, R135, R0, 0x2 ;  /* 0x0000000087867211 */ /* 0x000fc600078c10ff */
[----:B--2---:R-:W-:Y:S01]  /*12e00*/  VIADD R137, R5, UR4 ;  /* 0x0000000405897c36 */ /* 0x004fe20008000000 */
[----:B------:R-:W-:Y:S02]  /*12e10*/  LEA.HI.X.SX32 R135, R135, R2, 0x2, P6 ;  /* 0x0000000287877211 */ /* 0x000fe400030f16ff */
[----:B------:R-:W-:Y:S01]  /*12e20*/  LOP3.LUT R3, R4, 0x5, RZ, 0xfc, !PT ;  /* 0x0000000504037812 */ /* 0x000fe200078efcff */
[----:B------:R2:W-:Y:S03]  /*12e30*/  @P2 STG.E desc[UR12][R6.64], R8 ;  /* 0x0000000806002986 */ /* 0x0005e6000c10190c */
[----:B------:R-:W-:Y:S01]  /*12e40*/  ISETP.LT.AND P2, PT, R3, UR5, !P0 ;  /* 0x0000000503007c0c */ /* 0x000fe2000c741270 */
[----:B------:R-:W-:Y:S01]  /*12e50*/  ULDC UR5, c[0x0][0x22c] ;  /* 0x00008b0000057ab9 */ /* 0x000fe20000000800 */
[----:B--2---:R-:W-:-:S04]  /*12e60*/  LEA R6, P6, R5, R0, 0x2 ;  /* 0x0000000005067211 */ /* 0x004fc800078c10ff */
[----:B------:R-:W-:Y:S01]  /*12e70*/  LEA.HI.X.SX32 R7, R5, R2, 0x2, P6 ;  /* 0x0000000205077211 */ /* 0x000fe200030f16ff */
[C---:B------:R-:W-:Y:S01]  /*12e80*/  VIADD R5, R137.reuse, UR4 ;  /* 0x0000000489057c36 */ /* 0x040fe20008000000 */
[C---:B------:R-:W-:Y:S01]  /*12e90*/  LEA R136, P6, R137.reuse, R0, 0x2 ;  /* 0x0000000089887211 */ /* 0x040fe200078c10ff */
[----:B------:R2:W-:Y:S03]  /*12ea0*/  @P1 STG.E desc[UR12][R132.64], R16 ;  /* 0x0000001084001986 */ /* 0x0005e6000c10190c */
[----:B------:R-:W-:Y:S01]  /*12eb0*/  LEA.HI.X.SX32 R137, R137, R2, 0x2, P6 ;  /* 0x0000000289897211 */ /* 0x000fe200030f16ff */
[----:B------:R4:W-:Y:S01]  /*12ec0*/  @P5 STG.E desc[UR12][R134.64], R9 ;  /* 0x0000000986005986 */ /* 0x0009e2000c10190c */
[C---:B------:R-:W-:Y:S02]  /*12ed0*/  LOP3.LUT R3, R4.reuse, 0x6, RZ, 0xfc, !PT ;  /* 0x0000000604037812 */ /* 0x040fe400078efcff */
[C---:B--2---:R-:W-:Y:S01]  /*12ee0*/  LEA R132, P6, R5.reuse, R0, 0x2 ;  /* 0x0000000005847211 */ /* 0x044fe200078c10ff */
[----:B------:R2:W-:Y:S03]  /*12ef0*/  @P4 STG.E desc[UR12][R6.64], R17 ;  /* 0x0000001106004986 */ /* 0x0005e6000c10190c */
[C---:B------:R-:W-:Y:S01]  /*12f00*/  LEA.HI.X.SX32 R133, R5.reuse, R2, 0x2, P6 ;  /* 0x0000000205857211 */ /* 0x040fe200030f16ff */
[----:B------:R-:W-:Y:S01]  /*12f10*/  VIADD R5, R5, UR4 ;  /* 0x0000000405057c36 */ /* 0x000fe20008000000 */
[----:B------:R-:W-:Y:S01]  /*12f20*/  @P3 STG.E desc[UR12][R136.64], R10 ;  /* 0x0000000a88003986 */ /* 0x000fe2000c10190c */
[----:B------:R-:W-:Y:S01]  /*12f30*/  ISETP.LT.AND P1, PT, R3, UR5, !P0 ;  /* 0x0000000503007c0c */ /* 0x000fe2000c721270 */
[----:B------:R-:W-:Y:S01]  /*12f40*/  ULDC UR5, c[0x0][0x22c] ;  /* 0x00008b0000057ab9 */ /* 0x000fe20000000800 */
[----:B----4-:R-:W-:Y:S01]  /*12f50*/  VIADD R9, R5, UR4 ;  /* 0x0000000405097c36 */ /* 0x010fe20008000000 */
[----:B------:R4:W-:Y:S01]  /*12f60*/  @P2 STG.E desc[UR12][R132.64], R18 ;  /* 0x0000001284002986 */ /* 0x0009e2000c10190c */
[----:B------:R-:W-:-:S02]  /*12f70*/  LOP3.LUT R3, R4, 0x7, RZ, 0xfc, !PT ;  /* 0x0000000704037812 */ /* 0x000fc400078efcff */
[----:B--2---:R-:W-:Y:S02]  /*12f80*/  LEA R6, P2, R5, R0, 0x2 ;  /* 0x0000000005067211 */ /* 0x004fe400078410ff */
[----:B------:R-:W-:Y:S01]  /*12f90*/  ISETP.LT.AND P5, PT, R3, UR5, !P0 ;  /* 0x0000000503007c0c */ /* 0x000fe2000c7a1270 */
[----:B------:R-:W-:Y:S01]  /*12fa0*/  ULDC UR5, c[0x0][0x22c] ;  /* 0x00008b0000057ab9 */ /* 0x000fe20000000800 */
[----:B------:R-:W-:Y:S01]  /*12fb0*/  LEA.HI.X.SX32 R7, R5, R2, 0x2, P2 ;  /* 0x0000000205077211 */ /* 0x000fe200010f16ff */
[C---:B------:R-:W-:Y:S01]  /*12fc0*/  VIADD R5, R9.reuse, UR4 ;  /* 0x0000000409057c36 */ /* 0x040fe20008000000 */
[----:B------:R-:W-:Y:S02]  /*12fd0*/  LEA R8, P6, R9, R0, 0x2 ;  /* 0x0000000009087211 */ /* 0x000fe400078c10ff */
[----:B------:R-:W-:Y:S01]  /*12fe0*/  LOP3.LUT R3, R4, 0x8, RZ, 0xfc, !PT ;  /* 0x0000000804037812 */ /* 0x000fe200078efcff */
[----:B----4-:R-:W-:Y:S01]  /*12ff0*/  VIADD R133, R5, UR4 ;  /* 0x0000000405857c36 */ /* 0x010fe20008000000 */
[----:B------:R-:W-:-:S02]  /*13000*/  LEA.HI.X.SX32 R9, R9, R2, 0x2, P6 ;  /* 0x0000000209097211 */ /* 0x000fc400030f16ff */
[----:B------:R-:W-:Y:S01]  /*13010*/  ISETP.LT.AND P4, PT, R3, UR5, !P0 ;  /* 0x0000000503007c0c */ /* 0x000fe2000c781270 */
[----:B------:R-:W-:Y:S01]  /*13020*/  ULDC UR5, c[0x0][0x22c] ;  /* 0x00008b0000057ab9 */ /* 0x000fe20000000800 */
[C---:B------:R-:W-:Y:S02]  /*13030*/  LEA R16, P6, R5.reuse, R0, 0x2 ;  /* 0x0000000005107211 */ /* 0x040fe400078c10ff */
[C---:B------:R-:W-:Y:S01]  /*13040*/  LOP3.LUT R3, R4.reuse, 0x9, RZ, 0xfc, !PT ;  /* 0x0000000904037812 */ /* 0x040fe200078efcff */
[----:B------:R2:W-:Y:S01]  /*13050*/  @P1 STG.E desc[UR12][R6.64], R11 ;  /* 0x0000000b06001986 */ /* 0x0005e2000c10190c */
[----:B------:R-:W-:Y:S01]  /*13060*/  LEA.HI.X.SX32 R17, R5, R2, 0x2, P6 ;  /* 0x0000000205117211 */ /* 0x000fe200030f16ff */
[----:B------:R-:W-:Y:S01]  /*13070*/  VIADD R5, R133, UR4 ;  /* 0x0000000485057c36 */ /* 0x000fe20008000000 */
[----:B------:R-:W-:Y:S01]  /*13080*/  ISETP.LT.AND P3, PT, R3, UR5, !P0 ;  /* 0x0000000503007c0c */ /* 0x000fe2000c761270 */
[----:B------:R-:W-:Y:S01]  /*13090*/  ULDC UR5, c[0x0][0x22c] ;  /* 0x00008b0000057ab9 */ /* 0x000fe20000000800 */
[----:B------:R-:W-:Y:S01]  /*130a0*/  LOP3.LUT R3, R4, 0xa, RZ, 0xfc, !PT ;  /* 0x0000000a04037812 */ /* 0x000fe200078efcff */
[----:B------:R4:W-:Y:S01]  /*130b0*/  @P5 STG.E desc[UR12][R8.64], R19 ;  /* 0x0000001308005986 */ /* 0x0009e2000c10190c */
[----:B--2---:R-:W-:-:S02]  /*130c0*/  LEA R6, P6, R133, R0, 0x2 ;  /* 0x0000000085067211 */ /* 0x004fc400078c10ff */
[----:B------:R-:W-:Y:S01]  /*130d0*/  ISETP.LT.AND P2, PT, R3, UR5, !P0 ;  /* 0x0000000503007c0c */ /* 0x000fe2000c741270 */
[----:B------:R-:W-:Y:S01]  /*130e0*/  ULDC UR5, c[0x0][0x22c] ;  /* 0x00008b0000057ab9 */ /* 0x000fe20000000800 */
[----:B------:R-:W-:Y:S02]  /*130f0*/  LEA.HI.X.SX32 R7, R133, R2, 0x2, P6 ;  /* 0x0000000285077211 */ /* 0x000fe400030f16ff */
[C---:B------:R-:W-:Y:S01]  /*13100*/  LEA R10, P6, R5.reuse, R0, 0x2 ;  /* 0x00000000050a7211 */ /* 0x040fe200078c10ff */
[C---:B----4-:R-:W-:Y:S01]  /*13110*/  VIADD R19, R5.reuse, UR4 ;  /* 0x0000000405137c36 */ /* 0x050fe20008000000 */
[----:B------:R-:W-:Y:S02]  /*13120*/  LOP3.LUT R3, R4, 0xb, RZ, 0xfc, !PT ;  /* 0x0000000b04037812 */ /* 0x000fe400078efcff */
[----:B------:R-:W-:Y:S02]  /*13130*/  LEA.HI.X.SX32 R11, R5, R2, 0x2, P6 ;  /* 0x00000002050b7211 */ /* 0x000fe400030f16ff */
[----:B------:R-:W-:Y:S01]  /*13140*/  ISETP.LT.AND P1, PT, R3, UR5, !P0 ;  /* 0x0000000503007c0c */ /* 0x000fe2000c721270 */
[----:B------:R-:W-:Y:S01]  /*13150*/  ULDC UR5, c[0x0][0x22c] ;  /* 0x00008b0000057ab9 */ /* 0x000fe20000000800 */
[----:B------:R-:W-:-:S02]  /*13160*/  LEA R8, P6, R19, R0, 0x2 ;  /* 0x0000000013087211 */ /* 0x000fc400078c10ff */
[C---:B------:R-:W-:Y:S02]  /*13170*/  LOP3.LUT R3, R4.reuse, 0xc, RZ, 0xfc, !PT ;  /* 0x0000000c04037812 */ /* 0x040fe400078efcff */
[C---:B------:R-:W-:Y:S01]  /*13180*/  LEA.HI.X.SX32 R9, R19.reuse, R2, 0x2, P6 ;  /* 0x0000000213097211 */ /* 0x040fe200030f16ff */
[----:B------:R-:W-:Y:S01]  /*13190*/  VIADD R19, R19, UR4 ;  /* 0x0000000413137c36 */ /* 0x000fe20008000000 */
[----:B------:R-:W-:Y:S01]  /*131a0*/  ISETP.LT.AND P5, PT, R3, UR5, !P0 ;  /* 0x0000000503007c0c */ /* 0x000fe2000c7a1270 */
[----:B------:R-:W-:Y:S01]  /*131b0*/  ULDC UR5, c[0x0][0x22c] ;  /* 0x00008b0000057ab9 */ /* 0x000fe20000000800 */
[C---:B------:R-:W-:Y:S01]  /*131c0*/  LOP3.LUT R3, R4.reuse, 0xd, RZ, 0xfc, !PT ;  /* 0x0000000d04037812 */ /* 0x040fe200078efcff */
[----:B------:R-:W-:Y:S01]  /*131d0*/  @P4 STG.E desc[UR12][R16.64], R12 ;  /* 0x0000000c10004986 */ /* 0x000fe2000c10190c */
[----:B------:R-:W-:Y:S02]  /*131e0*/  VIADD R5, R19, UR4 ;  /* 0x0000000413057c36 */ /* 0x000fe40008000000 */
[----:B------:R-:W-:Y:S01]  /*131f0*/  ISETP.LT.AND P4, PT, R3, UR5, !P0 ;  /* 0x0000000503007c0c */ /* 0x000fe2000c781270 */
[----:B------:R2:W-:Y:S01]  /*13200*/  @P3 STG.E desc[UR12][R6.64], R24 ;  /* 0x0000001806003986 */ /* 0x0005e2000c10190c */
[----:B------:R-:W-:Y:S01]  /*13210*/  LOP3.LUT R3, R4, 0xe, RZ, 0xfc, !PT ;  /* 0x0000000e04037812 */ /* 0x000fe200078efcff */
[----:B------:R-:W-:-:S02]  /*13220*/  ULDC UR5, c[0x0][0x22c] ;  /* 0x00008b0000057ab9 */ /* 0x000fc40000000800 */
[----:B------:R4:W-:Y:S01]  /*13230*/  @P2 STG.E desc[UR12][R10.64], R13 ;  /* 0x0000000d0a002986 */ /* 0x0009e2000c10190c */
[----:B------:R-:W-:Y:S01]  /*13240*/  ISETP.LT.AND P3, PT, R3, UR5, !P0 ;  /* 0x0000000503007c0c */ /* 0x000fe2000c761270 */
[----:B------:R-:W-:Y:S02]  /*13250*/  ULDC UR5, c[0x0][0x22c] ;  /* 0x00008b0000057ab9 */ /* 0x000fe40000000800 */
[----:B------:R1:W-:Y:S01]  /*13260*/  @P1 STG.E desc[UR12][R8.64], R25 ;  /* 0x0000001908001986 */ /* 0x0003e2000c10190c */
[----:B------:R-:W-:Y:S02]  /*13270*/  LOP3.LUT R3, R4, 0xf, RZ, 0xfc, !PT ;  /* 0x0000000f04037812 */ /* 0x000fe400078efcff */
[-C--:B--2---:R-:W-:Y:S02]  /*13280*/  LEA R6, P1, R19, R0.reuse, 0x2 ;  /* 0x0000000013067211 */ /* 0x084fe400078210ff */
[C---:B----4-:R-:W-:Y:S01]  /*13290*/  LEA R10, P6, R5.reuse, R0, 0x2 ;  /* 0x00000000050a7211 */ /* 0x050fe200078c10ff */
[----:B-1----:R-:W-:Y:S01]  /*132a0*/  VIADD R9, R5, UR4 ;  /* 0x0000000405097c36 */ /* 0x002fe20008000000 */
[----:B------:R-:W-:-:S02]  /*132b0*/  LEA.HI.X.SX32 R7, R19, R2, 0x2, P1 ;  /* 0x0000000213077211 */ /* 0x000fc400008f16ff */
[----:B------:R-:W-:Y:S01]  /*132c0*/  LEA.HI.X.SX32 R11, R5, R2, 0x2, P6 ;  /* 0x00000002050b7211 */ /* 0x000fe200030f16ff */
[C---:B------:R-:W-:Y:S01]  /*132d0*/  VIADD R5, R9.reuse, UR4 ;  /* 0x0000000409057c36 */ /* 0x040fe20008000000 */
[----:B------:R-:W-:Y:S02]  /*132e0*/  LEA R8, P6, R9, R0, 0x2 ;  /* 0x0000000009087211 */ /* 0x000fe400078c10ff */
[----:B------:R-:W-:Y:S01]  /*132f0*/  ISETP.LT.AND P2, PT, R3, UR5, !P0 ;  /* 0x0000000503007c0c */ /* 0x000fe2000c741270 */
[----:B------:R-:W-:Y:S01]  /*13300*/  ULDC UR5, c[0x0][0x22c] ;  /* 0x00008b0000057ab9 */ /* 0x000fe20000000800 */
[C---:B------:R-:W-:Y:S01]  /*13310*/  LOP3.LUT R3, R4.reuse, 0x10, RZ, 0xfc, !PT ;  /* 0x0000001004037812 */ /* 0x040fe200078efcff */
[----:B------:R1:W-:Y:S01]  /*13320*/  @P5 STG.E desc[UR12][R6.64], R14 ;  /* 0x0000000e06005986 */ /* 0x0003e2000c10190c */
[----:B------:R-:W-:Y:S01]  /*13330*/  LEA.HI.X.SX32 R9, R9, R2, 0x2, P6 ;  /* 0x0000000209097211 */ /* 0x000fe200030f16ff */
[----:B------:R-:W-:Y:S01]  /*13340*/  VIADD R13, R5, UR4 ;  /* 0x00000004050d7c36 */ /* 0x000fe20008000000 */
[----:B------:R-:W-:Y:S01]  /*13350*/  ISETP.LT.AND P1, PT, R3, UR5, !P0 ;  /* 0x0000000503007c0c */ /* 0x000fe2000c721270 */
[----:B------:R-:W-:Y:S01]  /*13360*/  ULDC UR5, c[0x0][0x22c] ;  /* 0x00008b0000057ab9 */ /* 0x000fe20000000800 */
[----:B------:R-:W-:-:S02]  /*13370*/  LOP3.LUT R3, R4, 0x11, RZ, 0xfc, !PT ;  /* 0x0000001104037812 */ /* 0x000fc400078efcff */
[----:B-1----:R-:W-:Y:S02]  /*13380*/  LEA R6, P6, R5, R0, 0x2 ;  /* 0x0000000005067211 */ /* 0x002fe400078c10ff */
[----:B------:R-:W-:Y:S01]  /*13390*/  ISETP.LT.AND P5, PT, R3, UR5, !P0 ;  /* 0x0000000503007c0c */ /* 0x000fe2000c7a1270 */
[----:B------:R1:W-:Y:S01]  /*133a0*/  @P4 STG.E desc[UR12][R10.64], R26 ;  /* 0x0000001a0a004986 */ /* 0x0003e2000c10190c */
[----:B------:R-:W-:Y:S01]  /*133b0*/  LEA.HI.X.SX32 R7, R5, R2, 0x2, P6 ;  /* 0x0000000205077211 */ /* 0x000fe200030f16ff */
[C---:B------:R-:W-:Y:S01]  /*133c0*/  VIADD R5, R13.reuse, UR4 ;  /* 0x000000040d057c36 */ /* 0x040fe20008000000 */
[----:B------:R-:W-:Y:S01]  /*133d0*/  LEA R12, P6, R13, R0, 0x2 ;  /* 0x000000000d0c7211 */ /* 0x000fe200078c10ff */
[----:B------:R-:W-:-:S03]  /*133e0*/  ULDC UR5, c[0x0][0x22c] ;  /* 0x00008b0000057ab9 */ /* 0x000fc60000000800 */
[----:B------:R-:W-:Y:S02]  /*133f0*/  LEA.HI.X.SX32 R13, R13, R2, 0x2, P6 ;  /* 0x000000020d0d7211 */ /* 0x000fe400030f16ff */
[C---:B-1----:R-:W-:Y:S01]  /*13400*/  LEA R10, P6, R5.reuse, R0, 0x2 ;  /* 0x00000000050a7211 */ /* 0x042fe200078c10ff */
[----:B------:R1:W-:Y:S01]  /*13410*/  @P3 STG.E desc[UR12][R8.64], R15 ;  /* 0x0000000f08003986 */ /* 0x0003e2000c10190c */
[----:B------:R-:W-:Y:S02]  /*13420*/  LOP3.LUT R3, R4, 0x12, RZ, 0xfc, !PT ;  /* 0x0000001204037812 */ /* 0x000fe400078efcff */
[C---:B------:R-:W-:Y:S01]  /*13430*/  LEA.HI.X.SX32 R11, R5.reuse, R2, 0x2, P6 ;  /* 0x00000002050b7211 */ /* 0x040fe200030f16ff */
[----:B------:R-:W-:Y:S01]  /*13440*/  VIADD R5, R5, UR4 ;  /* 0x0000000405057c36 */ /* 0x000fe20008000000 */
[----:B------:R2:W-:Y:S01]  /*13450*/  @P2 STG.E desc[UR12][R6.64], R27 ;  /* 0x0000001b06002986 */ /* 0x0005e2000c10190c */
[----:B------:R-:W-:Y:S01]  /*13460*/  ISETP.LT.AND P4, PT, R3, UR5, !P0 ;  /* 0x0000000503007c0c */ /* 0x000fe2000c781270 */
[----:B------:R-:W-:-:S02]  /*13470*/  ULDC UR5, c[0x0][0x22c] ;  /* 0x00008b0000057ab9 */ /* 0x000fc40000000800 */
[----:B------:R4:W-:Y:S01]  /*13480*/  @P1 STG.E desc[UR12][R12.64], R20 ;  /* 0x000000140c001986 */ /* 0x0009e2000c10190c */
[----:B------:R-:W-:Y:S01]  /*13490*/  LOP3.LUT R3, R4, 0x13, RZ, 0xfc, !PT ;  /* 0x0000001304037812 */ /* 0x000fe200078efcff */
[C---:B-1----:R-:W-:Y:S02]  /*134a0*/  VIADD R9, R5.reuse, UR4 ;  /* 0x0000000405097c36 */ /* 0x042fe40008000000 */
[----:B------:R1:W-:Y:S01]  /*134b0*/  @P5 STG.E desc[UR12][R10.64], R32 ;  /* 0x000000200a005986 */ /* 0x0003e2000c10190c */
[----:B--2---:R-:W-:-:S03]  /*134c0*/  LEA R6, P5, R5, R0, 0x2 ;  /* 0x0000000005067211 */ /* 0x004fc600078a10ff */
[----:B------:R-:W2:Y:S01]  /*134d0*/  LDS.128 R24, [R188] ;  /* 0x00000000bc187984 */ /* 0x000ea20000000c00 */
[----:B------:R-:W-:Y:S01]  /*134e0*/  ISETP.LT.AND P3, PT, R3, UR5, !P0 ;  /* 0x0000000503007c0c */ /* 0x000fe2000c761270 */
[----:B------:R-:W-:Y:S01]  /*134f0*/  ULDC UR5, c[0x0][0x22c] ;  /* 0x00008b0000057ab9 */ /* 0x000fe20000000800 */
[----:B------:R-:W-:Y:S01]  /*13500*/  LEA.HI.X.SX32 R7, R5, R2, 0x2, P5 ;  /* 0x0000000205077211 */ /* 0x000fe200028f16ff */
[C---:B------:R-:W-:Y:S01]  /*13510*/  VIADD R5, R9.reuse, UR4 ;  /* 0x0000000409057c36 */ /* 0x040fe20008000000 */
[----:B------:R-:W-:Y:S02]  /*13520*/  LEA R8, P6, R9, R0, 0x2 ;  /* 0x0000000009087211 */ /* 0x000fe400078c10ff */
[----:B------:R-:W-:Y:S01]  /*13530*/  LOP3.LUT R3, R4, 0x14, RZ, 0xfc, !PT ;  /* 0x0000001404037812 */ /* 0x000fe200078efcff */
[----:B----4-:R-:W-:Y:S01]  /*13540*/  VIADD R13, R5, UR4 ;  /* 0x00000004050d7c36 */ /* 0x010fe20008000000 */
[----:B------:R-:W-:Y:S02]  /*13550*/  LEA.HI.X.SX32 R9, R9, R2, 0x2, P6 ;  /* 0x0000000209097211 */ /* 0x000fe400030f16ff */
[----:B------:R-:W-:Y:S01]  /*13560*/  ISETP.LT.AND P2, PT, R3, UR5, !P0 ;  /* 0x0000000503007c0c */ /* 0x000fe2000c741270 */
[----:B------:R-:W-:Y:S01]  /*13570*/  ULDC UR5, c[0x0][0x22c] ;  /* 0x00008b0000057ab9 */ /* 0x000fe20000000800 */
[----:B-1----:R-:W-:-:S02]  /*13580*/  LEA R10, P6, R5, R0, 0x2 ;  /* 0x00000000050a7211 */ /* 0x002fc400078c10ff */
[C---:B------:R-:W-:Y:S01]  /*13590*/  LOP3.LUT R3, R4.reuse, 0x15, RZ, 0xfc, !PT ;  /* 0x0000001504037812 */ /* 0x040fe200078efcff */
[----:B------:R1:W-:Y:S01]  /*135a0*/  @P4 STG.E desc[UR12][R6.64], R21 ;  /* 0x0000001506004986 */ /* 0x0003e2000c10190c */
[----:B------:R-:W-:Y:S01]  /*135b0*/  LEA.HI.X.SX32 R11, R5, R2, 0x2, P6 ;  /* 0x00000002050b7211 */ /* 0x000fe200030f16ff */
[----:B------:R-:W-:Y:S01]  /*135c0*/  VIADD R5, R13, UR4 ;  /* 0x000000040d057c36 */ /* 0x000fe20008000000 */
[----:B------:R-:W-:Y:S01]  /*135d0*/  ISETP.LT.AND P1, PT, R3, UR5, !P0 ;  /* 0x0000000503007c0c */ /* 0x000fe2000c721270 */
[----:B------:R-:W-:Y:S01]  /*135e0*/  ULDC UR5, c[0x0][0x22c] ;  /* 0x00008b0000057ab9 */ /* 0x000fe20000000800 */
[----:B------:R-:W-:Y:S01]  /*135f0*/  LOP3.LUT R3, R4, 0x16, RZ, 0xfc, !PT ;  /* 0x0000001604037812 */ /* 0x000fe200078efcff */
[----:B------:R-:W-:Y:S01]  /*13600*/  VIADD R15, R5, UR4 ;  /* 0x00000004050f7c36 */ /* 0x000fe20008000000 */
[----:B-1----:R-:W-:Y:S02]  /*13610*/  LEA R6, P6, R13, R0, 0x2 ;  /* 0x000000000d067211 */ /* 0x002fe400078c10ff */
[----:B------:R-:W-:Y:S01]  /*13620*/  ISETP.LT.AND P5, PT, R3, UR5, !P0 ;  /* 0x0000000503007c0c */ /* 0x000fe2000c7a1270 */
[----:B------:R-:W-:Y:S01]  /*13630*/  ULDC UR5, c[0x0][0x22c] ;  /* 0x00008b0000057ab9 */ /* 0x000fe20000000800 */
[----:B------:R-:W-:-:S02]  /*13640*/  LEA.HI.X.SX32 R7, R13, R2, 0x2, P6 ;  /* 0x000000020d077211 */ /* 0x000fc400030f16ff */
[C---:B------:R-:W-:Y:S02]  /*13650*/  LEA R12, P6, R5.reuse, R0, 0x2 ;  /* 0x00000000050c7211 */ /* 0x040fe400078c10ff */
[C---:B------:R-:W-:Y:S01]  /*13660*/  LOP3.LUT R3, R4.reuse, 0x17, RZ, 0xfc, !PT ;  /* 0x0000001704037812 */ /* 0x040fe200078efcff */
[----:B------:R1:W-:Y:S01]  /*13670*/  @P3 STG.E desc[UR12][R8.64], R33 ;  /* 0x0000002108003986 */ /* 0x0003e2000c10190c */
[----:B------:R-:W-:Y:S02]  /*13680*/  LEA.HI.X.SX32 R13, R5, R2, 0x2, P6 ;  /* 0x00000002050d7211 */ /* 0x000fe400030f16ff */
[----:B------:R-:W-:Y:S01]  /*13690*/  ISETP.LT.AND P4, PT, R3, UR5, !P0 ;  /* 0x0000000503007c0c */ /* 0x000fe2000c781270 */
[----:B------:R-:W-:Y:S01]  /*136a0*/  ULDC UR5, c[0x0][0x22c] ;  /* 0x00008b0000057ab9 */ /* 0x000fe20000000800 */
[----:B------:R-:W-:Y:S02]  /*136b0*/  LOP3.LUT R3, R4, 0x18, RZ, 0xfc, !PT ;  /* 0x0000001804037812 */ /* 0x000fe400078efcff */
[----:B-1----:R-:W-:-:S02]  /*136c0*/  LEA R8, P6, R15, R0, 0x2 ;  /* 0x000000000f087211 */ /* 0x002fc400078c10ff */
[----:B------:R-:W-:Y:S01]  /*136d0*/  ISETP.LT.AND P3, PT, R3, UR5, !P0 ;  /* 0x0000000503007c0c */ /* 0x000fe2000c761270 */
[----:B------:R-:W-:Y:S01]  /*136e0*/  ULDC UR5, c[0x0][0x22c] ;  /* 0x00008b0000057ab9 */ /* 0x000fe20000000800 */
[C---:B------:R-:W-:Y:S01]  /*136f0*/  LEA.HI.X.SX32 R9, R15.reuse, R2, 0x2, P6 ;  /* 0x000000020f097211 */ /* 0x040fe200030f16ff */
[----:B------:R-:W-:Y:S01]  /*13700*/  VIADD R15, R15, UR4 ;  /* 0x000000040f0f7c36 */ /* 0x000fe20008000000 */
[C---:B------:R-:W-:Y:S01]  /*13710*/  LOP3.LUT R3, R4.reuse, 0x19, RZ, 0xfc, !PT ;  /* 0x0000001904037812 */ /* 0x040fe200078efcff */
[----:B------:R1:W-:Y:S02]  /*13720*/  @P2 STG.E desc[UR12][R10.64], R22 ;  /* 0x000000160a002986 */ /* 0x0003e4000c10190c */
[----:B------:R-:W-:Y:S01]  /*13730*/  VIADD R5, R15, UR4 ;  /* 0x000000040f057c36 */ /* 0x000fe20008000000 */
[----:B------:R-:W-:Y:S01]  /*13740*/  ISETP.LT.AND P2, PT, R3, UR5, !P0 ;  /* 0x0000000503007c0c */ /* 0x000fe2000c741270 */
[----:B------:R4:W-:Y:S01]  /*13750*/  @P1 STG.E desc[UR12][R6.64], R34 ;  /* 0x0000002206001986 */ /* 0x0009e2000c10190c */
[----:B------:R-:W-:Y:S01]  /*13760*/  LOP3.LUT R3, R4, 0x1a, RZ, 0xfc, !PT ;  /* 0x0000001a04037812 */ /* 0x000fe200078efcff */
[----:B------:R-:W-:-:S02]  /*13770*/  ULDC UR5, c[0x0][0x22c] ;  /* 0x00008b0000057ab9 */ /* 0x000fc40000000800 */
[----:B------:R-:W-:Y:S01]  /*13780*/  @P5 STG.E desc[UR12][R12.64], R23 ;  /* 0x000000170c005986 */ /* 0x000fe2000c10190c */
[----:B------:R-:W-:Y:S01]  /*13790*/  ISETP.LT.AND P1, PT, R3, UR5, !P0 ;  /* 0x0000000503007c0c */ /* 0x000fe2000c721270 */
[----:B------:R-:W-:Y:S02]  /*137a0*/  ULDC UR5, c[0x0][0x22c] ;  /* 0x00008b0000057ab9 */ /* 0x000fe40000000800 */
[----:B------:R3:W-:Y:S01]  /*137b0*/  @P4 STG.E desc[UR12][R8.64], R35 ;  /* 0x0000002308004986 */ /* 0x0007e2000c10190c */
[-C--:B-1----:R-:W-:Y:S02]  /*137c0*/  LEA R10, P6, R5, R0.reuse, 0x2 ;  /* 0x00000000050a7211 */ /* 0x082fe400078c10ff */
[C---:B----4-:R-:W-:Y:S02]  /*137d0*/  LEA R6, P4, R15.reuse, R0, 0x2 ;  /* 0x000000000f067211 */ /* 0x050fe400078810ff */
[----:B------:R-:W-:Y:S02]  /*137e0*/  LOP3.LUT R3, R4, 0x1b, RZ, 0xfc, !PT ;  /* 0x0000001b04037812 */ /* 0x000fe400078efcff */
[-C--:B------:R-:W-:Y:S01]  /*137f0*/  LEA.HI.X.SX32 R7, R15, R2.reuse, 0x2, P4 ;  /* 0x000000020f077211 */ /* 0x080fe200020f16ff */
[C---:B---3--:R-:W-:Y:S01]  /*13800*/  VIADD R9, R5.reuse, UR4 ;  /* 0x0000000405097c36 */ /* 0x048fe20008000000 */
[----:B------:R-:W-:-:S02]  /*13810*/  LEA.HI.X.SX32 R11, R5, R2, 0x2, P6 ;  /* 0x00000002050b7211 */ /* 0x000fc400030f16ff */
[----:B------:R-:W-:Y:S01]  /*13820*/  ISETP.LT.AND P5, PT, R3, UR5, !P0 ;  /* 0x0000000503007c0c */ /* 0x000fe2000c7a1270 */
[C---:B------:R-:W-:Y:S01]  /*13830*/  VIADD R5, R9.reuse, UR4 ;  /* 0x0000000409057c36 */ /* 0x040fe20008000000 */
[C---:B------:R-:W-:Y:S01]  /*13840*/  LEA R8, P6, R9.reuse, R0, 0x2 ;  /* 0x0000000009087211 */ /* 0x040fe200078c10ff */
        /* <DEDUP_REMOVED lines=28> */
[----:B---3--:R-:W-:Y:S02]  /*13a10*/  LEA R6, P3, R5, R0, 0x2 ;  /* 0x0000000005067211 */ /* 0x008fe400078610ff */
[----:B------:R-:W-:Y:S01]  /*13a20*/  ISETP.LT.AND P1, PT, R3, UR5, !P0 ;  /* 0x0000000503007c0c */ /* 0x000fe2000c721270 */
[----:B------:R-:W-:Y:S01]  /*13a30*/  ULDC UR5, c[0x0][0x22c] ;  /* 0x00008b0000057ab9 */ /* 0x000fe20000000800 */
[----:B------:R-:W-:Y:S01]  /*13a40*/  LEA.HI.X.SX32 R7, R5, R2, 0x2, P3 ;  /* 0x0000000205077211 */ /* 0x000fe200018f16ff */
[C---:B------:R-:W-:Y:S01]  /*13a50*/  VIADD R5, R9.reuse, UR4 ;  /* 0x0000000409057c36 */ /* 0x040fe20008000000 */
[----:B------:R-:W-:-:S02]  /*13a60*/  LEA R8, P6, R9, R0, 0x2 ;  /* 0x0000000009087211 */ /* 0x000fc400078c10ff */
[C---:B------:R-:W-:Y:S01]  /*13a70*/  LOP3.LUT R3, R4.reuse, 0x20, RZ, 0xfc, !PT ;  /* 0x0000002004037812 */ /* 0x040fe200078efcff */
[----:B----4-:R-:W-:Y:S01]  /*13a80*/  VIADD R13, R5, UR4 ;  /* 0x00000004050d7c36 */ /* 0x010fe20008000000 */
[----:B------:R-:W-:Y:S02]  /*13a90*/  LEA.HI.X.SX32 R9, R9, R2, 0x2, P6 ;  /* 0x0000000209097211 */ /* 0x000fe400030f16ff */
[----:B------:R-:W-:Y:S01]  /*13aa0*/  ISETP.LT.AND P5, PT, R3, UR5, !P0 ;  /* 0x0000000503007c0c */ /* 0x000fe2000c7a1270 */
[----:B------:R-:W-:Y:S01]  /*13ab0*/  ULDC UR5, c[0x0][0x22c] ;  /* 0x00008b0000057ab9 */ /* 0x000fe20000000800 */
[C---:B-1----:R-:W-:Y:S02]  /*13ac0*/  LEA R10, P6, R5.reuse, R0, 0x2 ;  /* 0x00000000050a7211 */ /* 0x042fe400078c10ff */
        /* <DEDUP_REMOVED lines=8> */
[----:B-1----:R-:W-:-:S02]  /*13b50*/  LEA R6, P6, R13, R0, 0x2 ;  /* 0x000000000d067211 */ /* 0x002fc400078c10ff */
[----:B------:R-:W-:Y:S01]  /*13b60*/  ISETP.LT.AND P3, PT, R3, UR5, !P0 ;  /* 0x0000000503007c0c */ /* 0x000fe2000c761270 */
[----:B------:R-:W-:Y:S01]  /*13b70*/  ULDC UR5, c[0x0][0x22c] ;  /* 0x00008b0000057ab9 */ /* 0x000fe20000000800 */
[----:B------:R-:W-:Y:S02]  /*13b80*/  LEA.HI.X.SX32 R7, R13, R2, 0x2, P6 ;  /* 0x000000020d077211 */ /* 0x000fe400030f16ff */
[C---:B------:R-:W-:Y:S02]  /*13b90*/  LEA R12, P6, R5.reuse, R0, 0x2 ;  /* 0x00000000050c7211 */ /* 0x040fe400078c10ff */
[C---:B------:R-:W-:Y:S01]  /*13ba0*/  LOP3.LUT R3, R4.reuse, 0x23, RZ, 0xfc, !PT ;  /* 0x0000002304037812 */ /* 0x040fe200078efcff */
[----:B------:R1:W-:Y:S01]  /*13bb0*/  @P1 STG.E desc[UR12][R8.64], R43 ;  /* 0x0000002b08001986 */ /* 0x0003e2000c10190c */
[----:B------:R-:W-:Y:S02]  /*13bc0*/  LEA.HI.X.SX32 R13, R5, R2, 0x2, P6 ;  /* 0x00000002050d7211 */ /* 0x000fe400030f16ff */
[----:B------:R-:W-:Y:S01]  /*13bd0*/  ISETP.LT.AND P2, PT, R3, UR5, !P0 ;  /* 0x0000000503007c0c */ /* 0x000fe2000c741270 */
[----:B------:R-:W-:Y:S01]  /*13be0*/  ULDC UR5, c[0x0][0x22c] ;  /* 0x00008b0000057ab9 */ /* 0x000fe20000000800 */
[----:B------:R-:W-:-:S02]  /*13bf0*/  LOP3.LUT R3, R4, 0x24, RZ, 0xfc, !PT ;  /* 0x0000002404037812 */ /* 0x000fc400078efcff */
[----:B-1----:R-:W-:Y:S02]  /*13c00*/  LEA R8, P6, R15, R0, 0x2 ;  /* 0x000000000f087211 */ /* 0x002fe400078c10ff */
        /* <DEDUP_REMOVED lines=16> */
[C---:B---3--:R-:W-:Y:S02]  /*13d10*/  LEA R6, P2, R15.reuse, R0, 0x2 ;  /* 0x000000000f067211 */ /* 0x048fe400078410ff */
[----:B------:R-:W-:Y:S02]  /*13d20*/  LOP3.LUT R3, R4, 0x27, RZ, 0xfc, !PT ;  /* 0x0000002704037812 */ /* 0x000fe400078efcff */
[-C--:B------:R-:W-:Y:S01]  /*13d30*/  LEA.HI.X.SX32 R7, R15, R2.reuse, 0x2, P2 ;  /* 0x000000020f077211 */ /* 0x080fe200010f16ff */
[C---:B----4-:R-:W-:Y:S01]  /*13d40*/  VIADD R9, R5.reuse, UR4 ;  /* 0x0000000405097c36 */ /* 0x050fe20008000000 */
        /* <DEDUP_REMOVED lines=483> */
[----:B-1----:R-:W-:-:S04]  /*15b80*/  LEA R8, P6, R15, R0, 0x2 ;  /* 0x000000000f087211 */ /* 0x002fc800078c10ff */
[C---:B------:R-:W-:Y:S01]  /*15b90*/  LEA.HI.X.SX32 R9, R15.reuse, R2, 0x2, P6 ;  /* 0x000000020f097211 */ /* 0x040fe200030f16ff */
[----:B------:R-:W-:Y:S01]  /*15ba0*/  VIADD R15, R15, UR4 ;  /* 0x000000040f0f7c36 */ /* 0x000fe20008000000 */
[----:B------:R-:W-:Y:S01]  /*15bb0*/  ISETP.LT.AND P4, PT, R3, UR5, !P0 ;  /* 0x0000000503007c0c */ /* 0x000fe2000c781270 */
[----:B------:R1:W-:Y:S02]  /*15bc0*/  @P3 STG.E desc[UR12][R10.64], R76 ;  /* 0x0000004c0a003986 */ /* 0x0003e4000c10190c */
[----:B------:R-:W-:Y:S01]  /*15bd0*/  VIADD R5, R15, UR4 ;  /* 0x000000040f057c36 */ /* 0x000fe20008000000 */
[----:B------:R-:W-:Y:S01]  /*15be0*/  LOP3.LUT R3, R4, 0x6d, RZ, 0xfc, !PT ;  /* 0x0000006d04037812 */ /* 0x000fe200078efcff */
[----:B------:R3:W-:Y:S01]  /*15bf0*/  @P2 STG.E desc[UR12][R6.64], R124 ;  /* 0x0000007c06002986 */ /* 0x0007e2000c10190c */
[----:B------:R-:W-:-:S03]  /*15c00*/  ULDC UR5, c[0x0][0x22c] ;  /* 0x00008b0000057ab9 */ /* 0x000fc60000000800 */
[----:B------:R-:W-:Y:S04]  /*15c10*/  @P1 STG.E desc[UR12][R12.64], R77 ;  /* 0x0000004d0c001986 */ /* 0x000fe8000c10190c */
[----:B------:R4:W-:Y:S01]  /*15c20*/  @P5 STG.E desc[UR12][R8.64], R125 ;  /* 0x0000007d08005986 */ /* 0x0009e2000c10190c */
[-C--:B-1----:R-:W-:Y:S02]  /*15c30*/  LEA R10, P6, R5, R0.reuse, 0x2 ;  /* 0x00000000050a7211 */ /* 0x082fe400078c10ff */
[----:B---3--:R-:W-:Y:S02]  /*15c40*/  LEA R6, P5, R15, R0, 0x2 ;  /* 0x000000000f067211 */ /* 0x008fe400078a10ff */
[-C--:B------:R-:W-:Y:S02]  /*15c50*/  LEA.HI.X.SX32 R11, R5, R2.reuse, 0x2, P6 ;  /* 0x00000002050b7211 */ /* 0x080fe400030f16ff */
[----:B------:R-:W-:Y:S01]  /*15c60*/  LEA.HI.X.SX32 R7, R15, R2, 0x2, P5 ;  /* 0x000000020f077211 */ /* 0x000fe200028f16ff */
[----:B----4-:R-:W-:Y:S01]  /*15c70*/  VIADD R9, R5, UR4 ;  /* 0x0000000405097c36 */ /* 0x010fe20008000000 */
[----:B------:R-:W-:Y:S01]  /*15c80*/  ISETP.LT.AND P3, PT, R3, UR5, !P0 ;  /* 0x0000000503007c0c */ /* 0x000fe2000c761270 */
[----:B------:R-:W-:Y:S01]  /*15c90*/  ULDC UR5, c[0x0][0x22c] ;  /* 0x00008b0000057ab9 */ /* 0x000fe20000000800 */
[C---:B------:R-:W-:Y:S01]  /*15ca0*/  LOP3.LUT R3, R4.reuse, 0x6e, RZ, 0xfc, !PT ;  /* 0x0000006e04037812 */ /* 0x040fe200078efcff */
[C---:B------:R-:W-:Y:S01]  /*15cb0*/  VIADD R5, R9.reuse, UR4 ;  /* 0x0000000409057c36 */ /* 0x040fe20008000000 */
[----:B------:R-:W-:Y:S01]  /*15cc0*/  LEA R8, P6, R9, R0, 0x2 ;  /* 0x0000000009087211 */ /* 0x000fe200078c10ff */
[----:B------:R1:W-:Y:S01]  /*15cd0*/  @P4 STG.E desc[UR12][R6.64], R78 ;  /* 0x0000004e06004986 */ /* 0x0003e2000c10190c */
[----:B------:R-:W-:Y:S01]  /*15ce0*/  ISETP.LT.AND P2, PT, R3, UR5, !P0 ;  /* 0x0000000503007c0c */ /* 0x000fe2000c741270 */
[----:B------:R-:W-:Y:S01]  /*15cf0*/  VIADD R13, R5, UR4 ;  /* 0x00000004050d7c36 */ /* 0x000fe20008000000 */
[----:B------:R-:W-:Y:S01]  /*15d00*/  LEA.HI.X.SX32 R9, R9, R2, 0x2, P6 ;  /* 0x0000000209097211 */ /* 0x000fe200030f16ff */
[----:B------:R-:W-:Y:S01]  /*15d10*/  ULDC UR5, c[0x0][0x22c] ;  /* 0x00008b0000057ab9 */ /* 0x000fe20000000800 */
[----:B------:R-:W-:-:S02]  /*15d20*/  LOP3.LUT R3, R4, 0x6f, RZ, 0xfc, !PT ;  /* 0x0000006f04037812 */ /* 0x000fc400078efcff */
[----:B-1----:R-:W-:Y:S02]  /*15d30*/  LEA R6, P6, R5, R0, 0x2 ;  /* 0x0000000005067211 */ /* 0x002fe400078c10ff */
[----:B------:R-:W-:Y:S01]  /*15d40*/  ISETP.LT.AND P1, PT, R3, UR5, !P0 ;  /* 0x0000000503007c0c */ /* 0x000fe2000c721270 */
[----:B------:R-:W-:Y:S01]  /*15d50*/  ULDC UR5, c[0x0][0x22c] ;  /* 0x00008b0000057ab9 */ /* 0x000fe20000000800 */
[----:B------:R-:W-:Y:S01]  /*15d60*/  LEA.HI.X.SX32 R7, R5, R2, 0x2, P6 ;  /* 0x0000000205077211 */ /* 0x000fe200030f16ff */
[C---:B------:R-:W-:Y:S01]  /*15d70*/  VIADD R5, R13.reuse, UR4 ;  /* 0x000000040d057c36 */ /* 0x040fe20008000000 */
[C---:B------:R-:W-:Y:S02]  /*15d80*/  LEA R12, P6, R13.reuse, R0, 0x2 ;  /* 0x000000000d0c7211 */ /* 0x040fe400078c10ff */
[----:B------:R-:W-:Y:S01]  /*15d90*/  LOP3.LUT R3, R4, 0x70, RZ, 0xfc, !PT ;  /* 0x0000007004037812 */ /* 0x000fe200078efcff */
[----:B------:R1:W-:Y:S01]  /*15da0*/  @P3 STG.E desc[UR12][R10.64], R126 ;  /* 0x0000007e0a003986 */ /* 0x0003e2000c10190c */
[----:B------:R-:W-:-:S02]  /*15db0*/  LEA.HI.X.SX32 R13, R13, R2, 0x2, P6 ;  /* 0x000000020d0d7211 */ /* 0x000fc400030f16ff */
[----:B------:R-:W-:Y:S01]  /*15dc0*/  ISETP.LT.AND P5, PT, R3, UR5, !P0 ;  /* 0x0000000503007c0c */ /* 0x000fe2000c7a1270 */
[----:B------:R-:W-:Y:S01]  /*15dd0*/  ULDC UR5, c[0x0][0x22c] ;  /* 0x00008b0000057ab9 */ /* 0x000fe20000000800 */
[C---:B------:R-:W-:Y:S02]  /*15de0*/  LOP3.LUT R3, R4.reuse, 0x71, RZ, 0xfc, !PT ;  /* 0x0000007104037812 */ /* 0x040fe400078efcff */
[----:B-1----:R-:W-:Y:S02]  /*15df0*/  LEA R10, P6, R5, R0, 0x2 ;  /* 0x00000000050a7211 */ /* 0x002fe400078c10ff */
[----:B------:R-:W-:Y:S01]  /*15e00*/  ISETP.LT.AND P4, PT, R3, UR5, !P0 ;  /* 0x0000000503007c0c */ /* 0x000fe2000c781270 */
[----:B------:R-:W-:Y:S01]  /*15e10*/  ULDC UR5, c[0x0][0x22c] ;  /* 0x00008b0000057ab9 */ /* 0x000fe20000000800 */
[C---:B------:R-:W-:Y:S01]  /*15e20*/  LEA.HI.X.SX32 R11, R5.reuse, R2, 0x2, P6 ;  /* 0x00000002050b7211 */ /* 0x040fe200030f16ff */
[----:B------:R-:W-:Y:S01]  /*15e30*/  VIADD R5, R5, UR4 ;  /* 0x0000000405057c36 */ /* 0x000fe20008000000 */
[----:B------:R-:W-:-:S03]  /*15e40*/  LOP3.LUT R3, R4, 0x72, RZ, 0xfc, !PT ;  /* 0x0000007204037812 */ /* 0x000fc600078efcff */
[----:B------:R-:W-:Y:S01]  /*15e50*/  VIADD R15, R5, UR4 ;  /* 0x00000004050f7c36 */ /* 0x000fe20008000000 */
[----:B------:R-:W-:Y:S01]  /*15e60*/  ISETP.LT.AND P3, PT, R3, UR5, !P0 ;  /* 0x0000000503007c0c */ /* 0x000fe2000c761270 */
[----:B------:R-:W-:Y:S01]  /*15e70*/  ULDC UR5, c[0x0][0x22c] ;  /* 0x00008b0000057ab9 */ /* 0x000fe20000000800 */
[C---:B------:R-:W-:Y:S01]  /*15e80*/  LOP3.LUT R3, R4.reuse, 0x73, RZ, 0xfc, !PT ;  /* 0x0000007304037812 */ /* 0x040fe200078efcff */
[----:B------:R1:W-:Y:S03]  /*15e90*/  @P2 STG.E desc[UR12][R8.64], R79 ;  /* 0x0000004f08002986 */ /* 0x0003e6000c10190c */
[----:B------:R-:W-:Y:S01]  /*15ea0*/  ISETP.LT.AND P2, PT, R3, UR5, !P0 ;  /* 0x0000000503007c0c */ /* 0x000fe2000c741270 */
[----:B------:R3:W-:Y:S01]  /*15eb0*/  @P1 STG.E desc[UR12][R6.64], R127 ;  /* 0x0000007f06001986 */ /* 0x0007e2000c10190c */
[----:B------:R-:W-:Y:S01]  /*15ec0*/  LOP3.LUT R3, R4, 0x74, RZ, 0xfc, !PT ;  /* 0x0000007404037812 */ /* 0x000fe200078efcff */
[----:B------:R-:W-:-:S02]  /*15ed0*/  ULDC UR5, c[0x0][0x22c] ;  /* 0x00008b0000057ab9 */ /* 0x000fc40000000800 */
[----:B------:R-:W-:Y:S01]  /*15ee0*/  @P5 STG.E desc[UR12][R12.64], R80 ;  /* 0x000000500c005986 */ /* 0x000fe2000c10190c */
[----:B-1----:R-:W-:-:S03]  /*15ef0*/  LEA R8, P6, R15, R0, 0x2 ;  /* 0x000000000f087211 */ /* 0x002fc600078c10ff */
[----:B------:R1:W-:Y:S01]  /*15f00*/  @P4 STG.E desc[UR12][R10.64], R128 ;  /* 0x000000800a004986 */ /* 0x0003e2000c10190c */
[----:B------:R-:W-:Y:S01]  /*15f10*/  ISETP.LT.AND P1, PT, R3, UR5, !P0 ;  /* 0x0000000503007c0c */ /* 0x000fe2000c721270 */
[----:B------:R-:W-:Y:S01]  /*15f20*/  ULDC UR5, c[0x0][0x22c] ;  /* 0x00008b0000057ab9 */ /* 0x000fe20000000800 */
[C---:B------:R-:W-:Y:S01]  /*15f30*/  LEA.HI.X.SX32 R9, R15.reuse, R2, 0x2, P6 ;  /* 0x000000020f097211 */ /* 0x040fe200030f16ff */
[----:B------:R-:W-:Y:S01]  /*15f40*/  VIADD R15, R15, UR4 ;  /* 0x000000040f0f7c36 */ /* 0x000fe20008000000 */
[C---:B---3--:R-:W-:Y:S02]  /*15f50*/  LEA R6, P4, R5.reuse, R0, 0x2 ;  /* 0x0000000005067211 */ /* 0x048fe400078810ff */
[----:B------:R-:W-:Y:S02]  /*15f60*/  LOP3.LUT R3, R4, 0x75, RZ, 0xfc, !PT ;  /* 0x0000007504037812 */ /* 0x000fe400078efcff */
[----:B------:R-:W-:Y:S01]  /*15f70*/  LEA.HI.X.SX32 R7, R5, R2, 0x2, P4 ;  /* 0x0000000205077211 */ /* 0x000fe200020f16ff */
[----:B------:R-:W-:Y:S01]  /*15f80*/  VIADD R5, R15, UR4 ;  /* 0x000000040f057c36 */ /* 0x000fe20008000000 */
        /* <DEDUP_REMOVED lines=11> */
[----:B-1----:R-:W-:Y:S02]  /*16040*/  LEA R6, P6, R5, R0, 0x2 ;  /* 0x0000000005067211 */ /* 0x002fe400078c10ff */
[----:B------:R-:W-:Y:S01]  /*16050*/  ISETP.LT.AND P3, PT, R3, UR5, !P0 ;  /* 0x0000000503007c0c */ /* 0x000fe2000c761270 */
[----:B------:R-:W-:Y:S01]  /*16060*/  ULDC UR5, c[0x0][0x22c] ;  /* 0x00008b0000057ab9 */ /* 0x000fe20000000800 */
[----:B------:R-:W-:Y:S01]  /*16070*/  LEA.HI.X.SX32 R7, R5, R2, 0x2, P6 ;  /* 0x0000000205077211 */ /* 0x000fe200030f16ff */
[C---:B------:R-:W-:Y:S01]  /*16080*/  VIADD R5, R13.reuse, UR4 ;  /* 0x000000040d057c36 */ /* 0x040fe20008000000 */
[----:B---3--:R-:W-:-:S04]  /*16090*/  LEA R8, P6, R13, R0, 0x2 ;  /* 0x000000000d087211 */ /* 0x008fc800078c10ff */
[----:B------:R-:W-:Y:S02]  /*160a0*/  LEA.HI.X.SX32 R9, R13, R2, 0x2, P6 ;  /* 0x000000020d097211 */ /* 0x000fe400030f16ff */
[C---:B------:R-:W-:Y:S02]  /*160b0*/  LEA R12, P6, R5.reuse, R0, 0x2 ;  /* 0x00000000050c7211 */ /* 0x040fe400078c10ff */
[----:B------:R-:W-:Y:S02]  /*160c0*/  LOP3.LUT R3, R4, 0x78, RZ, 0xfc, !PT ;  /* 0x0000007804037812 */ /* 0x000fe400078efcff */
[C---:B------:R-:W-:Y:S01]  /*160d0*/  LEA.HI.X.SX32 R13, R5.reuse, R2, 0x2, P6 ;  /* 0x00000002050d7211 */ /* 0x040fe200030f16ff */
[----:B------:R-:W-:Y:S01]  /*160e0*/  VIADD R5, R5, UR4 ;  /* 0x0000000405057c36 */ /* 0x000fe20008000000 */
[----:B------:R1:W-:Y:S01]  /*160f0*/  @P1 STG.E desc[UR12][R10.64], R82 ;  /* 0x000000520a001986 */ /* 0x0003e2000c10190c */
[----:B------:R-:W-:Y:S01]  /*16100*/  ISETP.LT.AND P2, PT, R3, UR5, !P0 ;  /* 0x0000000503007c0c */ /* 0x000fe2000c741270 */
[----:B------:R-:W-:-:S02]  /*16110*/  ULDC UR5, c[0x0][0x22c] ;  /* 0x00008b0000057ab9 */ /* 0x000fc40000000800 */
[----:B------:R3:W-:Y:S01]  /*16120*/  @P5 STG.E desc[UR12][R6.64], R130 ;  /* 0x0000008206005986 */ /* 0x0007e2000c10190c */
[----:B------:R-:W-:-:S03]  /*16130*/  LOP3.LUT R3, R4, 0x79, RZ, 0xfc, !PT ;  /* 0x0000007904037812 */ /* 0x000fc600078efcff */
[----:B------:R4:W-:Y:S04]  /*16140*/  @P4 STG.E desc[UR12][R8.64], R83 ;  /* 0x0000005308004986 */ /* 0x0009e8000c10190c */
[----:B------:R2:W-:Y:S01]  /*16150*/  @P3 STG.E desc[UR12][R12.64], R131 ;  /* 0x000000830c003986 */ /* 0x0005e2000c10190c */
[C---:B-1----:R-:W-:Y:S01]  /*16160*/  VIADD R11, R5.reuse, UR4 ;  /* 0x00000004050b7c36 */ /* 0x042fe20008000000 */
[----:B---3--:R-:W-:Y:S02]  /*16170*/  LEA R6, P3, R5, R0, 0x2 ;  /* 0x0000000005067211 */ /* 0x008fe400078610ff */
[----:B------:R-:W-:Y:S01]  /*16180*/  ISETP.LT.AND P1, PT, R3, UR5, !P0 ;  /* 0x0000000503007c0c */ /* 0x000fe2000c721270 */
[----:B------:R-:W-:Y:S01]  /*16190*/  ULDC UR5, c[0x0][0x22c] ;  /* 0x00008b0000057ab9 */ /* 0x000fe20000000800 */
[----:B------:R-:W-:-:S02]  /*161a0*/  LOP3.LUT R3, R4, 0x7a, RZ, 0xfc, !PT ;  /* 0x0000007a04037812 */ /* 0x000fc400078efcff */
[----:B------:R-:W-:Y:S01]  /*161b0*/  LEA.HI.X.SX32 R7, R5, R2, 0x2, P3 ;  /* 0x0000000205077211 */ /* 0x000fe200018f16ff */
[----:B------:R-:W-:Y:S01]  /*161c0*/  VIADD R5, R11, UR4 ;  /* 0x000000040b057c36 */ /* 0x000fe20008000000 */
[----:B------:R-:W-:Y:S01]  /*161d0*/  ISETP.LT.AND P5, PT, R3, UR5, !P0 ;  /* 0x0000000503007c0c */ /* 0x000fe2000c7a1270 */
[----:B------:R-:W-:Y:S01]  /*161e0*/  ULDC UR5, c[0x0][0x22c] ;  /* 0x00008b0000057ab9 */ /* 0x000fe20000000800 */
[----:B----4-:R-:W-:Y:S01]  /*161f0*/  LEA R8, P6, R11, R0, 0x2 ;  /* 0x000000000b087211 */ /* 0x010fe200078c10ff */
[----:B------:R-:W-:Y:S01]  /*16200*/  VIADD R15, R5, UR4 ;  /* 0x00000004050f7c36 */ /* 0x000fe20008000000 */
[C---:B------:R-:W-:Y:S02]  /*16210*/  LOP3.LUT R3, R4.reuse, 0x7b, RZ, 0xfc, !PT ;  /* 0x0000007b04037812 */ /* 0x040fe400078efcff */
[----:B------:R-:W-:Y:S01]  /*16220*/  LEA.HI.X.SX32 R9, R11, R2, 0x2, P6 ;  /* 0x000000020b097211 */ /* 0x000fe200030f16ff */
[----:B------:R-:W-:Y:S01]  /*16230*/  VIADD R17, R15, UR4 ;  /* 0x000000040f117c36 */ /* 0x000fe20008000000 */
[----:B------:R-:W-:Y:S01]  /*16240*/  ISETP.LT.AND P4, PT, R3, UR5, !P0 ;  /* 0x0000000503007c0c */ /* 0x000fe2000c781270 */
[----:B------:R-:W-:Y:S01]  /*16250*/  ULDC UR5, c[0x0][0x22c] ;  /* 0x00008b0000057ab9 */ /* 0x000fe20000000800 */
[----:B------:R-:W-:Y:S01]  /*16260*/  LOP3.LUT R3, R4, 0x7c, RZ, 0xfc, !PT ;  /* 0x0000007c04037812 */ /* 0x000fe200078efcff */
[----:B------:R1:W-:Y:S01]  /*16270*/  @P2 STG.E desc[UR12][R6.64], R84 ;  /* 0x0000005406002986 */ /* 0x0003e2000c10190c */
[----:B------:R-:W-:-:S02]  /*16280*/  VIADD R19, R17, UR4 ;  /* 0x0000000411137c36 */ /* 0x000fc40008000000 */
[----:B------:R-:W-:Y:S01]  /*16290*/  ISETP.LT.AND P3, PT, R3, UR5, !P0 ;  /* 0x0000000503007c0c */ /* 0x000fe2000c761270 */
[----:B--2---:R2:W-:Y:S01]  /*162a0*/  @P1 STG.E desc[UR12][R8.64], R24 ;  /* 0x0000001808001986 */ /* 0x0045e2000c10190c */
[-C--:B------:R-:W-:Y:S01]  /*162b0*/  LEA R10, P1, R5, R0.reuse, 0x2 ;  /* 0x00000000050a7211 */ /* 0x080fe200078210ff */
[----:B------:R-:W-:Y:S01]  /*162c0*/  ULDC UR5, c[0x0][0x22c] ;  /* 0x00008b0000057ab9 */ /* 0x000fe20000000800 */
[----:B------:R-:W-:Y:S01]  /*162d0*/  LOP3.LUT R3, R4, 0x7d, RZ, 0xfc, !PT ;  /* 0x0000007d04037812 */ /* 0x000fe200078efcff */
[----:B------:R-:W-:Y:S01]  /*162e0*/  VIADD R21, R19, UR4 ;  /* 0x0000000413157c36 */ /* 0x000fe20008000000 */
[----:B------:R-:W-:Y:S02]  /*162f0*/  LEA R12, P6, R15, R0, 0x2 ;  /* 0x000000000f0c7211 */ /* 0x000fe400078c10ff */
[----:B------:R-:W-:Y:S02]  /*16300*/  LEA.HI.X.SX32 R11, R5, R2, 0x2, P1 ;  /* 0x00000002050b7211 */ /* 0x000fe400008f16ff */
[----:B------:R-:W-:-:S02]  /*16310*/  ISETP.LT.AND P2, PT, R3, UR5, !P0 ;  /* 0x0000000503007c0c */ /* 0x000fc4000c741270 */
[----:B------:R-:W-:Y:S01]  /*16320*/  LEA R14, P1, R19, R0, 0x2 ;  /* 0x00000000130e7211 */ /* 0x000fe200078210ff */
[----:B------:R-:W-:Y:S01]  /*16330*/  VIADD R5, R21, UR4 ;  /* 0x0000000415057c36 */ /* 0x000fe20008000000 */
[C---:B------:R-:W-:Y:S01]  /*16340*/  LOP3.LUT R3, R4.reuse, 0x7e, RZ, 0xfc, !PT ;  /* 0x0000007e04037812 */ /* 0x040fe200078efcff */
[----:B------:R-:W-:Y:S01]  /*16350*/  ULDC UR4, c[0x0][0x22c] ;  /* 0x00008b0000047ab9 */ /* 0x000fe20000000800 */
[----:B------:R-:W-:Y:S02]  /*16360*/  LEA.HI.X.SX32 R13, R15, R2, 0x2, P6 ;  /* 0x000000020f0d7211 */ /* 0x000fe400030f16ff */
[----:B-1----:R-:W-:Y:S02]  /*16370*/  LEA R6, P6, R17, R0, 0x2 ;  /* 0x0000000011067211 */ /* 0x002fe400078c10ff */
[----:B------:R-:W-:Y:S02]  /*16380*/  LEA.HI.X.SX32 R15, R19, R2, 0x2, P1 ;  /* 0x00000002130f7211 */ /* 0x000fe400008f16ff */
[----:B------:R-:W-:Y:S01]  /*16390*/  ISETP.LT.AND P1, PT, R3, UR4, !P0 ;  /* 0x0000000403007c0c */ /* 0x000fe2000c721270 */
[----:B------:R-:W-:Y:S01]  /*163a0*/  ULDC UR4, c[0x0][0x22c] ;  /* 0x00008b0000047ab9 */ /* 0x000fe20000000800 */
[----:B------:R-:W-:-:S02]  /*163b0*/  LOP3.LUT R3, R4, 0x7f, RZ, 0xfc, !PT ;  /* 0x0000007f04037812 */ /* 0x000fc400078efcff */
[----:B------:R-:W-:Y:S02]  /*163c0*/  LEA.HI.X.SX32 R7, R17, R2, 0x2, P6 ;  /* 0x0000000211077211 */ /* 0x000fe400030f16ff */
[----:B--2---:R-:W-:Y:S02]  /*163d0*/  LEA R8, P6, R5, R0, 0x2 ;  /* 0x0000000005087211 */ /* 0x004fe400078c10ff */
[----:B------:R-:W-:Y:S02]  /*163e0*/  ISETP.LT.AND P0, PT, R3, UR4, !P0 ;  /* 0x0000000403007c0c */ /* 0x000fe4000c701270 */
[----:B------:R-:W-:Y:S02]  /*163f0*/  LEA.HI.X.SX32 R9, R5, R2, 0x2, P6 ;  /* 0x0000000205097211 */ /* 0x000fe400030f16ff */
[C---:B------:R-:W-:Y:S01]  /*16400*/  LEA R4, P6, R21.reuse, R0, 0x2 ;  /* 0x0000000015047211 */ /* 0x040fe200078c10ff */
[----:B------:R1:W-:Y:S03]  /*16410*/  @P5 STG.E desc[UR12][R10.64], R85 ;  /* 0x000000550a005986 */ /* 0x0003e6000c10190c */
[----:B------:R-:W-:Y:S01]  /*16420*/  LEA.HI.X.SX32 R5, R21, R2, 0x2, P6 ;  /* 0x0000000215057211 */ /* 0x000fe200030f16ff */
[----:B------:R1:W-:Y:S04]  /*16430*/  @P4 STG.E desc[UR12][R12.64], R25 ;  /* 0x000000190c004986 */ /* 0x0003e8000c10190c */
[----:B------:R1:W-:Y:S04]  /*16440*/  @P3 STG.E desc[UR12][R6.64], R86 ;  /* 0x0000005606003986 */ /* 0x0003e8000c10190c */
[----:B------:R1:W-:Y:S04]  /*16450*/  @P2 STG.E desc[UR12][R14.64], R26 ;  /* 0x0000001a0e002986 */ /* 0x0003e8000c10190c */
[----:B------:R1:W-:Y:S01]  /*16460*/  @P1 STG.E desc[UR12][R4.64], R87 ;  /* 0x0000005704001986 */ /* 0x0003e2000c10190c */
[----:B------:R-:W-:Y:S05]  /*16470*/  @!P0 EXIT ;  /* 0x000000000000894d */ /* 0x000fea0003800000 */
[----:B------:R-:W-:Y:S01]  /*16480*/  STG.E desc[UR12][R8.64], R27 ;  /* 0x0000001b08007986 */ /* 0x000fe2000c10190c */
[----:B------:R-:W-:Y:S05]  /*16490*/  EXIT ;  /* 0x000000000000794d */ /* 0x000fea0003800000 */
.L_x_2:
[----:B------:R-:W-:-:S00]  /*164a0*/  BRA `(.L_x_2) ;  /* 0xfffffffc00fc7947 */ /* 0x000fc0000383ffff */
[----:B------:R-:W-:-:S00]  /*164b0*/  NOP ;  /* 0x0000000000007918 */ /* 0x000fc00000000000 */
        /* <DEDUP_REMOVED lines=12> */
.L_x_3:


//--------------------- .nv.shared.matmul_kernel  --------------------------
	.section	.nv.shared.matmul_kernel,"aw",@nobits
	.sectionflags	@""
	.align	16
	.zero		1024


//--------------------- .nv.shared.reserved.0     --------------------------
	.section	.nv.shared.reserved.0,"aw",@nobits
	.weak		__nv_reservedSMEM_offset_0_alias
	.size		__nv_reservedSMEM_offset_0_alias, 0, 0
	.other		__nv_reservedSMEM_offset_0_alias,@"STO_CUDA_RESERVED_SHARED STV_DEFAULT"
__nv_reservedSMEM_offset_0_alias:
	.zero		0


//--------------------- .nv.constant0.matmul_kernel --------------------------
	.section	.nv.constant0.matmul_kernel,"a",@progbits
	.sectionflags	@""
	.align	4
.nv.constant0.matmul_kernel:
	.zero		608


//--------------------- SYMBOLS --------------------------

	.type		.nv.reservedSmem.offset0,@object
	.size		.nv.reservedSmem.offset0,0x4
